//
// Generated by NVIDIA NVVM Compiler
//
// Compiler Build ID: CL-36424714
// Cuda compilation tools, release 13.0, V13.0.88
// Based on NVVM 20.0.0
//

.version 9.0
.target sm_100
.address_size 64

	// .globl	_Z5PmortiiiiiidddddddPKdS0_S0_S0_S0_S0_S0_iPKiS2_S2_PdS3_
.func  (.param .b64 func_retval0) __internal_accurate_pow
(
	.param .b64 __internal_accurate_pow_param_0,
	.param .b64 __internal_accurate_pow_param_1
)
;

.visible .entry _Z5PmortiiiiiidddddddPKdS0_S0_S0_S0_S0_S0_iPKiS2_S2_PdS3_(
	.param .u32 _Z5PmortiiiiiidddddddPKdS0_S0_S0_S0_S0_S0_iPKiS2_S2_PdS3__param_0,
	.param .u32 _Z5PmortiiiiiidddddddPKdS0_S0_S0_S0_S0_S0_iPKiS2_S2_PdS3__param_1,
	.param .u32 _Z5PmortiiiiiidddddddPKdS0_S0_S0_S0_S0_S0_iPKiS2_S2_PdS3__param_2,
	.param .u32 _Z5PmortiiiiiidddddddPKdS0_S0_S0_S0_S0_S0_iPKiS2_S2_PdS3__param_3,
	.param .u32 _Z5PmortiiiiiidddddddPKdS0_S0_S0_S0_S0_S0_iPKiS2_S2_PdS3__param_4,
	.param .u32 _Z5PmortiiiiiidddddddPKdS0_S0_S0_S0_S0_S0_iPKiS2_S2_PdS3__param_5,
	.param .f64 _Z5PmortiiiiiidddddddPKdS0_S0_S0_S0_S0_S0_iPKiS2_S2_PdS3__param_6,
	.param .f64 _Z5PmortiiiiiidddddddPKdS0_S0_S0_S0_S0_S0_iPKiS2_S2_PdS3__param_7,
	.param .f64 _Z5PmortiiiiiidddddddPKdS0_S0_S0_S0_S0_S0_iPKiS2_S2_PdS3__param_8,
	.param .f64 _Z5PmortiiiiiidddddddPKdS0_S0_S0_S0_S0_S0_iPKiS2_S2_PdS3__param_9,
	.param .f64 _Z5PmortiiiiiidddddddPKdS0_S0_S0_S0_S0_S0_iPKiS2_S2_PdS3__param_10,
	.param .f64 _Z5PmortiiiiiidddddddPKdS0_S0_S0_S0_S0_S0_iPKiS2_S2_PdS3__param_11,
	.param .f64 _Z5PmortiiiiiidddddddPKdS0_S0_S0_S0_S0_S0_iPKiS2_S2_PdS3__param_12,
	.param .u64 .ptr .align 1 _Z5PmortiiiiiidddddddPKdS0_S0_S0_S0_S0_S0_iPKiS2_S2_PdS3__param_13,
	.param .u64 .ptr .align 1 _Z5PmortiiiiiidddddddPKdS0_S0_S0_S0_S0_S0_iPKiS2_S2_PdS3__param_14,
	.param .u64 .ptr .align 1 _Z5PmortiiiiiidddddddPKdS0_S0_S0_S0_S0_S0_iPKiS2_S2_PdS3__param_15,
	.param .u64 .ptr .align 1 _Z5PmortiiiiiidddddddPKdS0_S0_S0_S0_S0_S0_iPKiS2_S2_PdS3__param_16,
	.param .u64 .ptr .align 1 _Z5PmortiiiiiidddddddPKdS0_S0_S0_S0_S0_S0_iPKiS2_S2_PdS3__param_17,
	.param .u64 .ptr .align 1 _Z5PmortiiiiiidddddddPKdS0_S0_S0_S0_S0_S0_iPKiS2_S2_PdS3__param_18,
	.param .u64 .ptr .align 1 _Z5PmortiiiiiidddddddPKdS0_S0_S0_S0_S0_S0_iPKiS2_S2_PdS3__param_19,
	.param .u32 _Z5PmortiiiiiidddddddPKdS0_S0_S0_S0_S0_S0_iPKiS2_S2_PdS3__param_20,
	.param .u64 .ptr .align 1 _Z5PmortiiiiiidddddddPKdS0_S0_S0_S0_S0_S0_iPKiS2_S2_PdS3__param_21,
	.param .u64 .ptr .align 1 _Z5PmortiiiiiidddddddPKdS0_S0_S0_S0_S0_S0_iPKiS2_S2_PdS3__param_22,
	.param .u64 .ptr .align 1 _Z5PmortiiiiiidddddddPKdS0_S0_S0_S0_S0_S0_iPKiS2_S2_PdS3__param_23,
	.param .u64 .ptr .align 1 _Z5PmortiiiiiidddddddPKdS0_S0_S0_S0_S0_S0_iPKiS2_S2_PdS3__param_24,
	.param .u64 .ptr .align 1 _Z5PmortiiiiiidddddddPKdS0_S0_S0_S0_S0_S0_iPKiS2_S2_PdS3__param_25
)
{
	.reg .pred 	%p<10>;
	.reg .b32 	%r<102>;
	.reg .b64 	%rd<66>;
	.reg .b64 	%fd<112>;

	ld.param.u32 	%r34, [_Z5PmortiiiiiidddddddPKdS0_S0_S0_S0_S0_S0_iPKiS2_S2_PdS3__param_0];
	ld.param.u32 	%r35, [_Z5PmortiiiiiidddddddPKdS0_S0_S0_S0_S0_S0_iPKiS2_S2_PdS3__param_1];
	ld.param.u32 	%r36, [_Z5PmortiiiiiidddddddPKdS0_S0_S0_S0_S0_S0_iPKiS2_S2_PdS3__param_2];
	ld.param.u32 	%r37, [_Z5PmortiiiiiidddddddPKdS0_S0_S0_S0_S0_S0_iPKiS2_S2_PdS3__param_3];
	ld.param.u32 	%r38, [_Z5PmortiiiiiidddddddPKdS0_S0_S0_S0_S0_S0_iPKiS2_S2_PdS3__param_4];
	ld.param.u32 	%r39, [_Z5PmortiiiiiidddddddPKdS0_S0_S0_S0_S0_S0_iPKiS2_S2_PdS3__param_5];
	ld.param.f64 	%fd7, [_Z5PmortiiiiiidddddddPKdS0_S0_S0_S0_S0_S0_iPKiS2_S2_PdS3__param_6];
	ld.param.f64 	%fd8, [_Z5PmortiiiiiidddddddPKdS0_S0_S0_S0_S0_S0_iPKiS2_S2_PdS3__param_7];
	ld.param.f64 	%fd9, [_Z5PmortiiiiiidddddddPKdS0_S0_S0_S0_S0_S0_iPKiS2_S2_PdS3__param_8];
	ld.param.f64 	%fd10, [_Z5PmortiiiiiidddddddPKdS0_S0_S0_S0_S0_S0_iPKiS2_S2_PdS3__param_9];
	ld.param.f64 	%fd11, [_Z5PmortiiiiiidddddddPKdS0_S0_S0_S0_S0_S0_iPKiS2_S2_PdS3__param_10];
	ld.param.f64 	%fd12, [_Z5PmortiiiiiidddddddPKdS0_S0_S0_S0_S0_S0_iPKiS2_S2_PdS3__param_11];
	ld.param.u64 	%rd20, [_Z5PmortiiiiiidddddddPKdS0_S0_S0_S0_S0_S0_iPKiS2_S2_PdS3__param_14];
	ld.param.u64 	%rd16, [_Z5PmortiiiiiidddddddPKdS0_S0_S0_S0_S0_S0_iPKiS2_S2_PdS3__param_15];
	ld.param.u64 	%rd17, [_Z5PmortiiiiiidddddddPKdS0_S0_S0_S0_S0_S0_iPKiS2_S2_PdS3__param_16];
	ld.param.u64 	%rd18, [_Z5PmortiiiiiidddddddPKdS0_S0_S0_S0_S0_S0_iPKiS2_S2_PdS3__param_18];
	ld.param.u64 	%rd19, [_Z5PmortiiiiiidddddddPKdS0_S0_S0_S0_S0_S0_iPKiS2_S2_PdS3__param_19];
	ld.param.u32 	%r40, [_Z5PmortiiiiiidddddddPKdS0_S0_S0_S0_S0_S0_iPKiS2_S2_PdS3__param_20];
	ld.param.u64 	%rd21, [_Z5PmortiiiiiidddddddPKdS0_S0_S0_S0_S0_S0_iPKiS2_S2_PdS3__param_21];
	ld.param.u64 	%rd22, [_Z5PmortiiiiiidddddddPKdS0_S0_S0_S0_S0_S0_iPKiS2_S2_PdS3__param_22];
	ld.param.u64 	%rd23, [_Z5PmortiiiiiidddddddPKdS0_S0_S0_S0_S0_S0_iPKiS2_S2_PdS3__param_23];
	ld.param.u64 	%rd24, [_Z5PmortiiiiiidddddddPKdS0_S0_S0_S0_S0_S0_iPKiS2_S2_PdS3__param_24];
	ld.param.u64 	%rd25, [_Z5PmortiiiiiidddddddPKdS0_S0_S0_S0_S0_S0_iPKiS2_S2_PdS3__param_25];
	cvta.to.global.u64 	%rd1, %rd25;
	cvta.to.global.u64 	%rd2, %rd20;
	cvta.to.global.u64 	%rd3, %rd22;
	cvta.to.global.u64 	%rd4, %rd21;
	cvta.to.global.u64 	%rd5, %rd24;
	cvta.to.global.u64 	%rd6, %rd23;
	mov.u32 	%r1, %tid.y;
	mov.u32 	%r2, %tid.z;
	mov.u32 	%r3, %ctaid.x;
	mov.u32 	%r4, %ctaid.y;
	setp.eq.s32 	%p1, %r3, 0;
	@%p1 bra 	$L__BB0_12;
	mov.u32 	%r41, %tid.x;
	mul.lo.s32 	%r42, %r38, %r35;
	mul.lo.s32 	%r43, %r42, %r39;
	mul.lo.s32 	%r44, %r35, %r41;
	mul.lo.s32 	%r45, %r35, %r1;
	mul.lo.s32 	%r5, %r45, %r36;
	mul.lo.s32 	%r6, %r35, %r3;
	mad.lo.s32 	%r46, %r42, %r2, %r44;
	mad.lo.s32 	%r47, %r43, %r40, %r46;
	mul.lo.s32 	%r7, %r37, %r36;
	add.s32 	%r48, %r6, %r4;
	add.s32 	%r49, %r48, %r5;
	mad.lo.s32 	%r8, %r7, %r47, %r49;
	add.s32 	%r50, %r34, -1;
	setp.eq.s32 	%p2, %r40, %r50;
	@%p2 bra 	$L__BB0_11;
	setp.lt.s32 	%p3, %r39, 1;
	@%p3 bra 	$L__BB0_12;
	setp.lt.s32 	%p4, %r38, 1;
	mul.lo.s32 	%r9, %r38, %r36;
	add.s32 	%r10, %r5, %r6;
	mul.wide.s32 	%rd26, %r8, 8;
	add.s64 	%rd7, %rd5, %rd26;
	cvta.to.global.u64 	%rd27, %rd18;
	mul.wide.s32 	%rd28, %r40, 8;
	add.s64 	%rd8, %rd27, %rd28;
	cvta.to.global.u64 	%rd29, %rd16;
	mul.wide.u32 	%rd30, %r3, 8;
	add.s64 	%rd9, %rd29, %rd30;
	add.f64 	%fd13, %fd8, 0d3FF0000000000000;
	add.f64 	%fd1, %fd13, %fd12;
	mul.lo.s32 	%r11, %r39, %r2;
	cvt.rn.f64.s32 	%fd14, %r38;
	rcp.rn.f64 	%fd2, %fd14;
	cvta.to.global.u64 	%rd31, %rd17;
	mul.wide.u32 	%rd32, %r1, 8;
	add.s64 	%rd10, %rd31, %rd32;
	mov.f64 	%fd15, 0d3FF0000000000000;
	sub.f64 	%fd3, %fd15, %fd11;
	cvta.to.global.u64 	%rd33, %rd19;
	add.s64 	%rd11, %rd33, %rd28;
	@%p4 bra 	$L__BB0_12;
	and.b32  	%r52, %r38, 2147483646;
	neg.s32 	%r12, %r52;
	mad.lo.s32 	%r13, %r39, %r40, %r39;
	mul.lo.s32 	%r53, %r7, %r35;
	shl.b32 	%r14, %r53, 1;
	mul.lo.s32 	%r15, %r38, %r37;
	mul.lo.s32 	%r16, %r37, %r35;
	mul.lo.s32 	%r17, %r13, %r9;
	mov.b32 	%r96, 0;
$L__BB0_5:
	setp.eq.s32 	%p5, %r38, 1;
	mov.b32 	%r101, 0;
	@%p5 bra 	$L__BB0_8;
	add.s64 	%rd65, %rd2, 8;
	ld.global.f64 	%fd111, [%rd7];
	add.s32 	%r56, %r13, %r96;
	mul.lo.s32 	%r57, %r38, %r56;
	mad.lo.s32 	%r58, %r37, %r57, %r37;
	add.s32 	%r59, %r1, %r58;
	mad.lo.s32 	%r60, %r36, %r59, %r3;
	mul.lo.s32 	%r28, %r35, %r60;
	add.s32 	%r98, %r4, %r28;
	mad.lo.s32 	%r61, %r15, %r56, %r1;
	mad.lo.s32 	%r62, %r36, %r61, %r3;
	mul.lo.s32 	%r30, %r35, %r62;
	add.s32 	%r97, %r4, %r30;
	mov.b32 	%r99, 0;
	mov.u32 	%r100, %r12;
$L__BB0_7:
	ld.param.u64 	%rd63, [_Z5PmortiiiiiidddddddPKdS0_S0_S0_S0_S0_S0_iPKiS2_S2_PdS3__param_13];
	and.b32  	%r101, %r38, 2147483646;
	mul.wide.s32 	%rd34, %r97, 4;
	add.s64 	%rd35, %rd6, %rd34;
	ld.global.u32 	%r63, [%rd35];
	add.s32 	%r64, %r30, %r99;
	add.s32 	%r65, %r64, %r63;
	ld.global.f64 	%fd16, [%rd8];
	mul.f64 	%fd17, %fd7, %fd16;
	ld.global.f64 	%fd18, [%rd9];
	mul.f64 	%fd19, %fd1, %fd18;
	div.rn.f64 	%fd20, %fd17, %fd19;
	cvta.to.global.u64 	%rd36, %rd63;
	add.s32 	%r66, %r96, %r11;
	mul.wide.u32 	%rd37, %r66, 8;
	add.s64 	%rd38, %rd36, %rd37;
	ld.global.f64 	%fd21, [%rd38];
	mul.f64 	%fd22, %fd21, %fd20;
	mul.f64 	%fd23, %fd2, %fd22;
	add.s64 	%rd39, %rd4, %rd34;
	ld.global.u32 	%r67, [%rd39];
	add.s64 	%rd40, %rd3, %rd34;
	ld.global.u32 	%r68, [%rd40];
	sub.s32 	%r69, 1, %r68;
	mul.lo.s32 	%r70, %r69, %r67;
	cvt.rn.f64.s32 	%fd24, %r70;
	ld.global.f64 	%fd25, [%rd65+-8];
	mov.f64 	%fd26, 0d3FF0000000000000;
	sub.f64 	%fd27, %fd26, %fd25;
	sub.f64 	%fd28, %fd27, %fd10;
	mul.f64 	%fd29, %fd9, %fd28;
	ld.global.f64 	%fd30, [%rd10];
	mul.f64 	%fd31, %fd30, %fd29;
	mul.f64 	%fd32, %fd3, %fd31;
	mul.f64 	%fd33, %fd9, %fd25;
	mul.f64 	%fd34, %fd30, %fd33;
	sub.f64 	%fd35, %fd32, %fd34;
	sub.s32 	%r71, 1, %r67;
	cvt.rn.f64.s32 	%fd36, %r71;
	cvt.rn.f64.s32 	%fd37, %r69;
	mul.wide.s32 	%rd41, %r65, 8;
	add.s64 	%rd42, %rd1, %rd41;
	ld.global.f64 	%fd38, [%rd42];
	fma.rn.f64 	%fd39, %fd18, %fd38, %fd18;
	mul.lo.s32 	%r72, %r71, %r68;
	cvt.rn.f64.s32 	%fd40, %r72;
	ld.global.f64 	%fd41, [%rd11+8];
	fma.rn.f64 	%fd42, %fd18, %fd41, %fd18;
	mul.f64 	%fd43, %fd42, %fd40;
	fma.rn.f64 	%fd44, %fd39, %fd37, %fd43;
	mul.f64 	%fd45, %fd44, %fd36;
	fma.rn.f64 	%fd46, %fd35, %fd24, %fd45;
	fma.rn.f64 	%fd47, %fd23, %fd46, %fd111;
	st.global.f64 	[%rd7], %fd47;
	mul.wide.s32 	%rd43, %r98, 4;
	add.s64 	%rd44, %rd6, %rd43;
	ld.global.u32 	%r73, [%rd44];
	add.s32 	%r74, %r28, %r99;
	add.s32 	%r75, %r74, %r73;
	ld.global.f64 	%fd48, [%rd8];
	mul.f64 	%fd49, %fd7, %fd48;
	ld.global.f64 	%fd50, [%rd9];
	mul.f64 	%fd51, %fd1, %fd50;
	div.rn.f64 	%fd52, %fd49, %fd51;
	ld.global.f64 	%fd53, [%rd38];
	mul.f64 	%fd54, %fd53, %fd52;
	mul.f64 	%fd55, %fd2, %fd54;
	add.s64 	%rd45, %rd4, %rd43;
	ld.global.u32 	%r76, [%rd45];
	add.s64 	%rd46, %rd3, %rd43;
	ld.global.u32 	%r77, [%rd46];
	sub.s32 	%r78, 1, %r77;
	mul.lo.s32 	%r79, %r78, %r76;
	cvt.rn.f64.s32 	%fd56, %r79;
	ld.global.f64 	%fd57, [%rd65];
	sub.f64 	%fd58, %fd26, %fd57;
	sub.f64 	%fd59, %fd58, %fd10;
	mul.f64 	%fd60, %fd9, %fd59;
	ld.global.f64 	%fd61, [%rd10];
	mul.f64 	%fd62, %fd61, %fd60;
	mul.f64 	%fd63, %fd3, %fd62;
	mul.f64 	%fd64, %fd9, %fd57;
	mul.f64 	%fd65, %fd61, %fd64;
	sub.f64 	%fd66, %fd63, %fd65;
	sub.s32 	%r80, 1, %r76;
	cvt.rn.f64.s32 	%fd67, %r80;
	cvt.rn.f64.s32 	%fd68, %r78;
	mul.wide.s32 	%rd47, %r75, 8;
	add.s64 	%rd48, %rd1, %rd47;
	ld.global.f64 	%fd69, [%rd48];
	fma.rn.f64 	%fd70, %fd50, %fd69, %fd50;
	mul.lo.s32 	%r81, %r80, %r77;
	cvt.rn.f64.s32 	%fd71, %r81;
	ld.global.f64 	%fd72, [%rd11+8];
	fma.rn.f64 	%fd73, %fd50, %fd72, %fd50;
	mul.f64 	%fd74, %fd73, %fd71;
	fma.rn.f64 	%fd75, %fd70, %fd68, %fd74;
	mul.f64 	%fd76, %fd75, %fd67;
	fma.rn.f64 	%fd77, %fd66, %fd56, %fd76;
	fma.rn.f64 	%fd111, %fd55, %fd77, %fd47;
	st.global.f64 	[%rd7], %fd111;
	add.s32 	%r100, %r100, 2;
	add.s64 	%rd65, %rd65, 16;
	add.s32 	%r99, %r99, %r14;
	add.s32 	%r98, %r98, %r14;
	add.s32 	%r97, %r97, %r14;
	setp.eq.s32 	%p6, %r100, 0;
	@%p6 bra 	$L__BB0_8;
	bra.uni 	$L__BB0_7;
$L__BB0_8:
	and.b32  	%r82, %r38, 1;
	setp.eq.b32 	%p7, %r82, 1;
	not.pred 	%p8, %p7;
	@%p8 bra 	$L__BB0_10;
	ld.param.u64 	%rd64, [_Z5PmortiiiiiidddddddPKdS0_S0_S0_S0_S0_S0_iPKiS2_S2_PdS3__param_13];
	mad.lo.s32 	%r83, %r9, %r96, %r17;
	mad.lo.s32 	%r84, %r101, %r36, %r83;
	mad.lo.s32 	%r85, %r16, %r84, %r10;
	add.s32 	%r86, %r85, %r4;
	mul.wide.s32 	%rd49, %r86, 4;
	add.s64 	%rd50, %rd6, %rd49;
	ld.global.u32 	%r87, [%rd50];
	add.s32 	%r88, %r87, %r85;
	ld.global.f64 	%fd78, [%rd7];
	ld.global.f64 	%fd79, [%rd8];
	mul.f64 	%fd80, %fd7, %fd79;
	ld.global.f64 	%fd81, [%rd9];
	mul.f64 	%fd82, %fd1, %fd81;
	div.rn.f64 	%fd83, %fd80, %fd82;
	cvta.to.global.u64 	%rd51, %rd64;
	add.s32 	%r89, %r96, %r11;
	mul.wide.u32 	%rd52, %r89, 8;
	add.s64 	%rd53, %rd51, %rd52;
	ld.global.f64 	%fd84, [%rd53];
	mul.f64 	%fd85, %fd84, %fd83;
	mul.f64 	%fd86, %fd2, %fd85;
	add.s64 	%rd54, %rd4, %rd49;
	ld.global.u32 	%r90, [%rd54];
	add.s64 	%rd55, %rd3, %rd49;
	ld.global.u32 	%r91, [%rd55];
	sub.s32 	%r92, 1, %r91;
	mul.lo.s32 	%r93, %r92, %r90;
	cvt.rn.f64.s32 	%fd87, %r93;
	mul.wide.u32 	%rd56, %r101, 8;
	add.s64 	%rd57, %rd2, %rd56;
	ld.global.f64 	%fd88, [%rd57];
	mov.f64 	%fd89, 0d3FF0000000000000;
	sub.f64 	%fd90, %fd89, %fd88;
	sub.f64 	%fd91, %fd90, %fd10;
	mul.f64 	%fd92, %fd9, %fd91;
	ld.global.f64 	%fd93, [%rd10];
	mul.f64 	%fd94, %fd93, %fd92;
	mul.f64 	%fd95, %fd3, %fd94;
	mul.f64 	%fd96, %fd9, %fd88;
	mul.f64 	%fd97, %fd93, %fd96;
	sub.f64 	%fd98, %fd95, %fd97;
	sub.s32 	%r94, 1, %r90;
	cvt.rn.f64.s32 	%fd99, %r94;
	cvt.rn.f64.s32 	%fd100, %r92;
	mul.wide.s32 	%rd58, %r88, 8;
	add.s64 	%rd59, %rd1, %rd58;
	ld.global.f64 	%fd101, [%rd59];
	fma.rn.f64 	%fd102, %fd81, %fd101, %fd81;
	mul.lo.s32 	%r95, %r94, %r91;
	cvt.rn.f64.s32 	%fd103, %r95;
	ld.global.f64 	%fd104, [%rd11+8];
	fma.rn.f64 	%fd105, %fd81, %fd104, %fd81;
	mul.f64 	%fd106, %fd105, %fd103;
	fma.rn.f64 	%fd107, %fd102, %fd100, %fd106;
	mul.f64 	%fd108, %fd107, %fd99;
	fma.rn.f64 	%fd109, %fd98, %fd87, %fd108;
	fma.rn.f64 	%fd110, %fd86, %fd109, %fd78;
	st.global.f64 	[%rd7], %fd110;
$L__BB0_10:
	add.s32 	%r96, %r96, 1;
	setp.eq.s32 	%p9, %r96, %r39;
	@%p9 bra 	$L__BB0_12;
	bra.uni 	$L__BB0_5;
$L__BB0_11:
	mul.wide.s32 	%rd60, %r8, 8;
	add.s64 	%rd61, %rd5, %rd60;
	mov.b64 	%rd62, 0;
	st.global.u64 	[%rd61], %rd62;
$L__BB0_12:
	ret;

}
	// .globl	_Z3vfiiiiiiiiiiiddddddddddddddddddddPKdS0_S0_S0_S0_S0_S0_S0_S0_S0_S0_S0_S0_iidPdS1_PiS2_S2_S2_S2_S2_S2_S1_S1_
.visible .entry _Z3vfiiiiiiiiiiiddddddddddddddddddddPKdS0_S0_S0_S0_S0_S0_S0_S0_S0_S0_S0_S0_iidPdS1_PiS2_S2_S2_S2_S2_S2_S1_S1_(
	.param .u32 _Z3vfiiiiiiiiiiiddddddddddddddddddddPKdS0_S0_S0_S0_S0_S0_S0_S0_S0_S0_S0_S0_iidPdS1_PiS2_S2_S2_S2_S2_S2_S1_S1__param_0,
	.param .u32 _Z3vfiiiiiiiiiiiddddddddddddddddddddPKdS0_S0_S0_S0_S0_S0_S0_S0_S0_S0_S0_S0_iidPdS1_PiS2_S2_S2_S2_S2_S2_S1_S1__param_1,
	.param .u32 _Z3vfiiiiiiiiiiiddddddddddddddddddddPKdS0_S0_S0_S0_S0_S0_S0_S0_S0_S0_S0_S0_iidPdS1_PiS2_S2_S2_S2_S2_S2_S1_S1__param_2,
	.param .u32 _Z3vfiiiiiiiiiiiddddddddddddddddddddPKdS0_S0_S0_S0_S0_S0_S0_S0_S0_S0_S0_S0_iidPdS1_PiS2_S2_S2_S2_S2_S2_S1_S1__param_3,
	.param .u32 _Z3vfiiiiiiiiiiiddddddddddddddddddddPKdS0_S0_S0_S0_S0_S0_S0_S0_S0_S0_S0_S0_iidPdS1_PiS2_S2_S2_S2_S2_S2_S1_S1__param_4,
	.param .u32 _Z3vfiiiiiiiiiiiddddddddddddddddddddPKdS0_S0_S0_S0_S0_S0_S0_S0_S0_S0_S0_S0_iidPdS1_PiS2_S2_S2_S2_S2_S2_S1_S1__param_5,
	.param .u32 _Z3vfiiiiiiiiiiiddddddddddddddddddddPKdS0_S0_S0_S0_S0_S0_S0_S0_S0_S0_S0_S0_iidPdS1_PiS2_S2_S2_S2_S2_S2_S1_S1__param_6,
	.param .u32 _Z3vfiiiiiiiiiiiddddddddddddddddddddPKdS0_S0_S0_S0_S0_S0_S0_S0_S0_S0_S0_S0_iidPdS1_PiS2_S2_S2_S2_S2_S2_S1_S1__param_7,
	.param .u32 _Z3vfiiiiiiiiiiiddddddddddddddddddddPKdS0_S0_S0_S0_S0_S0_S0_S0_S0_S0_S0_S0_iidPdS1_PiS2_S2_S2_S2_S2_S2_S1_S1__param_8,
	.param .u32 _Z3vfiiiiiiiiiiiddddddddddddddddddddPKdS0_S0_S0_S0_S0_S0_S0_S0_S0_S0_S0_S0_iidPdS1_PiS2_S2_S2_S2_S2_S2_S1_S1__param_9,
	.param .f64 _Z3vfiiiiiiiiiiiddddddddddddddddddddPKdS0_S0_S0_S0_S0_S0_S0_S0_S0_S0_S0_S0_iidPdS1_PiS2_S2_S2_S2_S2_S2_S1_S1__param_10,
	.param .f64 _Z3vfiiiiiiiiiiiddddddddddddddddddddPKdS0_S0_S0_S0_S0_S0_S0_S0_S0_S0_S0_S0_iidPdS1_PiS2_S2_S2_S2_S2_S2_S1_S1__param_11,
	.param .f64 _Z3vfiiiiiiiiiiiddddddddddddddddddddPKdS0_S0_S0_S0_S0_S0_S0_S0_S0_S0_S0_S0_iidPdS1_PiS2_S2_S2_S2_S2_S2_S1_S1__param_12,
	.param .f64 _Z3vfiiiiiiiiiiiddddddddddddddddddddPKdS0_S0_S0_S0_S0_S0_S0_S0_S0_S0_S0_S0_iidPdS1_PiS2_S2_S2_S2_S2_S2_S1_S1__param_13,
	.param .f64 _Z3vfiiiiiiiiiiiddddddddddddddddddddPKdS0_S0_S0_S0_S0_S0_S0_S0_S0_S0_S0_S0_iidPdS1_PiS2_S2_S2_S2_S2_S2_S1_S1__param_14,
	.param .f64 _Z3vfiiiiiiiiiiiddddddddddddddddddddPKdS0_S0_S0_S0_S0_S0_S0_S0_S0_S0_S0_S0_iidPdS1_PiS2_S2_S2_S2_S2_S2_S1_S1__param_15,
	.param .f64 _Z3vfiiiiiiiiiiiddddddddddddddddddddPKdS0_S0_S0_S0_S0_S0_S0_S0_S0_S0_S0_S0_iidPdS1_PiS2_S2_S2_S2_S2_S2_S1_S1__param_16,
	.param .f64 _Z3vfiiiiiiiiiiiddddddddddddddddddddPKdS0_S0_S0_S0_S0_S0_S0_S0_S0_S0_S0_S0_iidPdS1_PiS2_S2_S2_S2_S2_S2_S1_S1__param_17,
	.param .f64 _Z3vfiiiiiiiiiiiddddddddddddddddddddPKdS0_S0_S0_S0_S0_S0_S0_S0_S0_S0_S0_S0_iidPdS1_PiS2_S2_S2_S2_S2_S2_S1_S1__param_18,
	.param .f64 _Z3vfiiiiiiiiiiiddddddddddddddddddddPKdS0_S0_S0_S0_S0_S0_S0_S0_S0_S0_S0_S0_iidPdS1_PiS2_S2_S2_S2_S2_S2_S1_S1__param_19,
	.param .f64 _Z3vfiiiiiiiiiiiddddddddddddddddddddPKdS0_S0_S0_S0_S0_S0_S0_S0_S0_S0_S0_S0_iidPdS1_PiS2_S2_S2_S2_S2_S2_S1_S1__param_20,
	.param .f64 _Z3vfiiiiiiiiiiiddddddddddddddddddddPKdS0_S0_S0_S0_S0_S0_S0_S0_S0_S0_S0_S0_iidPdS1_PiS2_S2_S2_S2_S2_S2_S1_S1__param_21,
	.param .f64 _Z3vfiiiiiiiiiiiddddddddddddddddddddPKdS0_S0_S0_S0_S0_S0_S0_S0_S0_S0_S0_S0_iidPdS1_PiS2_S2_S2_S2_S2_S2_S1_S1__param_22,
	.param .f64 _Z3vfiiiiiiiiiiiddddddddddddddddddddPKdS0_S0_S0_S0_S0_S0_S0_S0_S0_S0_S0_S0_iidPdS1_PiS2_S2_S2_S2_S2_S2_S1_S1__param_23,
	.param .f64 _Z3vfiiiiiiiiiiiddddddddddddddddddddPKdS0_S0_S0_S0_S0_S0_S0_S0_S0_S0_S0_S0_iidPdS1_PiS2_S2_S2_S2_S2_S2_S1_S1__param_24,
	.param .f64 _Z3vfiiiiiiiiiiiddddddddddddddddddddPKdS0_S0_S0_S0_S0_S0_S0_S0_S0_S0_S0_S0_iidPdS1_PiS2_S2_S2_S2_S2_S2_S1_S1__param_25,
	.param .f64 _Z3vfiiiiiiiiiiiddddddddddddddddddddPKdS0_S0_S0_S0_S0_S0_S0_S0_S0_S0_S0_S0_iidPdS1_PiS2_S2_S2_S2_S2_S2_S1_S1__param_26,
	.param .f64 _Z3vfiiiiiiiiiiiddddddddddddddddddddPKdS0_S0_S0_S0_S0_S0_S0_S0_S0_S0_S0_S0_iidPdS1_PiS2_S2_S2_S2_S2_S2_S1_S1__param_27,
	.param .f64 _Z3vfiiiiiiiiiiiddddddddddddddddddddPKdS0_S0_S0_S0_S0_S0_S0_S0_S0_S0_S0_S0_iidPdS1_PiS2_S2_S2_S2_S2_S2_S1_S1__param_28,
	.param .f64 _Z3vfiiiiiiiiiiiddddddddddddddddddddPKdS0_S0_S0_S0_S0_S0_S0_S0_S0_S0_S0_S0_iidPdS1_PiS2_S2_S2_S2_S2_S2_S1_S1__param_29,
	.param .u64 .ptr .align 1 _Z3vfiiiiiiiiiiiddddddddddddddddddddPKdS0_S0_S0_S0_S0_S0_S0_S0_S0_S0_S0_S0_iidPdS1_PiS2_S2_S2_S2_S2_S2_S1_S1__param_30,
	.param .u64 .ptr .align 1 _Z3vfiiiiiiiiiiiddddddddddddddddddddPKdS0_S0_S0_S0_S0_S0_S0_S0_S0_S0_S0_S0_iidPdS1_PiS2_S2_S2_S2_S2_S2_S1_S1__param_31,
	.param .u64 .ptr .align 1 _Z3vfiiiiiiiiiiiddddddddddddddddddddPKdS0_S0_S0_S0_S0_S0_S0_S0_S0_S0_S0_S0_iidPdS1_PiS2_S2_S2_S2_S2_S2_S1_S1__param_32,
	.param .u64 .ptr .align 1 _Z3vfiiiiiiiiiiiddddddddddddddddddddPKdS0_S0_S0_S0_S0_S0_S0_S0_S0_S0_S0_S0_iidPdS1_PiS2_S2_S2_S2_S2_S2_S1_S1__param_33,
	.param .u64 .ptr .align 1 _Z3vfiiiiiiiiiiiddddddddddddddddddddPKdS0_S0_S0_S0_S0_S0_S0_S0_S0_S0_S0_S0_iidPdS1_PiS2_S2_S2_S2_S2_S2_S1_S1__param_34,
	.param .u64 .ptr .align 1 _Z3vfiiiiiiiiiiiddddddddddddddddddddPKdS0_S0_S0_S0_S0_S0_S0_S0_S0_S0_S0_S0_iidPdS1_PiS2_S2_S2_S2_S2_S2_S1_S1__param_35,
	.param .u64 .ptr .align 1 _Z3vfiiiiiiiiiiiddddddddddddddddddddPKdS0_S0_S0_S0_S0_S0_S0_S0_S0_S0_S0_S0_iidPdS1_PiS2_S2_S2_S2_S2_S2_S1_S1__param_36,
	.param .u64 .ptr .align 1 _Z3vfiiiiiiiiiiiddddddddddddddddddddPKdS0_S0_S0_S0_S0_S0_S0_S0_S0_S0_S0_S0_iidPdS1_PiS2_S2_S2_S2_S2_S2_S1_S1__param_37,
	.param .u64 .ptr .align 1 _Z3vfiiiiiiiiiiiddddddddddddddddddddPKdS0_S0_S0_S0_S0_S0_S0_S0_S0_S0_S0_S0_iidPdS1_PiS2_S2_S2_S2_S2_S2_S1_S1__param_38,
	.param .u64 .ptr .align 1 _Z3vfiiiiiiiiiiiddddddddddddddddddddPKdS0_S0_S0_S0_S0_S0_S0_S0_S0_S0_S0_S0_iidPdS1_PiS2_S2_S2_S2_S2_S2_S1_S1__param_39,
	.param .u64 .ptr .align 1 _Z3vfiiiiiiiiiiiddddddddddddddddddddPKdS0_S0_S0_S0_S0_S0_S0_S0_S0_S0_S0_S0_iidPdS1_PiS2_S2_S2_S2_S2_S2_S1_S1__param_40,
	.param .u64 .ptr .align 1 _Z3vfiiiiiiiiiiiddddddddddddddddddddPKdS0_S0_S0_S0_S0_S0_S0_S0_S0_S0_S0_S0_iidPdS1_PiS2_S2_S2_S2_S2_S2_S1_S1__param_41,
	.param .u64 .ptr .align 1 _Z3vfiiiiiiiiiiiddddddddddddddddddddPKdS0_S0_S0_S0_S0_S0_S0_S0_S0_S0_S0_S0_iidPdS1_PiS2_S2_S2_S2_S2_S2_S1_S1__param_42,
	.param .u32 _Z3vfiiiiiiiiiiiddddddddddddddddddddPKdS0_S0_S0_S0_S0_S0_S0_S0_S0_S0_S0_S0_iidPdS1_PiS2_S2_S2_S2_S2_S2_S1_S1__param_43,
	.param .u32 _Z3vfiiiiiiiiiiiddddddddddddddddddddPKdS0_S0_S0_S0_S0_S0_S0_S0_S0_S0_S0_S0_iidPdS1_PiS2_S2_S2_S2_S2_S2_S1_S1__param_44,
	.param .f64 _Z3vfiiiiiiiiiiiddddddddddddddddddddPKdS0_S0_S0_S0_S0_S0_S0_S0_S0_S0_S0_S0_iidPdS1_PiS2_S2_S2_S2_S2_S2_S1_S1__param_45,
	.param .u64 .ptr .align 1 _Z3vfiiiiiiiiiiiddddddddddddddddddddPKdS0_S0_S0_S0_S0_S0_S0_S0_S0_S0_S0_S0_iidPdS1_PiS2_S2_S2_S2_S2_S2_S1_S1__param_46,
	.param .u64 .ptr .align 1 _Z3vfiiiiiiiiiiiddddddddddddddddddddPKdS0_S0_S0_S0_S0_S0_S0_S0_S0_S0_S0_S0_iidPdS1_PiS2_S2_S2_S2_S2_S2_S1_S1__param_47,
	.param .u64 .ptr .align 1 _Z3vfiiiiiiiiiiiddddddddddddddddddddPKdS0_S0_S0_S0_S0_S0_S0_S0_S0_S0_S0_S0_iidPdS1_PiS2_S2_S2_S2_S2_S2_S1_S1__param_48,
	.param .u64 .ptr .align 1 _Z3vfiiiiiiiiiiiddddddddddddddddddddPKdS0_S0_S0_S0_S0_S0_S0_S0_S0_S0_S0_S0_iidPdS1_PiS2_S2_S2_S2_S2_S2_S1_S1__param_49,
	.param .u64 .ptr .align 1 _Z3vfiiiiiiiiiiiddddddddddddddddddddPKdS0_S0_S0_S0_S0_S0_S0_S0_S0_S0_S0_S0_iidPdS1_PiS2_S2_S2_S2_S2_S2_S1_S1__param_50,
	.param .u64 .ptr .align 1 _Z3vfiiiiiiiiiiiddddddddddddddddddddPKdS0_S0_S0_S0_S0_S0_S0_S0_S0_S0_S0_S0_iidPdS1_PiS2_S2_S2_S2_S2_S2_S1_S1__param_51,
	.param .u64 .ptr .align 1 _Z3vfiiiiiiiiiiiddddddddddddddddddddPKdS0_S0_S0_S0_S0_S0_S0_S0_S0_S0_S0_S0_iidPdS1_PiS2_S2_S2_S2_S2_S2_S1_S1__param_52,
	.param .u64 .ptr .align 1 _Z3vfiiiiiiiiiiiddddddddddddddddddddPKdS0_S0_S0_S0_S0_S0_S0_S0_S0_S0_S0_S0_iidPdS1_PiS2_S2_S2_S2_S2_S2_S1_S1__param_53,
	.param .u64 .ptr .align 1 _Z3vfiiiiiiiiiiiddddddddddddddddddddPKdS0_S0_S0_S0_S0_S0_S0_S0_S0_S0_S0_S0_iidPdS1_PiS2_S2_S2_S2_S2_S2_S1_S1__param_54,
	.param .u64 .ptr .align 1 _Z3vfiiiiiiiiiiiddddddddddddddddddddPKdS0_S0_S0_S0_S0_S0_S0_S0_S0_S0_S0_S0_iidPdS1_PiS2_S2_S2_S2_S2_S2_S1_S1__param_55,
	.param .u64 .ptr .align 1 _Z3vfiiiiiiiiiiiddddddddddddddddddddPKdS0_S0_S0_S0_S0_S0_S0_S0_S0_S0_S0_S0_iidPdS1_PiS2_S2_S2_S2_S2_S2_S1_S1__param_56
)
{
	.reg .pred 	%p<974>;
	.reg .b32 	%r<1211>;
	.reg .b32 	%f<2721>;
	.reg .b64 	%rd<427>;
	.reg .b64 	%fd<1171>;

	ld.param.u32 	%r223, [_Z3vfiiiiiiiiiiiddddddddddddddddddddPKdS0_S0_S0_S0_S0_S0_S0_S0_S0_S0_S0_S0_iidPdS1_PiS2_S2_S2_S2_S2_S2_S1_S1__param_1];
	ld.param.u32 	%r224, [_Z3vfiiiiiiiiiiiddddddddddddddddddddPKdS0_S0_S0_S0_S0_S0_S0_S0_S0_S0_S0_S0_iidPdS1_PiS2_S2_S2_S2_S2_S2_S1_S1__param_2];
	ld.param.u32 	%r225, [_Z3vfiiiiiiiiiiiddddddddddddddddddddPKdS0_S0_S0_S0_S0_S0_S0_S0_S0_S0_S0_S0_iidPdS1_PiS2_S2_S2_S2_S2_S2_S1_S1__param_3];
	ld.param.u32 	%r226, [_Z3vfiiiiiiiiiiiddddddddddddddddddddPKdS0_S0_S0_S0_S0_S0_S0_S0_S0_S0_S0_S0_iidPdS1_PiS2_S2_S2_S2_S2_S2_S1_S1__param_4];
	ld.param.u32 	%r227, [_Z3vfiiiiiiiiiiiddddddddddddddddddddPKdS0_S0_S0_S0_S0_S0_S0_S0_S0_S0_S0_S0_iidPdS1_PiS2_S2_S2_S2_S2_S2_S1_S1__param_5];
	ld.param.u32 	%r228, [_Z3vfiiiiiiiiiiiddddddddddddddddddddPKdS0_S0_S0_S0_S0_S0_S0_S0_S0_S0_S0_S0_iidPdS1_PiS2_S2_S2_S2_S2_S2_S1_S1__param_6];
	ld.param.u32 	%r229, [_Z3vfiiiiiiiiiiiddddddddddddddddddddPKdS0_S0_S0_S0_S0_S0_S0_S0_S0_S0_S0_S0_iidPdS1_PiS2_S2_S2_S2_S2_S2_S1_S1__param_7];
	ld.param.u32 	%r230, [_Z3vfiiiiiiiiiiiddddddddddddddddddddPKdS0_S0_S0_S0_S0_S0_S0_S0_S0_S0_S0_S0_iidPdS1_PiS2_S2_S2_S2_S2_S2_S1_S1__param_8];
	ld.param.u32 	%r231, [_Z3vfiiiiiiiiiiiddddddddddddddddddddPKdS0_S0_S0_S0_S0_S0_S0_S0_S0_S0_S0_S0_iidPdS1_PiS2_S2_S2_S2_S2_S2_S1_S1__param_9];
	ld.param.f64 	%fd297, [_Z3vfiiiiiiiiiiiddddddddddddddddddddPKdS0_S0_S0_S0_S0_S0_S0_S0_S0_S0_S0_S0_iidPdS1_PiS2_S2_S2_S2_S2_S2_S1_S1__param_10];
	ld.param.f64 	%fd299, [_Z3vfiiiiiiiiiiiddddddddddddddddddddPKdS0_S0_S0_S0_S0_S0_S0_S0_S0_S0_S0_S0_iidPdS1_PiS2_S2_S2_S2_S2_S2_S1_S1__param_12];
	ld.param.f64 	%fd300, [_Z3vfiiiiiiiiiiiddddddddddddddddddddPKdS0_S0_S0_S0_S0_S0_S0_S0_S0_S0_S0_S0_iidPdS1_PiS2_S2_S2_S2_S2_S2_S1_S1__param_13];
	ld.param.f64 	%fd302, [_Z3vfiiiiiiiiiiiddddddddddddddddddddPKdS0_S0_S0_S0_S0_S0_S0_S0_S0_S0_S0_S0_iidPdS1_PiS2_S2_S2_S2_S2_S2_S1_S1__param_15];
	ld.param.f64 	%fd311, [_Z3vfiiiiiiiiiiiddddddddddddddddddddPKdS0_S0_S0_S0_S0_S0_S0_S0_S0_S0_S0_S0_iidPdS1_PiS2_S2_S2_S2_S2_S2_S1_S1__param_24];
	ld.param.f64 	%fd312, [_Z3vfiiiiiiiiiiiddddddddddddddddddddPKdS0_S0_S0_S0_S0_S0_S0_S0_S0_S0_S0_S0_iidPdS1_PiS2_S2_S2_S2_S2_S2_S1_S1__param_25];
	ld.param.f64 	%fd313, [_Z3vfiiiiiiiiiiiddddddddddddddddddddPKdS0_S0_S0_S0_S0_S0_S0_S0_S0_S0_S0_S0_iidPdS1_PiS2_S2_S2_S2_S2_S2_S1_S1__param_26];
	ld.param.f64 	%fd314, [_Z3vfiiiiiiiiiiiddddddddddddddddddddPKdS0_S0_S0_S0_S0_S0_S0_S0_S0_S0_S0_S0_iidPdS1_PiS2_S2_S2_S2_S2_S2_S1_S1__param_27];
	ld.param.f64 	%fd316, [_Z3vfiiiiiiiiiiiddddddddddddddddddddPKdS0_S0_S0_S0_S0_S0_S0_S0_S0_S0_S0_S0_iidPdS1_PiS2_S2_S2_S2_S2_S2_S1_S1__param_29];
	ld.param.u64 	%rd24, [_Z3vfiiiiiiiiiiiddddddddddddddddddddPKdS0_S0_S0_S0_S0_S0_S0_S0_S0_S0_S0_S0_iidPdS1_PiS2_S2_S2_S2_S2_S2_S1_S1__param_30];
	ld.param.u64 	%rd41, [_Z3vfiiiiiiiiiiiddddddddddddddddddddPKdS0_S0_S0_S0_S0_S0_S0_S0_S0_S0_S0_S0_iidPdS1_PiS2_S2_S2_S2_S2_S2_S1_S1__param_31];
	ld.param.u64 	%rd25, [_Z3vfiiiiiiiiiiiddddddddddddddddddddPKdS0_S0_S0_S0_S0_S0_S0_S0_S0_S0_S0_S0_iidPdS1_PiS2_S2_S2_S2_S2_S2_S1_S1__param_32];
	ld.param.u64 	%rd42, [_Z3vfiiiiiiiiiiiddddddddddddddddddddPKdS0_S0_S0_S0_S0_S0_S0_S0_S0_S0_S0_S0_iidPdS1_PiS2_S2_S2_S2_S2_S2_S1_S1__param_33];
	ld.param.u64 	%rd43, [_Z3vfiiiiiiiiiiiddddddddddddddddddddPKdS0_S0_S0_S0_S0_S0_S0_S0_S0_S0_S0_S0_iidPdS1_PiS2_S2_S2_S2_S2_S2_S1_S1__param_34];
	ld.param.u64 	%rd26, [_Z3vfiiiiiiiiiiiddddddddddddddddddddPKdS0_S0_S0_S0_S0_S0_S0_S0_S0_S0_S0_S0_iidPdS1_PiS2_S2_S2_S2_S2_S2_S1_S1__param_35];
	ld.param.u64 	%rd44, [_Z3vfiiiiiiiiiiiddddddddddddddddddddPKdS0_S0_S0_S0_S0_S0_S0_S0_S0_S0_S0_S0_iidPdS1_PiS2_S2_S2_S2_S2_S2_S1_S1__param_37];
	ld.param.u64 	%rd45, [_Z3vfiiiiiiiiiiiddddddddddddddddddddPKdS0_S0_S0_S0_S0_S0_S0_S0_S0_S0_S0_S0_iidPdS1_PiS2_S2_S2_S2_S2_S2_S1_S1__param_39];
	ld.param.u64 	%rd30, [_Z3vfiiiiiiiiiiiddddddddddddddddddddPKdS0_S0_S0_S0_S0_S0_S0_S0_S0_S0_S0_S0_iidPdS1_PiS2_S2_S2_S2_S2_S2_S1_S1__param_41];
	ld.param.u64 	%rd31, [_Z3vfiiiiiiiiiiiddddddddddddddddddddPKdS0_S0_S0_S0_S0_S0_S0_S0_S0_S0_S0_S0_iidPdS1_PiS2_S2_S2_S2_S2_S2_S1_S1__param_42];
	ld.param.u32 	%r232, [_Z3vfiiiiiiiiiiiddddddddddddddddddddPKdS0_S0_S0_S0_S0_S0_S0_S0_S0_S0_S0_S0_iidPdS1_PiS2_S2_S2_S2_S2_S2_S1_S1__param_43];
	ld.param.u32 	%r233, [_Z3vfiiiiiiiiiiiddddddddddddddddddddPKdS0_S0_S0_S0_S0_S0_S0_S0_S0_S0_S0_S0_iidPdS1_PiS2_S2_S2_S2_S2_S2_S1_S1__param_44];
	ld.param.f64 	%fd317, [_Z3vfiiiiiiiiiiiddddddddddddddddddddPKdS0_S0_S0_S0_S0_S0_S0_S0_S0_S0_S0_S0_iidPdS1_PiS2_S2_S2_S2_S2_S2_S1_S1__param_45];
	ld.param.u64 	%rd46, [_Z3vfiiiiiiiiiiiddddddddddddddddddddPKdS0_S0_S0_S0_S0_S0_S0_S0_S0_S0_S0_S0_iidPdS1_PiS2_S2_S2_S2_S2_S2_S1_S1__param_46];
	ld.param.u64 	%rd47, [_Z3vfiiiiiiiiiiiddddddddddddddddddddPKdS0_S0_S0_S0_S0_S0_S0_S0_S0_S0_S0_S0_iidPdS1_PiS2_S2_S2_S2_S2_S2_S1_S1__param_47];
	ld.param.u64 	%rd40, [_Z3vfiiiiiiiiiiiddddddddddddddddddddPKdS0_S0_S0_S0_S0_S0_S0_S0_S0_S0_S0_S0_iidPdS1_PiS2_S2_S2_S2_S2_S2_S1_S1__param_56];
	cvta.to.global.u64 	%rd1, %rd45;
	cvta.to.global.u64 	%rd2, %rd47;
	cvta.to.global.u64 	%rd3, %rd46;
	cvta.to.global.u64 	%rd4, %rd41;
	cvta.to.global.u64 	%rd5, %rd44;
	cvta.to.global.u64 	%rd6, %rd43;
	cvta.to.global.u64 	%rd7, %rd42;
	cvta.to.global.u64 	%rd48, %rd25;
	mov.f32 	%f284, 0fB1800000;
	mov.f32 	%f285, 0f3EE38E39;
	mul.rn.f32 	%f286, %f285, %f284;
	mov.f32 	%f287, 0f3D4A4588;
	mov.f32 	%f288, 0f3DF80F5F;
	mul.rn.f32 	%f289, %f288, %f287;
	fma.rn.f32 	%f290, %f286, 0f3FB8AA3B, 0f336DD092;
	fma.rn.f32 	%f291, 0f3E638E39, 0f32A55E34, %f290;
	mul.f32 	%f292, %f289, 0f40400000;
	fma.rn.f32 	%f293, %f292, %f286, %f291;
	fma.rn.f32 	%f294, %f289, 0f3E638E39, %f293;
	mov.f32 	%f295, 0f405484B1;
	add.rn.f32 	%f1, %f295, %f294;
	mov.f32 	%f296, 0fC05484B1;
	add.rn.f32 	%f297, %f1, %f296;
	neg.f32 	%f298, %f297;
	add.rn.f32 	%f2, %f294, %f298;
	mov.f32 	%f299, 0f41300000;
	mul.rn.f32 	%f300, %f1, %f299;
	neg.f32 	%f301, %f300;
	fma.rn.f32 	%f302, %f1, 0f41300000, %f301;
	fma.rn.f32 	%f303, %f2, 0f41300000, %f302;
	cvt.rni.f32.f32 	%f304, %f300;
	sub.f32 	%f305, %f300, %f304;
	add.f32 	%f306, %f305, %f303;
	fma.rn.f32 	%f307, %f306, 0f391FCB8E, 0f3AAF85ED;
	fma.rn.f32 	%f308, %f307, %f306, 0f3C1D9856;
	fma.rn.f32 	%f309, %f308, %f306, 0f3D6357BB;
	fma.rn.f32 	%f310, %f309, %f306, 0f3E75FDEC;
	fma.rn.f32 	%f311, %f310, %f306, 0f3F317218;
	fma.rn.f32 	%f312, %f311, %f306, 0f3F800000;
	cvt.rzi.s32.f32 	%r235, %f304;
	setp.gt.f32 	%p5, %f304, 0f00000000;
	selp.b32 	%r236, 0, -2097152000, %p5;
	add.s32 	%r237, %r236, 2130706432;
	mov.b32 	%f313, %r237;
	mul.f32 	%f314, %f312, %f313;
	shl.b32 	%r238, %r235, 23;
	sub.s32 	%r239, %r238, %r236;
	mov.b32 	%f315, %r239;
	mul.f32 	%f316, %f314, %f315;
	abs.f32 	%f317, %f300;
	setp.gt.f32 	%p6, %f317, 0f43180000;
	setp.lt.f32 	%p7, %f300, 0f00000000;
	selp.f32 	%f318, 0f00000000, 0f7F800000, %p7;
	selp.f32 	%f319, %f318, %f316, %p6;
	neg.f32 	%f320, %f319;
	cvt.f64.f32 	%fd1019, %f320;
	mov.u32 	%r1, %ctaid.x;
	mov.u32 	%r240, %ctaid.y;
	mov.u32 	%r2, %tid.x;
	mov.u32 	%r3, %tid.y;
	mov.u32 	%r4, %tid.z;
	mul.wide.u32 	%rd49, %r240, 8;
	add.s64 	%rd50, %rd48, %rd49;
	ld.global.f64 	%fd2, [%rd50];
	mul.wide.u32 	%rd51, %r1, 8;
	add.s64 	%rd52, %rd7, %rd51;
	ld.global.f64 	%fd3, [%rd52];
	mul.lo.s32 	%r5, %r232, %r230;
	mul.lo.s32 	%r6, %r5, %r224;
	mul.lo.s32 	%r7, %r224, %r4;
	mul.lo.s32 	%r241, %r224, %r3;
	mul.lo.s32 	%r8, %r241, %r225;
	mul.lo.s32 	%r9, %r226, %r225;
	mad.lo.s32 	%r242, %r224, %r1, %r240;
	add.s32 	%r10, %r242, %r8;
	setp.lt.s32 	%p8, %r228, 1;
	mov.b32 	%r1123, 0;
	mov.f64 	%fd1013, 0d0000000000000000;
	mov.f64 	%fd227, 0d0000000000000000;
	mov.f64 	%fd1011, 0d0000000000000000;
	mov.f64 	%fd229, %fd1019;
	mov.f64 	%fd1017, %fd1019;
	mov.f64 	%fd1016, %fd1019;
	mov.f64 	%fd228, %fd1019;
	mov.f64 	%fd1014, %fd1019;
	mov.u32 	%r185, %r1123;
	mov.u32 	%r1121, %r1123;
	mov.u32 	%r184, %r1123;
	mov.u32 	%r1119, %r1123;
	mov.u32 	%r1118, %r1123;
	mov.u32 	%r183, %r1123;
	mov.u32 	%r1116, %r1123;
	mov.u32 	%r182, %r1123;
	mov.u32 	%r1114, %r1123;
	mov.u32 	%r1113, %r1123;
	mov.u32 	%r181, %r1123;
	mov.u32 	%r1111, %r1123;
	@%p8 bra 	$L__BB1_263;
	ld.param.u32 	%r1073, [_Z3vfiiiiiiiiiiiddddddddddddddddddddPKdS0_S0_S0_S0_S0_S0_S0_S0_S0_S0_S0_S0_iidPdS1_PiS2_S2_S2_S2_S2_S2_S1_S1__param_43];
	ld.param.u64 	%rd418, [_Z3vfiiiiiiiiiiiddddddddddddddddddddPKdS0_S0_S0_S0_S0_S0_S0_S0_S0_S0_S0_S0_iidPdS1_PiS2_S2_S2_S2_S2_S2_S1_S1__param_40];
	ld.param.u64 	%rd417, [_Z3vfiiiiiiiiiiiddddddddddddddddddddPKdS0_S0_S0_S0_S0_S0_S0_S0_S0_S0_S0_S0_iidPdS1_PiS2_S2_S2_S2_S2_S2_S1_S1__param_38];
	ld.param.f64 	%fd979, [_Z3vfiiiiiiiiiiiddddddddddddddddddddPKdS0_S0_S0_S0_S0_S0_S0_S0_S0_S0_S0_S0_iidPdS1_PiS2_S2_S2_S2_S2_S2_S1_S1__param_20];
	ld.param.f64 	%fd972, [_Z3vfiiiiiiiiiiiddddddddddddddddddddPKdS0_S0_S0_S0_S0_S0_S0_S0_S0_S0_S0_S0_iidPdS1_PiS2_S2_S2_S2_S2_S2_S1_S1__param_18];
	ld.param.f64 	%fd965, [_Z3vfiiiiiiiiiiiddddddddddddddddddddPKdS0_S0_S0_S0_S0_S0_S0_S0_S0_S0_S0_S0_iidPdS1_PiS2_S2_S2_S2_S2_S2_S1_S1__param_17];
	ld.param.f64 	%fd964, [_Z3vfiiiiiiiiiiiddddddddddddddddddddPKdS0_S0_S0_S0_S0_S0_S0_S0_S0_S0_S0_S0_iidPdS1_PiS2_S2_S2_S2_S2_S2_S1_S1__param_16];
	ld.param.u32 	%r1064, [_Z3vfiiiiiiiiiiiddddddddddddddddddddPKdS0_S0_S0_S0_S0_S0_S0_S0_S0_S0_S0_S0_iidPdS1_PiS2_S2_S2_S2_S2_S2_S1_S1__param_8];
	ld.param.u32 	%r1059, [_Z3vfiiiiiiiiiiiddddddddddddddddddddPKdS0_S0_S0_S0_S0_S0_S0_S0_S0_S0_S0_S0_iidPdS1_PiS2_S2_S2_S2_S2_S2_S1_S1__param_4];
	add.s32 	%r244, %r6, %r7;
	mad.lo.s32 	%r245, %r9, %r244, %r10;
	mul.wide.s32 	%rd53, %r245, 8;
	add.s64 	%rd8, %rd4, %rd53;
	mul.wide.u32 	%rd54, %r2, 8;
	add.s64 	%rd55, %rd5, %rd54;
	ld.global.f64 	%fd320, [%rd55];
	mul.wide.u32 	%rd56, %r3, 8;
	add.s64 	%rd57, %rd6, %rd56;
	ld.global.f64 	%fd321, [%rd57];
	cvta.to.global.u64 	%rd58, %rd417;
	cvta.to.global.u64 	%rd59, %rd418;
	cvta.to.global.u64 	%rd60, %rd24;
	cvta.to.global.u64 	%rd61, %rd30;
	cvta.to.global.u64 	%rd62, %rd31;
	setp.lt.s32 	%p9, %r224, 1;
	mul.wide.u32 	%rd63, %r4, 8;
	add.s64 	%rd9, %rd58, %rd63;
	mul.wide.s32 	%rd64, %r1073, 8;
	add.s64 	%rd10, %rd59, %rd64;
	mov.f64 	%fd322, 0d3FF0000000000000;
	sub.f64 	%fd323, %fd322, %fd311;
	sub.f64 	%fd4, %fd323, %fd312;
	fma.rn.f64 	%fd5, %fd300, %fd321, %fd2;
	add.s64 	%rd11, %rd60, %rd64;
	add.f64 	%fd324, %fd302, %fd320;
	mul.f64 	%fd325, %fd299, %fd324;
	mul.f64 	%fd6, %fd321, %fd325;
	add.s32 	%r11, %r1073, 1;
	mul.lo.s32 	%r246, %r229, %r224;
	mul.lo.s32 	%r247, %r246, %r1064;
	mad.lo.s32 	%r248, %r247, %r1073, %r247;
	mul.lo.s32 	%r249, %r7, %r229;
	add.s32 	%r12, %r248, %r249;
	cvt.rn.f64.s32 	%fd326, %r229;
	rcp.rn.f64 	%fd7, %fd326;
	sub.f64 	%fd8, %fd322, %fd297;
	mul.lo.s32 	%r13, %r229, %r225;
	mul.lo.s32 	%r250, %r13, %r1064;
	mad.lo.s32 	%r14, %r250, %r1073, %r250;
	mul.lo.s32 	%r15, %r1059, %r224;
	mul.lo.s32 	%r16, %r1064, %r4;
	cvt.rn.f32.f64 	%f3, %fd965;
	mul.f32 	%f321, %f3, 0f3F000000;
	cvt.rzi.f32.f32 	%f322, %f321;
	add.f32 	%f323, %f322, %f322;
	sub.f32 	%f324, %f3, %f323;
	abs.f32 	%f4, %f324;
	abs.f32 	%f5, %f3;
	cvt.rmi.f32.f32 	%f6, %f3;
	sub.f64 	%fd9, %fd322, %fd965;
	cvt.rn.f32.f64 	%f7, %fd9;
	mul.f32 	%f325, %f7, 0f3F000000;
	cvt.rzi.f32.f32 	%f326, %f325;
	add.f32 	%f327, %f326, %f326;
	sub.f32 	%f328, %f7, %f327;
	abs.f32 	%f8, %f328;
	abs.f32 	%f9, %f7;
	cvt.rmi.f32.f32 	%f10, %f7;
	sub.f64 	%fd10, %fd322, %fd964;
	cvt.rn.f32.f64 	%f11, %fd10;
	mul.f32 	%f329, %f11, 0f3F000000;
	cvt.rzi.f32.f32 	%f330, %f329;
	add.f32 	%f331, %f330, %f330;
	sub.f32 	%f332, %f11, %f331;
	abs.f32 	%f12, %f332;
	abs.f32 	%f13, %f11;
	cvt.rmi.f32.f32 	%f14, %f11;
	cvt.rn.f32.f64 	%f15, %fd972;
	mul.f32 	%f333, %f15, 0f3F000000;
	cvt.rzi.f32.f32 	%f334, %f333;
	add.f32 	%f335, %f334, %f334;
	sub.f32 	%f336, %f15, %f335;
	abs.f32 	%f16, %f336;
	abs.f32 	%f17, %f15;
	cvt.rmi.f32.f32 	%f18, %f15;
	rcp.rn.f64 	%fd327, %fd972;
	cvt.rn.f32.f64 	%f19, %fd327;
	mul.f32 	%f337, %f19, 0f3F000000;
	cvt.rzi.f32.f32 	%f338, %f337;
	add.f32 	%f339, %f338, %f338;
	sub.f32 	%f340, %f19, %f339;
	abs.f32 	%f20, %f340;
	abs.f32 	%f21, %f19;
	cvt.rmi.f32.f32 	%f22, %f19;
	add.f64 	%fd11, %fd979, 0d3FF0000000000000;
	{
	.reg .b32 %temp; 
	mov.b64 	{%temp, %r17}, %fd11;
	}
	cvt.rzi.f64.f64 	%fd12, %fd11;
	abs.f64 	%fd13, %fd11;
	mov.f32 	%f341, 0f41700000;
	mul.rn.f32 	%f342, %f1, %f341;
	neg.f32 	%f343, %f342;
	fma.rn.f32 	%f344, %f1, 0f41700000, %f343;
	fma.rn.f32 	%f345, %f2, 0f41700000, %f344;
	cvt.rni.f32.f32 	%f346, %f342;
	sub.f32 	%f347, %f342, %f346;
	add.f32 	%f348, %f347, %f345;
	fma.rn.f32 	%f349, %f348, 0f391FCB8E, 0f3AAF85ED;
	fma.rn.f32 	%f350, %f349, %f348, 0f3C1D9856;
	fma.rn.f32 	%f351, %f350, %f348, 0f3D6357BB;
	fma.rn.f32 	%f352, %f351, %f348, 0f3E75FDEC;
	fma.rn.f32 	%f353, %f352, %f348, 0f3F317218;
	fma.rn.f32 	%f354, %f353, %f348, 0f3F800000;
	cvt.rzi.s32.f32 	%r251, %f346;
	setp.gt.f32 	%p10, %f346, 0f00000000;
	selp.b32 	%r252, 0, -2097152000, %p10;
	add.s32 	%r253, %r252, 2130706432;
	mov.b32 	%f355, %r253;
	mul.f32 	%f356, %f354, %f355;
	shl.b32 	%r254, %r251, 23;
	sub.s32 	%r255, %r254, %r252;
	mov.b32 	%f357, %r255;
	mul.f32 	%f358, %f356, %f357;
	abs.f32 	%f359, %f342;
	setp.gt.f32 	%p11, %f359, 0f43180000;
	setp.lt.f32 	%p12, %f342, 0f00000000;
	selp.f32 	%f360, 0f00000000, 0f7F800000, %p12;
	selp.f32 	%f361, %f360, %f358, %p11;
	neg.f32 	%f362, %f361;
	cvt.f64.f32 	%fd14, %f362;
	add.s64 	%rd12, %rd61, %rd64;
	add.f64 	%fd15, %fd317, 0d3FF0000000000000;
	add.s64 	%rd13, %rd62, %rd64;
	sub.f64 	%fd328, %fd322, %fd320;
	sub.f64 	%fd329, %fd328, %fd302;
	mul.f64 	%fd330, %fd299, %fd329;
	mul.f64 	%fd331, %fd321, %fd330;
	sub.f64 	%fd332, %fd322, %fd316;
	mul.f64 	%fd16, %fd332, %fd331;
	mul.lo.s32 	%r18, %r249, %r9;
	mul.lo.s32 	%r256, %r224, %r2;
	mul.lo.s32 	%r19, %r225, %r224;
	mad.lo.s32 	%r257, %r246, %r5, %r256;
	mul.lo.s32 	%r20, %r9, %r257;
	sub.f64 	%fd17, %fd322, %fd314;
	add.f64 	%fd18, %fd2, %fd331;
	@%p9 bra 	$L__BB1_263;
	ld.param.u32 	%r1065, [_Z3vfiiiiiiiiiiiddddddddddddddddddddPKdS0_S0_S0_S0_S0_S0_S0_S0_S0_S0_S0_S0_iidPdS1_PiS2_S2_S2_S2_S2_S2_S1_S1__param_8];
	ld.param.u32 	%r1060, [_Z3vfiiiiiiiiiiiddddddddddddddddddddPKdS0_S0_S0_S0_S0_S0_S0_S0_S0_S0_S0_S0_iidPdS1_PiS2_S2_S2_S2_S2_S2_S1_S1__param_4];
	ld.global.f64 	%fd19, [%rd8];
	and.b32  	%r21, %r229, 3;
	add.s32 	%r22, %r21, -1;
	and.b32  	%r23, %r229, 7;
	and.b32  	%r24, %r1065, 3;
	add.s32 	%r25, %r24, -1;
	and.b32  	%r26, %r1065, 7;
	add.s32 	%r27, %r26, -1;
	and.b32  	%r28, %r229, 2147483644;
	and.b32  	%r29, %r229, 1;
	and.b32  	%r30, %r1065, 2147483644;
	and.b32  	%r31, %r1065, 1;
	and.b32  	%r32, %r229, 2147483640;
	and.b32  	%r33, %r1065, 2147483640;
	mad.lo.s32 	%r259, %r1065, %r11, %r4;
	mul.lo.s32 	%r260, %r229, %r259;
	mul.lo.s32 	%r261, %r260, %r1060;
	add.s32 	%r262, %r261, %r1060;
	add.s32 	%r263, %r3, %r262;
	mul.lo.s32 	%r34, %r19, %r263;
	mul.lo.s32 	%r264, %r9, %r224;
	shl.b32 	%r35, %r264, 2;
	mad.lo.s32 	%r265, %r225, %r263, %r1;
	mul.lo.s32 	%r36, %r224, %r265;
	add.s32 	%r266, %r260, 2;
	mad.lo.s32 	%r267, %r1060, %r266, %r3;
	mul.lo.s32 	%r37, %r19, %r267;
	mad.lo.s32 	%r268, %r225, %r267, %r1;
	mul.lo.s32 	%r38, %r224, %r268;
	add.s32 	%r269, %r260, 3;
	mad.lo.s32 	%r270, %r1060, %r269, %r3;
	mul.lo.s32 	%r39, %r19, %r270;
	mad.lo.s32 	%r271, %r225, %r270, %r1;
	mul.lo.s32 	%r40, %r224, %r271;
	add.s32 	%r272, %r3, %r261;
	mul.lo.s32 	%r41, %r19, %r272;
	mad.lo.s32 	%r273, %r225, %r272, %r1;
	mul.lo.s32 	%r42, %r224, %r273;
	cvta.to.global.u64 	%rd14, %rd26;
	cvta.to.global.u64 	%rd15, %rd40;
	mul.f64 	%fd20, %fd299, %fd17;
	add.s32 	%r43, %r20, %r18;
	mov.f64 	%fd1011, 0d0000000000000000;
	mov.b32 	%r1082, 0;
	mov.u32 	%r1111, %r1082;
	mov.u32 	%r181, %r1082;
	mov.u32 	%r1113, %r1082;
	mov.u32 	%r1114, %r1082;
	mov.u32 	%r182, %r1082;
	mov.u32 	%r1116, %r1082;
	mov.u32 	%r183, %r1082;
	mov.u32 	%r1118, %r1082;
	mov.u32 	%r1119, %r1082;
	mov.u32 	%r184, %r1082;
	mov.u32 	%r1121, %r1082;
	mov.u32 	%r185, %r1082;
	mov.u32 	%r1123, %r1082;
	mov.f64 	%fd227, %fd1011;
	mov.f64 	%fd1013, %fd1011;
	mov.f64 	%fd1014, %fd1019;
	mov.f64 	%fd228, %fd1019;
	mov.f64 	%fd1016, %fd1019;
	mov.f64 	%fd1017, %fd1019;
	mov.f64 	%fd229, %fd1019;
	mov.f64 	%fd1136, %fd1011;
$L__BB1_3:
	mov.b32 	%r58, 0;
$L__BB1_4:
	setp.gt.s32 	%p13, %r227, 0;
	@%p13 bra 	$L__BB1_5;
	bra.uni 	$L__BB1_261;
$L__BB1_5:
	ld.param.u64 	%rd416, [_Z3vfiiiiiiiiiiiddddddddddddddddddddPKdS0_S0_S0_S0_S0_S0_S0_S0_S0_S0_S0_S0_iidPdS1_PiS2_S2_S2_S2_S2_S2_S1_S1__param_36];
	ld.param.u64 	%rd415, [_Z3vfiiiiiiiiiiiddddddddddddddddddddPKdS0_S0_S0_S0_S0_S0_S0_S0_S0_S0_S0_S0_iidPdS1_PiS2_S2_S2_S2_S2_S2_S1_S1__param_32];
	ld.param.f64 	%fd983, [_Z3vfiiiiiiiiiiiddddddddddddddddddddPKdS0_S0_S0_S0_S0_S0_S0_S0_S0_S0_S0_S0_iidPdS1_PiS2_S2_S2_S2_S2_S2_S1_S1__param_28];
	ld.param.f64 	%fd963, [_Z3vfiiiiiiiiiiiddddddddddddddddddddPKdS0_S0_S0_S0_S0_S0_S0_S0_S0_S0_S0_S0_iidPdS1_PiS2_S2_S2_S2_S2_S2_S1_S1__param_14];
	ld.param.f64 	%fd958, [_Z3vfiiiiiiiiiiiddddddddddddddddddddPKdS0_S0_S0_S0_S0_S0_S0_S0_S0_S0_S0_S0_iidPdS1_PiS2_S2_S2_S2_S2_S2_S1_S1__param_11];
	and.b32  	%r276, %r17, 2147483647;
	setp.ne.s32 	%p14, %r276, 1071644672;
	setp.eq.f64 	%p15, %fd13, 0d7FF0000000000000;
	setp.lt.s32 	%p16, %r17, 0;
	setp.neu.f64 	%p17, %fd11, %fd12;
	mov.b64 	%rd65, %fd11;
	shr.u32 	%r277, %r17, 20;
	and.b32  	%r278, %r277, 2047;
	add.s32 	%r279, %r278, -1012;
	shl.b64 	%rd66, %rd65, %r279;
	setp.eq.s64 	%p18, %rd66, -9223372036854775808;
	cvta.to.global.u64 	%rd67, %rd416;
	mul.wide.u32 	%rd68, %r1082, 8;
	add.s64 	%rd69, %rd67, %rd68;
	ld.global.f64 	%fd158, [%rd69];
	cvta.to.global.u64 	%rd70, %rd415;
	mul.wide.u32 	%rd71, %r58, 8;
	add.s64 	%rd72, %rd70, %rd71;
	ld.global.f64 	%fd334, [%rd72];
	ld.global.f64 	%fd335, [%rd11];
	mov.f64 	%fd336, 0d3FF0000000000000;
	sub.f64 	%fd159, %fd336, %fd335;
	mul.f64 	%fd160, %fd963, %fd334;
	mad.lo.s32 	%r142, %r224, %r1, %r58;
	{
	.reg .b32 %temp; 
	mov.b64 	{%temp, %r280}, %fd158;
	}
	abs.f64 	%fd337, %fd158;
	setp.lt.s32 	%p20, %r280, 0;
	and.pred  	%p1, %p20, %p18;
	setp.eq.f64 	%p21, %fd158, 0d0000000000000000;
	and.pred  	%p2, %p17, %p20;
	setp.neu.f64 	%p22, %fd13, 0d3FE0000000000000;
	and.pred  	%p23, %p22, %p18;
	selp.b32 	%r281, %r280, 0, %p23;
	or.b32  	%r282, %r281, 2146435072;
	selp.b32 	%r283, %r282, %r281, %p16;
	mov.b32 	%r72, 0;
	mov.b64 	%fd162, {%r72, %r283};
	add.f64 	%fd338, %fd11, %fd158;
	{
	.reg .b32 %temp; 
	mov.b64 	{%temp, %r284}, %fd338;
	}
	and.b32  	%r285, %r284, 2146435072;
	setp.ne.s32 	%p24, %r285, 2146435072;
	setp.nan.f64 	%p25, %fd158, %fd11;
	setp.neu.f64 	%p27, %fd337, 0d7FF0000000000000;
	setp.gt.f64 	%p28, %fd337, 0d3FF0000000000000;
	selp.b32 	%r286, 2146435072, 0, %p28;
	xor.b32  	%r287, %r286, 2146435072;
	selp.b32 	%r288, %r287, %r286, %p16;
	setp.eq.f64 	%p29, %fd158, 0dBFF0000000000000;
	selp.b32 	%r289, 1072693248, %r288, %p29;
	mov.b64 	%fd339, {%r72, %r289};
	add.rn.f64 	%fd340, %fd158, %fd11;
	ld.global.f64 	%fd1131, [%rd12];
	mul.f64 	%fd164, %fd958, %fd1131;
	ld.global.f64 	%fd341, [%rd13];
	add.f64 	%fd342, %fd341, 0d3FF0000000000000;
	mul.f64 	%fd343, %fd3, %fd342;
	sub.f64 	%fd344, %fd343, %fd16;
	mul.f64 	%fd345, %fd983, %fd344;
	sub.f64 	%fd346, %fd2, %fd345;
	setp.le.f64 	%p30, %fd346, 0d0000000000000000;
	selp.f64 	%fd165, 0d0000000000000000, %fd346, %p30;
	add.s32 	%r143, %r43, %r58;
	selp.u32 	%r290, -1, 0, %p18;
	selp.u32 	%r291, -1, 0, %p23;
	selp.b32 	%r292, %r291, %r290, %p21;
	and.b32  	%r294, %r292, 1;
	setp.eq.b32 	%p31, %r294, 1;
	or.pred  	%p32, %p24, %p25;
	or.pred  	%p33, %p32, %p15;
	selp.f64 	%fd166, %fd340, %fd339, %p25;
	or.pred  	%p3, %p33, %p27;
	xor.pred  	%p4, %p24, %p33;
	selp.b32 	%r295, 0, 2146435072, %p16;
	or.b32  	%r296, %r295, -2147483648;
	selp.b32 	%r297, %r296, %r295, %p14;
	selp.b32 	%r298, %r297, %r295, %p31;
	selp.b32 	%r299, %r298, %r295, %p20;
	mov.b64 	%fd167, {%r72, %r299};
	add.s32 	%r146, %r39, %r58;
	add.s32 	%r147, %r40, %r58;
	add.s32 	%r148, %r41, %r58;
	add.s32 	%r149, %r42, %r58;
	add.s32 	%r150, %r37, %r58;
	add.s32 	%r151, %r36, %r58;
	add.s32 	%r152, %r34, %r58;
	add.s32 	%r153, %r38, %r58;
$L__BB1_6:
	ld.param.u32 	%r1074, [_Z3vfiiiiiiiiiiiddddddddddddddddddddPKdS0_S0_S0_S0_S0_S0_S0_S0_S0_S0_S0_S0_iidPdS1_PiS2_S2_S2_S2_S2_S2_S1_S1__param_43];
	setp.lt.s32 	%p34, %r1074, %r223;
	mul.wide.u32 	%rd73, %r72, 8;
	add.s64 	%rd74, %rd14, %rd73;
	ld.global.f64 	%fd55, [%rd74];
	@%p34 bra 	$L__BB1_8;
	ld.param.f64 	%fd982, [_Z3vfiiiiiiiiiiiddddddddddddddddddddPKdS0_S0_S0_S0_S0_S0_S0_S0_S0_S0_S0_S0_iidPdS1_PiS2_S2_S2_S2_S2_S2_S1_S1__param_23];
	ld.global.f64 	%fd347, [%rd9];
	mul.f64 	%fd58, %fd982, %fd347;
	bra.uni 	$L__BB1_9;
$L__BB1_8:
	ld.global.f64 	%fd348, [%rd9];
	ld.global.f64 	%fd349, [%rd10];
	mul.f64 	%fd350, %fd348, %fd349;
	mul.f64 	%fd351, %fd158, %fd350;
	mul.f64 	%fd58, %fd4, %fd351;
$L__BB1_9:
	ld.param.u32 	%r1075, [_Z3vfiiiiiiiiiiiddddddddddddddddddddPKdS0_S0_S0_S0_S0_S0_S0_S0_S0_S0_S0_S0_iidPdS1_PiS2_S2_S2_S2_S2_S2_S1_S1__param_43];
	ld.param.u32 	%r1056, [_Z3vfiiiiiiiiiiiddddddddddddddddddddPKdS0_S0_S0_S0_S0_S0_S0_S0_S0_S0_S0_S0_iidPdS1_PiS2_S2_S2_S2_S2_S2_S1_S1__param_0];
	mul.f64 	%fd59, %fd58, %fd159;
	add.f64 	%fd353, %fd5, %fd59;
	sub.f64 	%fd354, %fd353, %fd3;
	mul.f64 	%fd60, %fd300, %fd55;
	sub.f64 	%fd355, %fd354, %fd60;
	sub.f64 	%fd356, %fd355, %fd160;
	sub.f64 	%fd357, %fd356, %fd6;
	sub.f64 	%fd61, %fd357, %fd313;
	add.s32 	%r300, %r1056, -1;
	setp.lt.s32 	%p35, %r1075, %r300;
	setp.gt.s32 	%p36, %r229, 0;
	and.pred  	%p37, %p35, %p36;
	mov.f64 	%fd1024, 0d0000000000000000;
	mov.f64 	%fd1025, %fd1024;
	@%p37 bra 	$L__BB1_299;
$L__BB1_10:
	mov.f64 	%fd1026, 0d0000000000000000;
	setp.eq.s32 	%p51, %r231, 1;
	mov.f32 	%f2686, 0f3F800000;
	@%p51 bra 	$L__BB1_37;
	setp.ne.s32 	%p52, %r231, 2;
	mov.f32 	%f2683, 0f3F800000;
	@%p52 bra 	$L__BB1_70;
	setp.eq.f32 	%p53, %f3, 0f00000000;
	cvt.rn.f32.f64 	%f23, %fd61;
	abs.f32 	%f24, %f23;
	setp.lt.f32 	%p54, %f24, 0f00800000;
	mul.f32 	%f364, %f24, 0f4B800000;
	selp.f32 	%f365, %f364, %f24, %p54;
	selp.f32 	%f366, 0fC1C00000, 0f00000000, %p54;
	mov.b32 	%r349, %f365;
	add.s32 	%r350, %r349, -1060439283;
	and.b32  	%r351, %r350, -8388608;
	sub.s32 	%r352, %r349, %r351;
	mov.b32 	%f367, %r352;
	cvt.rn.f32.s32 	%f368, %r351;
	fma.rn.f32 	%f369, %f368, 0f34000000, %f366;
	add.f32 	%f370, %f367, 0fBF800000;
	add.f32 	%f371, %f367, 0f3F800000;
	rcp.approx.ftz.f32 	%f372, %f371;
	add.f32 	%f373, %f370, %f370;
	mul.f32 	%f374, %f373, %f372;
	mul.f32 	%f375, %f374, %f374;
	sub.f32 	%f376, %f370, %f374;
	add.f32 	%f377, %f376, %f376;
	neg.f32 	%f378, %f374;
	fma.rn.f32 	%f379, %f378, %f370, %f377;
	mul.rn.f32 	%f380, %f372, %f379;
	fma.rn.f32 	%f381, %f375, 0f3A2C32E4, 0f3B52E7DB;
	fma.rn.f32 	%f382, %f381, %f375, 0f3C93BB73;
	fma.rn.f32 	%f383, %f382, %f375, 0f3DF6384F;
	mul.rn.f32 	%f384, %f383, %f375;
	fma.rn.f32 	%f385, %f374, 0f3FB8AA3B, %f369;
	sub.f32 	%f386, %f369, %f385;
	fma.rn.f32 	%f387, %f374, 0f3FB8AA3B, %f386;
	fma.rn.f32 	%f388, %f380, 0f3FB8AA3B, %f387;
	fma.rn.f32 	%f389, %f374, 0f32A55E34, %f388;
	mul.f32 	%f390, %f384, 0f40400000;
	fma.rn.f32 	%f391, %f390, %f380, %f389;
	fma.rn.f32 	%f392, %f384, %f374, %f391;
	add.rn.f32 	%f393, %f385, %f392;
	neg.f32 	%f394, %f385;
	add.rn.f32 	%f395, %f393, %f394;
	neg.f32 	%f396, %f395;
	add.rn.f32 	%f397, %f392, %f396;
	mul.rn.f32 	%f398, %f393, %f3;
	neg.f32 	%f399, %f398;
	fma.rn.f32 	%f400, %f393, %f3, %f399;
	fma.rn.f32 	%f401, %f397, %f3, %f400;
	cvt.rni.f32.f32 	%f402, %f398;
	sub.f32 	%f403, %f398, %f402;
	add.f32 	%f404, %f403, %f401;
	fma.rn.f32 	%f405, %f404, 0f391FCB8E, 0f3AAF85ED;
	fma.rn.f32 	%f406, %f405, %f404, 0f3C1D9856;
	fma.rn.f32 	%f407, %f406, %f404, 0f3D6357BB;
	fma.rn.f32 	%f408, %f407, %f404, 0f3E75FDEC;
	fma.rn.f32 	%f409, %f408, %f404, 0f3F317218;
	fma.rn.f32 	%f410, %f409, %f404, 0f3F800000;
	cvt.rzi.s32.f32 	%r353, %f402;
	setp.gt.f32 	%p55, %f402, 0f00000000;
	selp.b32 	%r354, 0, -2097152000, %p55;
	add.s32 	%r355, %r354, 2130706432;
	mov.b32 	%f411, %r355;
	mul.f32 	%f412, %f410, %f411;
	shl.b32 	%r356, %r353, 23;
	sub.s32 	%r357, %r356, %r354;
	mov.b32 	%f413, %r357;
	mul.f32 	%f414, %f412, %f413;
	abs.f32 	%f415, %f398;
	setp.gt.f32 	%p56, %f415, 0f43180000;
	setp.lt.f32 	%p57, %f398, 0f00000000;
	selp.f32 	%f416, 0f00000000, 0f7F800000, %p57;
	selp.f32 	%f25, %f416, %f414, %p56;
	setp.eq.f32 	%p58, %f23, 0f3F800000;
	or.pred  	%p59, %p53, %p58;
	@%p59 bra 	$L__BB1_20;
	setp.nan.f32 	%p60, %f5, %f5;
	setp.nan.f32 	%p61, %f24, %f24;
	or.pred  	%p62, %p61, %p60;
	@%p62 bra 	$L__BB1_19;
	setp.eq.f32 	%p63, %f23, 0f00000000;
	setp.eq.f32 	%p64, %f24, 0f7F800000;
	or.pred  	%p65, %p63, %p64;
	@%p65 bra 	$L__BB1_18;
	setp.eq.f32 	%p66, %f5, 0f7F800000;
	setp.eq.f32 	%p67, %f23, 0fBF800000;
	and.pred  	%p68, %p67, %p66;
	@%p68 bra 	$L__BB1_20;
	setp.geu.f32 	%p69, %f23, 0f00000000;
	mov.f32 	%f2683, %f25;
	@%p69 bra 	$L__BB1_20;
	setp.neu.f32 	%p70, %f6, %f3;
	setp.neu.f32 	%p71, %f4, 0f3F800000;
	neg.f32 	%f418, %f25;
	selp.f32 	%f419, %f25, %f418, %p71;
	selp.f32 	%f2683, 0f7FFFFFFF, %f419, %p70;
	bra.uni 	$L__BB1_20;
$L__BB1_18:
	setp.lt.f32 	%p72, %f3, 0f00000000;
	setp.neu.f32 	%p73, %f4, 0f3F800000;
	add.f32 	%f420, %f23, %f23;
	mov.b32 	%r358, %f420;
	xor.b32  	%r359, %r358, 2139095040;
	selp.b32 	%r360, %r359, %r358, %p72;
	and.b32  	%r361, %r360, 2147483647;
	selp.b32 	%r362, %r361, %r360, %p73;
	mov.b32 	%f2683, %r362;
	bra.uni 	$L__BB1_20;
$L__BB1_19:
	add.rn.f32 	%f2683, %f23, %f3;
$L__BB1_20:
	setp.eq.f32 	%p74, %f7, 0f00000000;
	cvt.rn.f32.f64 	%f30, %fd55;
	abs.f32 	%f31, %f30;
	setp.lt.f32 	%p75, %f31, 0f00800000;
	mul.f32 	%f422, %f31, 0f4B800000;
	selp.f32 	%f423, %f422, %f31, %p75;
	selp.f32 	%f424, 0fC1C00000, 0f00000000, %p75;
	mov.b32 	%r363, %f423;
	add.s32 	%r364, %r363, -1060439283;
	and.b32  	%r365, %r364, -8388608;
	sub.s32 	%r366, %r363, %r365;
	mov.b32 	%f425, %r366;
	cvt.rn.f32.s32 	%f426, %r365;
	fma.rn.f32 	%f427, %f426, 0f34000000, %f424;
	add.f32 	%f428, %f425, 0fBF800000;
	add.f32 	%f429, %f425, 0f3F800000;
	rcp.approx.ftz.f32 	%f430, %f429;
	add.f32 	%f431, %f428, %f428;
	mul.f32 	%f432, %f431, %f430;
	mul.f32 	%f433, %f432, %f432;
	sub.f32 	%f434, %f428, %f432;
	add.f32 	%f435, %f434, %f434;
	neg.f32 	%f436, %f432;
	fma.rn.f32 	%f437, %f436, %f428, %f435;
	mul.rn.f32 	%f438, %f430, %f437;
	fma.rn.f32 	%f439, %f433, 0f3A2C32E4, 0f3B52E7DB;
	fma.rn.f32 	%f440, %f439, %f433, 0f3C93BB73;
	fma.rn.f32 	%f441, %f440, %f433, 0f3DF6384F;
	mul.rn.f32 	%f442, %f441, %f433;
	fma.rn.f32 	%f443, %f432, 0f3FB8AA3B, %f427;
	sub.f32 	%f444, %f427, %f443;
	fma.rn.f32 	%f445, %f432, 0f3FB8AA3B, %f444;
	fma.rn.f32 	%f446, %f438, 0f3FB8AA3B, %f445;
	fma.rn.f32 	%f447, %f432, 0f32A55E34, %f446;
	mul.f32 	%f448, %f442, 0f40400000;
	fma.rn.f32 	%f449, %f448, %f438, %f447;
	fma.rn.f32 	%f450, %f442, %f432, %f449;
	add.rn.f32 	%f451, %f443, %f450;
	neg.f32 	%f452, %f443;
	add.rn.f32 	%f453, %f451, %f452;
	neg.f32 	%f454, %f453;
	add.rn.f32 	%f455, %f450, %f454;
	mul.rn.f32 	%f456, %f451, %f7;
	neg.f32 	%f457, %f456;
	fma.rn.f32 	%f458, %f451, %f7, %f457;
	fma.rn.f32 	%f459, %f455, %f7, %f458;
	cvt.rni.f32.f32 	%f460, %f456;
	sub.f32 	%f461, %f456, %f460;
	add.f32 	%f462, %f461, %f459;
	fma.rn.f32 	%f463, %f462, 0f391FCB8E, 0f3AAF85ED;
	fma.rn.f32 	%f464, %f463, %f462, 0f3C1D9856;
	fma.rn.f32 	%f465, %f464, %f462, 0f3D6357BB;
	fma.rn.f32 	%f466, %f465, %f462, 0f3E75FDEC;
	fma.rn.f32 	%f467, %f466, %f462, 0f3F317218;
	fma.rn.f32 	%f468, %f467, %f462, 0f3F800000;
	cvt.rzi.s32.f32 	%r367, %f460;
	setp.gt.f32 	%p76, %f460, 0f00000000;
	selp.b32 	%r368, 0, -2097152000, %p76;
	add.s32 	%r369, %r368, 2130706432;
	mov.b32 	%f469, %r369;
	mul.f32 	%f470, %f468, %f469;
	shl.b32 	%r370, %r367, 23;
	sub.s32 	%r371, %r370, %r368;
	mov.b32 	%f471, %r371;
	mul.f32 	%f472, %f470, %f471;
	abs.f32 	%f473, %f456;
	setp.gt.f32 	%p77, %f473, 0f43180000;
	setp.lt.f32 	%p78, %f456, 0f00000000;
	selp.f32 	%f474, 0f00000000, 0f7F800000, %p78;
	selp.f32 	%f32, %f474, %f472, %p77;
	setp.eq.f32 	%p79, %f30, 0f3F800000;
	or.pred  	%p80, %p74, %p79;
	mov.f32 	%f2684, 0f3F800000;
	@%p80 bra 	$L__BB1_28;
	setp.nan.f32 	%p81, %f9, %f9;
	setp.nan.f32 	%p82, %f31, %f31;
	or.pred  	%p83, %p82, %p81;
	@%p83 bra 	$L__BB1_27;
	setp.eq.f32 	%p84, %f30, 0f00000000;
	setp.eq.f32 	%p85, %f31, 0f7F800000;
	or.pred  	%p86, %p84, %p85;
	@%p86 bra 	$L__BB1_26;
	setp.eq.f32 	%p87, %f9, 0f7F800000;
	setp.eq.f32 	%p88, %f30, 0fBF800000;
	and.pred  	%p89, %p88, %p87;
	@%p89 bra 	$L__BB1_28;
	setp.geu.f32 	%p90, %f30, 0f00000000;
	mov.f32 	%f2684, %f32;
	@%p90 bra 	$L__BB1_28;
	setp.neu.f32 	%p91, %f10, %f7;
	setp.neu.f32 	%p92, %f8, 0f3F800000;
	neg.f32 	%f476, %f32;
	selp.f32 	%f477, %f32, %f476, %p92;
	selp.f32 	%f2684, 0f7FFFFFFF, %f477, %p91;
	bra.uni 	$L__BB1_28;
$L__BB1_26:
	setp.lt.f32 	%p93, %f7, 0f00000000;
	setp.neu.f32 	%p94, %f8, 0f3F800000;
	add.f32 	%f478, %f30, %f30;
	mov.b32 	%r372, %f478;
	xor.b32  	%r373, %r372, 2139095040;
	selp.b32 	%r374, %r373, %r372, %p93;
	and.b32  	%r375, %r374, 2147483647;
	selp.b32 	%r376, %r375, %r374, %p94;
	mov.b32 	%f2684, %r376;
	bra.uni 	$L__BB1_28;
$L__BB1_27:
	add.rn.f32 	%f2684, %f30, %f7;
$L__BB1_28:
	setp.eq.f32 	%p95, %f11, 0f00000000;
	mul.f32 	%f37, %f2683, %f2684;
	abs.f32 	%f38, %f37;
	setp.lt.f32 	%p96, %f38, 0f00800000;
	mul.f32 	%f480, %f38, 0f4B800000;
	selp.f32 	%f481, %f480, %f38, %p96;
	selp.f32 	%f482, 0fC1C00000, 0f00000000, %p96;
	mov.b32 	%r377, %f481;
	add.s32 	%r378, %r377, -1060439283;
	and.b32  	%r379, %r378, -8388608;
	sub.s32 	%r380, %r377, %r379;
	mov.b32 	%f483, %r380;
	cvt.rn.f32.s32 	%f484, %r379;
	fma.rn.f32 	%f485, %f484, 0f34000000, %f482;
	add.f32 	%f486, %f483, 0fBF800000;
	add.f32 	%f487, %f483, 0f3F800000;
	rcp.approx.ftz.f32 	%f488, %f487;
	add.f32 	%f489, %f486, %f486;
	mul.f32 	%f490, %f489, %f488;
	mul.f32 	%f491, %f490, %f490;
	sub.f32 	%f492, %f486, %f490;
	add.f32 	%f493, %f492, %f492;
	neg.f32 	%f494, %f490;
	fma.rn.f32 	%f495, %f494, %f486, %f493;
	mul.rn.f32 	%f496, %f488, %f495;
	fma.rn.f32 	%f497, %f491, 0f3A2C32E4, 0f3B52E7DB;
	fma.rn.f32 	%f498, %f497, %f491, 0f3C93BB73;
	fma.rn.f32 	%f499, %f498, %f491, 0f3DF6384F;
	mul.rn.f32 	%f500, %f499, %f491;
	fma.rn.f32 	%f501, %f490, 0f3FB8AA3B, %f485;
	sub.f32 	%f502, %f485, %f501;
	fma.rn.f32 	%f503, %f490, 0f3FB8AA3B, %f502;
	fma.rn.f32 	%f504, %f496, 0f3FB8AA3B, %f503;
	fma.rn.f32 	%f505, %f490, 0f32A55E34, %f504;
	mul.f32 	%f506, %f500, 0f40400000;
	fma.rn.f32 	%f507, %f506, %f496, %f505;
	fma.rn.f32 	%f508, %f500, %f490, %f507;
	add.rn.f32 	%f509, %f501, %f508;
	neg.f32 	%f510, %f501;
	add.rn.f32 	%f511, %f509, %f510;
	neg.f32 	%f512, %f511;
	add.rn.f32 	%f513, %f508, %f512;
	mul.rn.f32 	%f514, %f509, %f11;
	neg.f32 	%f515, %f514;
	fma.rn.f32 	%f516, %f509, %f11, %f515;
	fma.rn.f32 	%f517, %f513, %f11, %f516;
	cvt.rni.f32.f32 	%f518, %f514;
	sub.f32 	%f519, %f514, %f518;
	add.f32 	%f520, %f519, %f517;
	fma.rn.f32 	%f521, %f520, 0f391FCB8E, 0f3AAF85ED;
	fma.rn.f32 	%f522, %f521, %f520, 0f3C1D9856;
	fma.rn.f32 	%f523, %f522, %f520, 0f3D6357BB;
	fma.rn.f32 	%f524, %f523, %f520, 0f3E75FDEC;
	fma.rn.f32 	%f525, %f524, %f520, 0f3F317218;
	fma.rn.f32 	%f526, %f525, %f520, 0f3F800000;
	cvt.rzi.s32.f32 	%r381, %f518;
	setp.gt.f32 	%p97, %f518, 0f00000000;
	selp.b32 	%r382, 0, -2097152000, %p97;
	add.s32 	%r383, %r382, 2130706432;
	mov.b32 	%f527, %r383;
	mul.f32 	%f528, %f526, %f527;
	shl.b32 	%r384, %r381, 23;
	sub.s32 	%r385, %r384, %r382;
	mov.b32 	%f529, %r385;
	mul.f32 	%f530, %f528, %f529;
	abs.f32 	%f531, %f514;
	setp.gt.f32 	%p98, %f531, 0f43180000;
	setp.lt.f32 	%p99, %f514, 0f00000000;
	selp.f32 	%f532, 0f00000000, 0f7F800000, %p99;
	selp.f32 	%f39, %f532, %f530, %p98;
	setp.eq.f32 	%p100, %f37, 0f3F800000;
	or.pred  	%p101, %p95, %p100;
	mov.f32 	%f2685, 0f3F800000;
	@%p101 bra 	$L__BB1_36;
	setp.nan.f32 	%p102, %f13, %f13;
	setp.nan.f32 	%p103, %f38, %f38;
	or.pred  	%p104, %p103, %p102;
	@%p104 bra 	$L__BB1_35;
	setp.eq.f32 	%p105, %f37, 0f00000000;
	setp.eq.f32 	%p106, %f38, 0f7F800000;
	or.pred  	%p107, %p105, %p106;
	@%p107 bra 	$L__BB1_34;
	setp.eq.f32 	%p108, %f13, 0f7F800000;
	setp.eq.f32 	%p109, %f37, 0fBF800000;
	and.pred  	%p110, %p109, %p108;
	@%p110 bra 	$L__BB1_36;
	setp.geu.f32 	%p111, %f37, 0f00000000;
	mov.f32 	%f2685, %f39;
	@%p111 bra 	$L__BB1_36;
	setp.neu.f32 	%p112, %f14, %f11;
	setp.neu.f32 	%p113, %f12, 0f3F800000;
	neg.f32 	%f534, %f39;
	selp.f32 	%f535, %f39, %f534, %p113;
	selp.f32 	%f2685, 0f7FFFFFFF, %f535, %p112;
	bra.uni 	$L__BB1_36;
$L__BB1_34:
	setp.lt.f32 	%p114, %f11, 0f00000000;
	setp.neu.f32 	%p115, %f12, 0f3F800000;
	add.f32 	%f536, %f37, %f37;
	mov.b32 	%r386, %f536;
	xor.b32  	%r387, %r386, 2139095040;
	selp.b32 	%r388, %r387, %r386, %p114;
	and.b32  	%r389, %r388, 2147483647;
	selp.b32 	%r390, %r389, %r388, %p115;
	mov.b32 	%f2685, %r390;
	bra.uni 	$L__BB1_36;
$L__BB1_35:
	add.rn.f32 	%f2685, %f37, %f11;
$L__BB1_36:
	cvt.f64.f32 	%fd509, %f2685;
	div.rn.f64 	%fd1026, %fd509, %fd10;
	bra.uni 	$L__BB1_70;
$L__BB1_37:
	setp.eq.f32 	%p116, %f15, 0f00000000;
	cvt.rn.f32.f64 	%f44, %fd61;
	abs.f32 	%f45, %f44;
	setp.lt.f32 	%p117, %f45, 0f00800000;
	mul.f32 	%f538, %f45, 0f4B800000;
	selp.f32 	%f539, %f538, %f45, %p117;
	selp.f32 	%f540, 0fC1C00000, 0f00000000, %p117;
	mov.b32 	%r391, %f539;
	add.s32 	%r392, %r391, -1060439283;
	and.b32  	%r393, %r392, -8388608;
	sub.s32 	%r394, %r391, %r393;
	mov.b32 	%f541, %r394;
	cvt.rn.f32.s32 	%f542, %r393;
	fma.rn.f32 	%f543, %f542, 0f34000000, %f540;
	add.f32 	%f544, %f541, 0fBF800000;
	add.f32 	%f545, %f541, 0f3F800000;
	rcp.approx.ftz.f32 	%f546, %f545;
	add.f32 	%f547, %f544, %f544;
	mul.f32 	%f548, %f547, %f546;
	mul.f32 	%f549, %f548, %f548;
	sub.f32 	%f550, %f544, %f548;
	add.f32 	%f551, %f550, %f550;
	neg.f32 	%f552, %f548;
	fma.rn.f32 	%f553, %f552, %f544, %f551;
	mul.rn.f32 	%f554, %f546, %f553;
	fma.rn.f32 	%f555, %f549, 0f3A2C32E4, 0f3B52E7DB;
	fma.rn.f32 	%f556, %f555, %f549, 0f3C93BB73;
	fma.rn.f32 	%f557, %f556, %f549, 0f3DF6384F;
	mul.rn.f32 	%f558, %f557, %f549;
	fma.rn.f32 	%f559, %f548, 0f3FB8AA3B, %f543;
	sub.f32 	%f560, %f543, %f559;
	fma.rn.f32 	%f561, %f548, 0f3FB8AA3B, %f560;
	fma.rn.f32 	%f562, %f554, 0f3FB8AA3B, %f561;
	fma.rn.f32 	%f563, %f548, 0f32A55E34, %f562;
	mul.f32 	%f564, %f558, 0f40400000;
	fma.rn.f32 	%f565, %f564, %f554, %f563;
	fma.rn.f32 	%f566, %f558, %f548, %f565;
	add.rn.f32 	%f567, %f559, %f566;
	neg.f32 	%f568, %f559;
	add.rn.f32 	%f569, %f567, %f568;
	neg.f32 	%f570, %f569;
	add.rn.f32 	%f571, %f566, %f570;
	mul.rn.f32 	%f572, %f567, %f15;
	neg.f32 	%f573, %f572;
	fma.rn.f32 	%f574, %f567, %f15, %f573;
	fma.rn.f32 	%f575, %f571, %f15, %f574;
	cvt.rni.f32.f32 	%f576, %f572;
	sub.f32 	%f577, %f572, %f576;
	add.f32 	%f578, %f577, %f575;
	fma.rn.f32 	%f579, %f578, 0f391FCB8E, 0f3AAF85ED;
	fma.rn.f32 	%f580, %f579, %f578, 0f3C1D9856;
	fma.rn.f32 	%f581, %f580, %f578, 0f3D6357BB;
	fma.rn.f32 	%f582, %f581, %f578, 0f3E75FDEC;
	fma.rn.f32 	%f583, %f582, %f578, 0f3F317218;
	fma.rn.f32 	%f584, %f583, %f578, 0f3F800000;
	cvt.rzi.s32.f32 	%r395, %f576;
	setp.gt.f32 	%p118, %f576, 0f00000000;
	selp.b32 	%r396, 0, -2097152000, %p118;
	add.s32 	%r397, %r396, 2130706432;
	mov.b32 	%f585, %r397;
	mul.f32 	%f586, %f584, %f585;
	shl.b32 	%r398, %r395, 23;
	sub.s32 	%r399, %r398, %r396;
	mov.b32 	%f587, %r399;
	mul.f32 	%f588, %f586, %f587;
	abs.f32 	%f589, %f572;
	setp.gt.f32 	%p119, %f589, 0f43180000;
	setp.lt.f32 	%p120, %f572, 0f00000000;
	selp.f32 	%f590, 0f00000000, 0f7F800000, %p120;
	selp.f32 	%f46, %f590, %f588, %p119;
	setp.eq.f32 	%p121, %f44, 0f3F800000;
	or.pred  	%p122, %p116, %p121;
	@%p122 bra 	$L__BB1_45;
	setp.nan.f32 	%p123, %f17, %f17;
	setp.nan.f32 	%p124, %f45, %f45;
	or.pred  	%p125, %p124, %p123;
	@%p125 bra 	$L__BB1_44;
	setp.eq.f32 	%p126, %f44, 0f00000000;
	setp.eq.f32 	%p127, %f45, 0f7F800000;
	or.pred  	%p128, %p126, %p127;
	@%p128 bra 	$L__BB1_43;
	setp.eq.f32 	%p129, %f17, 0f7F800000;
	setp.eq.f32 	%p130, %f44, 0fBF800000;
	and.pred  	%p131, %p130, %p129;
	@%p131 bra 	$L__BB1_45;
	setp.geu.f32 	%p132, %f44, 0f00000000;
	mov.f32 	%f2686, %f46;
	@%p132 bra 	$L__BB1_45;
	setp.neu.f32 	%p133, %f18, %f15;
	setp.neu.f32 	%p134, %f16, 0f3F800000;
	neg.f32 	%f592, %f46;
	selp.f32 	%f593, %f46, %f592, %p134;
	selp.f32 	%f2686, 0f7FFFFFFF, %f593, %p133;
	bra.uni 	$L__BB1_45;
$L__BB1_43:
	setp.lt.f32 	%p135, %f15, 0f00000000;
	setp.neu.f32 	%p136, %f16, 0f3F800000;
	add.f32 	%f594, %f44, %f44;
	mov.b32 	%r400, %f594;
	xor.b32  	%r401, %r400, 2139095040;
	selp.b32 	%r402, %r401, %r400, %p135;
	and.b32  	%r403, %r402, 2147483647;
	selp.b32 	%r404, %r403, %r402, %p136;
	mov.b32 	%f2686, %r404;
	bra.uni 	$L__BB1_45;
$L__BB1_44:
	add.rn.f32 	%f2686, %f44, %f15;
$L__BB1_45:
	setp.eq.f32 	%p137, %f15, 0f00000000;
	cvt.f64.f32 	%fd69, %f2686;
	cvt.rn.f32.f64 	%f51, %fd55;
	abs.f32 	%f52, %f51;
	setp.lt.f32 	%p138, %f52, 0f00800000;
	mul.f32 	%f596, %f52, 0f4B800000;
	selp.f32 	%f597, %f596, %f52, %p138;
	selp.f32 	%f598, 0fC1C00000, 0f00000000, %p138;
	mov.b32 	%r405, %f597;
	add.s32 	%r406, %r405, -1060439283;
	and.b32  	%r407, %r406, -8388608;
	sub.s32 	%r408, %r405, %r407;
	mov.b32 	%f599, %r408;
	cvt.rn.f32.s32 	%f600, %r407;
	fma.rn.f32 	%f601, %f600, 0f34000000, %f598;
	add.f32 	%f602, %f599, 0fBF800000;
	add.f32 	%f603, %f599, 0f3F800000;
	rcp.approx.ftz.f32 	%f604, %f603;
	add.f32 	%f605, %f602, %f602;
	mul.f32 	%f606, %f605, %f604;
	mul.f32 	%f607, %f606, %f606;
	sub.f32 	%f608, %f602, %f606;
	add.f32 	%f609, %f608, %f608;
	neg.f32 	%f610, %f606;
	fma.rn.f32 	%f611, %f610, %f602, %f609;
	mul.rn.f32 	%f612, %f604, %f611;
	fma.rn.f32 	%f613, %f607, 0f3A2C32E4, 0f3B52E7DB;
	fma.rn.f32 	%f614, %f613, %f607, 0f3C93BB73;
	fma.rn.f32 	%f615, %f614, %f607, 0f3DF6384F;
	mul.rn.f32 	%f616, %f615, %f607;
	fma.rn.f32 	%f617, %f606, 0f3FB8AA3B, %f601;
	sub.f32 	%f618, %f601, %f617;
	fma.rn.f32 	%f619, %f606, 0f3FB8AA3B, %f618;
	fma.rn.f32 	%f620, %f612, 0f3FB8AA3B, %f619;
	fma.rn.f32 	%f621, %f606, 0f32A55E34, %f620;
	mul.f32 	%f622, %f616, 0f40400000;
	fma.rn.f32 	%f623, %f622, %f612, %f621;
	fma.rn.f32 	%f624, %f616, %f606, %f623;
	add.rn.f32 	%f625, %f617, %f624;
	neg.f32 	%f626, %f617;
	add.rn.f32 	%f627, %f625, %f626;
	neg.f32 	%f628, %f627;
	add.rn.f32 	%f629, %f624, %f628;
	mul.rn.f32 	%f630, %f625, %f15;
	neg.f32 	%f631, %f630;
	fma.rn.f32 	%f632, %f625, %f15, %f631;
	fma.rn.f32 	%f633, %f629, %f15, %f632;
	cvt.rni.f32.f32 	%f634, %f630;
	sub.f32 	%f635, %f630, %f634;
	add.f32 	%f636, %f635, %f633;
	fma.rn.f32 	%f637, %f636, 0f391FCB8E, 0f3AAF85ED;
	fma.rn.f32 	%f638, %f637, %f636, 0f3C1D9856;
	fma.rn.f32 	%f639, %f638, %f636, 0f3D6357BB;
	fma.rn.f32 	%f640, %f639, %f636, 0f3E75FDEC;
	fma.rn.f32 	%f641, %f640, %f636, 0f3F317218;
	fma.rn.f32 	%f642, %f641, %f636, 0f3F800000;
	cvt.rzi.s32.f32 	%r409, %f634;
	setp.gt.f32 	%p139, %f634, 0f00000000;
	selp.b32 	%r410, 0, -2097152000, %p139;
	add.s32 	%r411, %r410, 2130706432;
	mov.b32 	%f643, %r411;
	mul.f32 	%f644, %f642, %f643;
	shl.b32 	%r412, %r409, 23;
	sub.s32 	%r413, %r412, %r410;
	mov.b32 	%f645, %r413;
	mul.f32 	%f646, %f644, %f645;
	abs.f32 	%f647, %f630;
	setp.gt.f32 	%p140, %f647, 0f43180000;
	setp.lt.f32 	%p141, %f630, 0f00000000;
	selp.f32 	%f648, 0f00000000, 0f7F800000, %p141;
	selp.f32 	%f53, %f648, %f646, %p140;
	setp.eq.f32 	%p142, %f51, 0f3F800000;
	or.pred  	%p143, %p137, %p142;
	mov.f32 	%f2687, 0f3F800000;
	@%p143 bra 	$L__BB1_53;
	setp.nan.f32 	%p144, %f17, %f17;
	setp.nan.f32 	%p145, %f52, %f52;
	or.pred  	%p146, %p145, %p144;
	@%p146 bra 	$L__BB1_52;
	setp.eq.f32 	%p147, %f51, 0f00000000;
	setp.eq.f32 	%p148, %f52, 0f7F800000;
	or.pred  	%p149, %p147, %p148;
	@%p149 bra 	$L__BB1_51;
	setp.eq.f32 	%p150, %f17, 0f7F800000;
	setp.eq.f32 	%p151, %f51, 0fBF800000;
	and.pred  	%p152, %p151, %p150;
	@%p152 bra 	$L__BB1_53;
	setp.geu.f32 	%p153, %f51, 0f00000000;
	mov.f32 	%f2687, %f53;
	@%p153 bra 	$L__BB1_53;
	setp.neu.f32 	%p154, %f18, %f15;
	setp.neu.f32 	%p155, %f16, 0f3F800000;
	neg.f32 	%f650, %f53;
	selp.f32 	%f651, %f53, %f650, %p155;
	selp.f32 	%f2687, 0f7FFFFFFF, %f651, %p154;
	bra.uni 	$L__BB1_53;
$L__BB1_51:
	setp.lt.f32 	%p156, %f15, 0f00000000;
	setp.neu.f32 	%p157, %f16, 0f3F800000;
	add.f32 	%f652, %f51, %f51;
	mov.b32 	%r414, %f652;
	xor.b32  	%r415, %r414, 2139095040;
	selp.b32 	%r416, %r415, %r414, %p156;
	and.b32  	%r417, %r416, 2147483647;
	selp.b32 	%r418, %r417, %r416, %p157;
	mov.b32 	%f2687, %r418;
	bra.uni 	$L__BB1_53;
$L__BB1_52:
	add.rn.f32 	%f2687, %f51, %f15;
$L__BB1_53:
	ld.param.f64 	%fd966, [_Z3vfiiiiiiiiiiiddddddddddddddddddddPKdS0_S0_S0_S0_S0_S0_S0_S0_S0_S0_S0_S0_iidPdS1_PiS2_S2_S2_S2_S2_S2_S1_S1__param_17];
	setp.eq.f32 	%p158, %f19, 0f00000000;
	cvt.f64.f32 	%fd510, %f2687;
	mul.f64 	%fd511, %fd9, %fd510;
	fma.rn.f64 	%fd512, %fd966, %fd69, %fd511;
	cvt.rn.f32.f64 	%f58, %fd512;
	abs.f32 	%f59, %f58;
	setp.lt.f32 	%p159, %f59, 0f00800000;
	mul.f32 	%f654, %f59, 0f4B800000;
	selp.f32 	%f655, %f654, %f59, %p159;
	selp.f32 	%f656, 0fC1C00000, 0f00000000, %p159;
	mov.b32 	%r419, %f655;
	add.s32 	%r420, %r419, -1060439283;
	and.b32  	%r421, %r420, -8388608;
	sub.s32 	%r422, %r419, %r421;
	mov.b32 	%f657, %r422;
	cvt.rn.f32.s32 	%f658, %r421;
	fma.rn.f32 	%f659, %f658, 0f34000000, %f656;
	add.f32 	%f660, %f657, 0fBF800000;
	add.f32 	%f661, %f657, 0f3F800000;
	rcp.approx.ftz.f32 	%f662, %f661;
	add.f32 	%f663, %f660, %f660;
	mul.f32 	%f664, %f663, %f662;
	mul.f32 	%f665, %f664, %f664;
	sub.f32 	%f666, %f660, %f664;
	add.f32 	%f667, %f666, %f666;
	neg.f32 	%f668, %f664;
	fma.rn.f32 	%f669, %f668, %f660, %f667;
	mul.rn.f32 	%f670, %f662, %f669;
	fma.rn.f32 	%f671, %f665, 0f3A2C32E4, 0f3B52E7DB;
	fma.rn.f32 	%f672, %f671, %f665, 0f3C93BB73;
	fma.rn.f32 	%f673, %f672, %f665, 0f3DF6384F;
	mul.rn.f32 	%f674, %f673, %f665;
	fma.rn.f32 	%f675, %f664, 0f3FB8AA3B, %f659;
	sub.f32 	%f676, %f659, %f675;
	fma.rn.f32 	%f677, %f664, 0f3FB8AA3B, %f676;
	fma.rn.f32 	%f678, %f670, 0f3FB8AA3B, %f677;
	fma.rn.f32 	%f679, %f664, 0f32A55E34, %f678;
	mul.f32 	%f680, %f674, 0f40400000;
	fma.rn.f32 	%f681, %f680, %f670, %f679;
	fma.rn.f32 	%f682, %f674, %f664, %f681;
	add.rn.f32 	%f683, %f675, %f682;
	neg.f32 	%f684, %f675;
	add.rn.f32 	%f685, %f683, %f684;
	neg.f32 	%f686, %f685;
	add.rn.f32 	%f687, %f682, %f686;
	mul.rn.f32 	%f688, %f683, %f19;
	neg.f32 	%f689, %f688;
	fma.rn.f32 	%f690, %f683, %f19, %f689;
	fma.rn.f32 	%f691, %f687, %f19, %f690;
	cvt.rni.f32.f32 	%f692, %f688;
	sub.f32 	%f693, %f688, %f692;
	add.f32 	%f694, %f693, %f691;
	fma.rn.f32 	%f695, %f694, 0f391FCB8E, 0f3AAF85ED;
	fma.rn.f32 	%f696, %f695, %f694, 0f3C1D9856;
	fma.rn.f32 	%f697, %f696, %f694, 0f3D6357BB;
	fma.rn.f32 	%f698, %f697, %f694, 0f3E75FDEC;
	fma.rn.f32 	%f699, %f698, %f694, 0f3F317218;
	fma.rn.f32 	%f700, %f699, %f694, 0f3F800000;
	cvt.rzi.s32.f32 	%r423, %f692;
	setp.gt.f32 	%p160, %f692, 0f00000000;
	selp.b32 	%r424, 0, -2097152000, %p160;
	add.s32 	%r425, %r424, 2130706432;
	mov.b32 	%f701, %r425;
	mul.f32 	%f702, %f700, %f701;
	shl.b32 	%r426, %r423, 23;
	sub.s32 	%r427, %r426, %r424;
	mov.b32 	%f703, %r427;
	mul.f32 	%f704, %f702, %f703;
	abs.f32 	%f705, %f688;
	setp.gt.f32 	%p161, %f705, 0f43180000;
	setp.lt.f32 	%p162, %f688, 0f00000000;
	selp.f32 	%f706, 0f00000000, 0f7F800000, %p162;
	selp.f32 	%f60, %f706, %f704, %p161;
	setp.eq.f32 	%p163, %f58, 0f3F800000;
	or.pred  	%p164, %p158, %p163;
	mov.f32 	%f2688, 0f3F800000;
	@%p164 bra 	$L__BB1_61;
	setp.nan.f32 	%p165, %f21, %f21;
	setp.nan.f32 	%p166, %f59, %f59;
	or.pred  	%p167, %p166, %p165;
	@%p167 bra 	$L__BB1_60;
	setp.eq.f32 	%p168, %f58, 0f00000000;
	setp.eq.f32 	%p169, %f59, 0f7F800000;
	or.pred  	%p170, %p168, %p169;
	@%p170 bra 	$L__BB1_59;
	setp.eq.f32 	%p171, %f21, 0f7F800000;
	setp.eq.f32 	%p172, %f58, 0fBF800000;
	and.pred  	%p173, %p172, %p171;
	@%p173 bra 	$L__BB1_61;
	setp.geu.f32 	%p174, %f58, 0f00000000;
	mov.f32 	%f2688, %f60;
	@%p174 bra 	$L__BB1_61;
	setp.neu.f32 	%p175, %f22, %f19;
	setp.neu.f32 	%p176, %f20, 0f3F800000;
	neg.f32 	%f708, %f60;
	selp.f32 	%f709, %f60, %f708, %p176;
	selp.f32 	%f2688, 0f7FFFFFFF, %f709, %p175;
	bra.uni 	$L__BB1_61;
$L__BB1_59:
	setp.lt.f32 	%p177, %f19, 0f00000000;
	setp.neu.f32 	%p178, %f20, 0f3F800000;
	add.f32 	%f710, %f58, %f58;
	mov.b32 	%r428, %f710;
	xor.b32  	%r429, %r428, 2139095040;
	selp.b32 	%r430, %r429, %r428, %p177;
	and.b32  	%r431, %r430, 2147483647;
	selp.b32 	%r432, %r431, %r430, %p178;
	mov.b32 	%f2688, %r432;
	bra.uni 	$L__BB1_61;
$L__BB1_60:
	add.rn.f32 	%f2688, %f58, %f19;
$L__BB1_61:
	setp.eq.f32 	%p179, %f11, 0f00000000;
	abs.f32 	%f65, %f2688;
	setp.lt.f32 	%p180, %f65, 0f00800000;
	mul.f32 	%f712, %f65, 0f4B800000;
	selp.f32 	%f713, %f712, %f65, %p180;
	selp.f32 	%f714, 0fC1C00000, 0f00000000, %p180;
	mov.b32 	%r433, %f713;
	add.s32 	%r434, %r433, -1060439283;
	and.b32  	%r435, %r434, -8388608;
	sub.s32 	%r436, %r433, %r435;
	mov.b32 	%f715, %r436;
	cvt.rn.f32.s32 	%f716, %r435;
	fma.rn.f32 	%f717, %f716, 0f34000000, %f714;
	add.f32 	%f718, %f715, 0fBF800000;
	add.f32 	%f719, %f715, 0f3F800000;
	rcp.approx.ftz.f32 	%f720, %f719;
	add.f32 	%f721, %f718, %f718;
	mul.f32 	%f722, %f721, %f720;
	mul.f32 	%f723, %f722, %f722;
	sub.f32 	%f724, %f718, %f722;
	add.f32 	%f725, %f724, %f724;
	neg.f32 	%f726, %f722;
	fma.rn.f32 	%f727, %f726, %f718, %f725;
	mul.rn.f32 	%f728, %f720, %f727;
	fma.rn.f32 	%f729, %f723, 0f3A2C32E4, 0f3B52E7DB;
	fma.rn.f32 	%f730, %f729, %f723, 0f3C93BB73;
	fma.rn.f32 	%f731, %f730, %f723, 0f3DF6384F;
	mul.rn.f32 	%f732, %f731, %f723;
	fma.rn.f32 	%f733, %f722, 0f3FB8AA3B, %f717;
	sub.f32 	%f734, %f717, %f733;
	fma.rn.f32 	%f735, %f722, 0f3FB8AA3B, %f734;
	fma.rn.f32 	%f736, %f728, 0f3FB8AA3B, %f735;
	fma.rn.f32 	%f737, %f722, 0f32A55E34, %f736;
	mul.f32 	%f738, %f732, 0f40400000;
	fma.rn.f32 	%f739, %f738, %f728, %f737;
	fma.rn.f32 	%f740, %f732, %f722, %f739;
	add.rn.f32 	%f741, %f733, %f740;
	neg.f32 	%f742, %f733;
	add.rn.f32 	%f743, %f741, %f742;
	neg.f32 	%f744, %f743;
	add.rn.f32 	%f745, %f740, %f744;
	mul.rn.f32 	%f746, %f741, %f11;
	neg.f32 	%f747, %f746;
	fma.rn.f32 	%f748, %f741, %f11, %f747;
	fma.rn.f32 	%f749, %f745, %f11, %f748;
	cvt.rni.f32.f32 	%f750, %f746;
	sub.f32 	%f751, %f746, %f750;
	add.f32 	%f752, %f751, %f749;
	fma.rn.f32 	%f753, %f752, 0f391FCB8E, 0f3AAF85ED;
	fma.rn.f32 	%f754, %f753, %f752, 0f3C1D9856;
	fma.rn.f32 	%f755, %f754, %f752, 0f3D6357BB;
	fma.rn.f32 	%f756, %f755, %f752, 0f3E75FDEC;
	fma.rn.f32 	%f757, %f756, %f752, 0f3F317218;
	fma.rn.f32 	%f758, %f757, %f752, 0f3F800000;
	cvt.rzi.s32.f32 	%r437, %f750;
	setp.gt.f32 	%p181, %f750, 0f00000000;
	selp.b32 	%r438, 0, -2097152000, %p181;
	add.s32 	%r439, %r438, 2130706432;
	mov.b32 	%f759, %r439;
	mul.f32 	%f760, %f758, %f759;
	shl.b32 	%r440, %r437, 23;
	sub.s32 	%r441, %r440, %r438;
	mov.b32 	%f761, %r441;
	mul.f32 	%f762, %f760, %f761;
	abs.f32 	%f763, %f746;
	setp.gt.f32 	%p182, %f763, 0f43180000;
	setp.lt.f32 	%p183, %f746, 0f00000000;
	selp.f32 	%f764, 0f00000000, 0f7F800000, %p183;
	selp.f32 	%f66, %f764, %f762, %p182;
	setp.eq.f32 	%p184, %f2688, 0f3F800000;
	or.pred  	%p185, %p179, %p184;
	mov.f32 	%f2689, 0f3F800000;
	@%p185 bra 	$L__BB1_69;
	setp.nan.f32 	%p186, %f13, %f13;
	setp.nan.f32 	%p187, %f65, %f65;
	or.pred  	%p188, %p187, %p186;
	@%p188 bra 	$L__BB1_68;
	setp.eq.f32 	%p189, %f2688, 0f00000000;
	setp.eq.f32 	%p190, %f65, 0f7F800000;
	or.pred  	%p191, %p189, %p190;
	@%p191 bra 	$L__BB1_67;
	setp.eq.f32 	%p192, %f13, 0f7F800000;
	setp.eq.f32 	%p193, %f2688, 0fBF800000;
	and.pred  	%p194, %p193, %p192;
	@%p194 bra 	$L__BB1_69;
	setp.geu.f32 	%p195, %f2688, 0f00000000;
	mov.f32 	%f2689, %f66;
	@%p195 bra 	$L__BB1_69;
	setp.neu.f32 	%p196, %f14, %f11;
	setp.neu.f32 	%p197, %f12, 0f3F800000;
	neg.f32 	%f766, %f66;
	selp.f32 	%f767, %f66, %f766, %p197;
	selp.f32 	%f2689, 0f7FFFFFFF, %f767, %p196;
	bra.uni 	$L__BB1_69;
$L__BB1_67:
	setp.lt.f32 	%p198, %f11, 0f00000000;
	setp.neu.f32 	%p199, %f12, 0f3F800000;
	add.f32 	%f768, %f2688, %f2688;
	mov.b32 	%r442, %f768;
	xor.b32  	%r443, %r442, 2139095040;
	selp.b32 	%r444, %r443, %r442, %p198;
	and.b32  	%r445, %r444, 2147483647;
	selp.b32 	%r446, %r445, %r444, %p199;
	mov.b32 	%f2689, %r446;
	bra.uni 	$L__BB1_69;
$L__BB1_68:
	add.rn.f32 	%f2689, %f2688, %f11;
$L__BB1_69:
	ld.param.f64 	%fd973, [_Z3vfiiiiiiiiiiiddddddddddddddddddddPKdS0_S0_S0_S0_S0_S0_S0_S0_S0_S0_S0_S0_iidPdS1_PiS2_S2_S2_S2_S2_S2_S1_S1__param_19];
	setp.eq.f64 	%p200, %fd158, 0d0000000000000000;
	cvt.f64.f32 	%fd513, %f2689;
	div.rn.f64 	%fd514, %fd513, %fd10;
	{ // callseq 0, 0
	.param .b64 param0;
	st.param.f64 	[param0], %fd337;
	.param .b64 param1;
	st.param.f64 	[param1], %fd11;
	.param .b64 retval0;
	call.uni (retval0), 
	__internal_accurate_pow, 
	(
	param0, 
	param1
	);
	ld.param.f64 	%fd515, [retval0];
	} // callseq 0
	neg.f64 	%fd517, %fd515;
	selp.f64 	%fd518, %fd517, %fd515, %p1;
	selp.f64 	%fd519, 0dFFF8000000000000, %fd518, %p2;
	selp.f64 	%fd520, %fd162, %fd519, %p200;
	selp.f64 	%fd521, %fd166, %fd520, %p4;
	selp.f64 	%fd522, %fd521, %fd167, %p3;
	setp.eq.f64 	%p201, %fd11, 0d0000000000000000;
	setp.eq.f64 	%p202, %fd158, 0d3FF0000000000000;
	selp.f64 	%fd523, 0d3FF0000000000000, %fd522, %p202;
	selp.f64 	%fd524, 0d3FF0000000000000, %fd523, %p201;
	mul.f64 	%fd525, %fd973, %fd524;
	div.rn.f64 	%fd526, %fd525, %fd11;
	sub.f64 	%fd1026, %fd514, %fd526;
$L__BB1_70:
	setp.ne.s32 	%p203, %r233, 1;
	min.f64 	%fd527, %fd61, %fd55;
	setp.le.f64 	%p204, %fd527, 0d0000000000000000;
	selp.f64 	%fd528, %fd14, %fd1026, %p204;
	fma.rn.f64 	%fd72, %fd1024, %fd164, %fd528;
	@%p203 bra 	$L__BB1_132;
	mul.f64 	%fd73, %fd15, %fd61;
	mov.f64 	%fd1027, 0d0000000000000000;
	setp.eq.s32 	%p205, %r231, 1;
	mov.f32 	%f2693, 0f3F800000;
	@%p205 bra 	$L__BB1_98;
	setp.ne.s32 	%p206, %r231, 2;
	mov.f32 	%f2690, 0f3F800000;
	@%p206 bra 	$L__BB1_131;
	setp.eq.f32 	%p207, %f3, 0f00000000;
	cvt.rn.f32.f64 	%f71, %fd73;
	abs.f32 	%f72, %f71;
	setp.lt.f32 	%p208, %f72, 0f00800000;
	mul.f32 	%f770, %f72, 0f4B800000;
	selp.f32 	%f771, %f770, %f72, %p208;
	selp.f32 	%f772, 0fC1C00000, 0f00000000, %p208;
	mov.b32 	%r447, %f771;
	add.s32 	%r448, %r447, -1060439283;
	and.b32  	%r449, %r448, -8388608;
	sub.s32 	%r450, %r447, %r449;
	mov.b32 	%f773, %r450;
	cvt.rn.f32.s32 	%f774, %r449;
	fma.rn.f32 	%f775, %f774, 0f34000000, %f772;
	add.f32 	%f776, %f773, 0fBF800000;
	add.f32 	%f777, %f773, 0f3F800000;
	rcp.approx.ftz.f32 	%f778, %f777;
	add.f32 	%f779, %f776, %f776;
	mul.f32 	%f780, %f779, %f778;
	mul.f32 	%f781, %f780, %f780;
	sub.f32 	%f782, %f776, %f780;
	add.f32 	%f783, %f782, %f782;
	neg.f32 	%f784, %f780;
	fma.rn.f32 	%f785, %f784, %f776, %f783;
	mul.rn.f32 	%f786, %f778, %f785;
	fma.rn.f32 	%f787, %f781, 0f3A2C32E4, 0f3B52E7DB;
	fma.rn.f32 	%f788, %f787, %f781, 0f3C93BB73;
	fma.rn.f32 	%f789, %f788, %f781, 0f3DF6384F;
	mul.rn.f32 	%f790, %f789, %f781;
	fma.rn.f32 	%f791, %f780, 0f3FB8AA3B, %f775;
	sub.f32 	%f792, %f775, %f791;
	fma.rn.f32 	%f793, %f780, 0f3FB8AA3B, %f792;
	fma.rn.f32 	%f794, %f786, 0f3FB8AA3B, %f793;
	fma.rn.f32 	%f795, %f780, 0f32A55E34, %f794;
	mul.f32 	%f796, %f790, 0f40400000;
	fma.rn.f32 	%f797, %f796, %f786, %f795;
	fma.rn.f32 	%f798, %f790, %f780, %f797;
	add.rn.f32 	%f799, %f791, %f798;
	neg.f32 	%f800, %f791;
	add.rn.f32 	%f801, %f799, %f800;
	neg.f32 	%f802, %f801;
	add.rn.f32 	%f803, %f798, %f802;
	mul.rn.f32 	%f804, %f799, %f3;
	neg.f32 	%f805, %f804;
	fma.rn.f32 	%f806, %f799, %f3, %f805;
	fma.rn.f32 	%f807, %f803, %f3, %f806;
	cvt.rni.f32.f32 	%f808, %f804;
	sub.f32 	%f809, %f804, %f808;
	add.f32 	%f810, %f809, %f807;
	fma.rn.f32 	%f811, %f810, 0f391FCB8E, 0f3AAF85ED;
	fma.rn.f32 	%f812, %f811, %f810, 0f3C1D9856;
	fma.rn.f32 	%f813, %f812, %f810, 0f3D6357BB;
	fma.rn.f32 	%f814, %f813, %f810, 0f3E75FDEC;
	fma.rn.f32 	%f815, %f814, %f810, 0f3F317218;
	fma.rn.f32 	%f816, %f815, %f810, 0f3F800000;
	cvt.rzi.s32.f32 	%r451, %f808;
	setp.gt.f32 	%p209, %f808, 0f00000000;
	selp.b32 	%r452, 0, -2097152000, %p209;
	add.s32 	%r453, %r452, 2130706432;
	mov.b32 	%f817, %r453;
	mul.f32 	%f818, %f816, %f817;
	shl.b32 	%r454, %r451, 23;
	sub.s32 	%r455, %r454, %r452;
	mov.b32 	%f819, %r455;
	mul.f32 	%f820, %f818, %f819;
	abs.f32 	%f821, %f804;
	setp.gt.f32 	%p210, %f821, 0f43180000;
	setp.lt.f32 	%p211, %f804, 0f00000000;
	selp.f32 	%f822, 0f00000000, 0f7F800000, %p211;
	selp.f32 	%f73, %f822, %f820, %p210;
	setp.eq.f32 	%p212, %f71, 0f3F800000;
	or.pred  	%p213, %p207, %p212;
	@%p213 bra 	$L__BB1_81;
	setp.nan.f32 	%p214, %f5, %f5;
	setp.nan.f32 	%p215, %f72, %f72;
	or.pred  	%p216, %p215, %p214;
	@%p216 bra 	$L__BB1_80;
	setp.eq.f32 	%p217, %f71, 0f00000000;
	setp.eq.f32 	%p218, %f72, 0f7F800000;
	or.pred  	%p219, %p217, %p218;
	@%p219 bra 	$L__BB1_79;
	setp.eq.f32 	%p220, %f5, 0f7F800000;
	setp.eq.f32 	%p221, %f71, 0fBF800000;
	and.pred  	%p222, %p221, %p220;
	@%p222 bra 	$L__BB1_81;
	setp.geu.f32 	%p223, %f71, 0f00000000;
	mov.f32 	%f2690, %f73;
	@%p223 bra 	$L__BB1_81;
	setp.neu.f32 	%p224, %f6, %f3;
	setp.neu.f32 	%p225, %f4, 0f3F800000;
	neg.f32 	%f824, %f73;
	selp.f32 	%f825, %f73, %f824, %p225;
	selp.f32 	%f2690, 0f7FFFFFFF, %f825, %p224;
	bra.uni 	$L__BB1_81;
$L__BB1_79:
	setp.lt.f32 	%p226, %f3, 0f00000000;
	setp.neu.f32 	%p227, %f4, 0f3F800000;
	add.f32 	%f826, %f71, %f71;
	mov.b32 	%r456, %f826;
	xor.b32  	%r457, %r456, 2139095040;
	selp.b32 	%r458, %r457, %r456, %p226;
	and.b32  	%r459, %r458, 2147483647;
	selp.b32 	%r460, %r459, %r458, %p227;
	mov.b32 	%f2690, %r460;
	bra.uni 	$L__BB1_81;
$L__BB1_80:
	add.rn.f32 	%f2690, %f71, %f3;
$L__BB1_81:
	setp.eq.f32 	%p228, %f7, 0f00000000;
	cvt.rn.f32.f64 	%f78, %fd55;
	abs.f32 	%f79, %f78;
	setp.lt.f32 	%p229, %f79, 0f00800000;
	mul.f32 	%f828, %f79, 0f4B800000;
	selp.f32 	%f829, %f828, %f79, %p229;
	selp.f32 	%f830, 0fC1C00000, 0f00000000, %p229;
	mov.b32 	%r461, %f829;
	add.s32 	%r462, %r461, -1060439283;
	and.b32  	%r463, %r462, -8388608;
	sub.s32 	%r464, %r461, %r463;
	mov.b32 	%f831, %r464;
	cvt.rn.f32.s32 	%f832, %r463;
	fma.rn.f32 	%f833, %f832, 0f34000000, %f830;
	add.f32 	%f834, %f831, 0fBF800000;
	add.f32 	%f835, %f831, 0f3F800000;
	rcp.approx.ftz.f32 	%f836, %f835;
	add.f32 	%f837, %f834, %f834;
	mul.f32 	%f838, %f837, %f836;
	mul.f32 	%f839, %f838, %f838;
	sub.f32 	%f840, %f834, %f838;
	add.f32 	%f841, %f840, %f840;
	neg.f32 	%f842, %f838;
	fma.rn.f32 	%f843, %f842, %f834, %f841;
	mul.rn.f32 	%f844, %f836, %f843;
	fma.rn.f32 	%f845, %f839, 0f3A2C32E4, 0f3B52E7DB;
	fma.rn.f32 	%f846, %f845, %f839, 0f3C93BB73;
	fma.rn.f32 	%f847, %f846, %f839, 0f3DF6384F;
	mul.rn.f32 	%f848, %f847, %f839;
	fma.rn.f32 	%f849, %f838, 0f3FB8AA3B, %f833;
	sub.f32 	%f850, %f833, %f849;
	fma.rn.f32 	%f851, %f838, 0f3FB8AA3B, %f850;
	fma.rn.f32 	%f852, %f844, 0f3FB8AA3B, %f851;
	fma.rn.f32 	%f853, %f838, 0f32A55E34, %f852;
	mul.f32 	%f854, %f848, 0f40400000;
	fma.rn.f32 	%f855, %f854, %f844, %f853;
	fma.rn.f32 	%f856, %f848, %f838, %f855;
	add.rn.f32 	%f857, %f849, %f856;
	neg.f32 	%f858, %f849;
	add.rn.f32 	%f859, %f857, %f858;
	neg.f32 	%f860, %f859;
	add.rn.f32 	%f861, %f856, %f860;
	mul.rn.f32 	%f862, %f857, %f7;
	neg.f32 	%f863, %f862;
	fma.rn.f32 	%f864, %f857, %f7, %f863;
	fma.rn.f32 	%f865, %f861, %f7, %f864;
	cvt.rni.f32.f32 	%f866, %f862;
	sub.f32 	%f867, %f862, %f866;
	add.f32 	%f868, %f867, %f865;
	fma.rn.f32 	%f869, %f868, 0f391FCB8E, 0f3AAF85ED;
	fma.rn.f32 	%f870, %f869, %f868, 0f3C1D9856;
	fma.rn.f32 	%f871, %f870, %f868, 0f3D6357BB;
	fma.rn.f32 	%f872, %f871, %f868, 0f3E75FDEC;
	fma.rn.f32 	%f873, %f872, %f868, 0f3F317218;
	fma.rn.f32 	%f874, %f873, %f868, 0f3F800000;
	cvt.rzi.s32.f32 	%r465, %f866;
	setp.gt.f32 	%p230, %f866, 0f00000000;
	selp.b32 	%r466, 0, -2097152000, %p230;
	add.s32 	%r467, %r466, 2130706432;
	mov.b32 	%f875, %r467;
	mul.f32 	%f876, %f874, %f875;
	shl.b32 	%r468, %r465, 23;
	sub.s32 	%r469, %r468, %r466;
	mov.b32 	%f877, %r469;
	mul.f32 	%f878, %f876, %f877;
	abs.f32 	%f879, %f862;
	setp.gt.f32 	%p231, %f879, 0f43180000;
	setp.lt.f32 	%p232, %f862, 0f00000000;
	selp.f32 	%f880, 0f00000000, 0f7F800000, %p232;
	selp.f32 	%f80, %f880, %f878, %p231;
	setp.eq.f32 	%p233, %f78, 0f3F800000;
	or.pred  	%p234, %p228, %p233;
	mov.f32 	%f2691, 0f3F800000;
	@%p234 bra 	$L__BB1_89;
	setp.nan.f32 	%p235, %f9, %f9;
	setp.nan.f32 	%p236, %f79, %f79;
	or.pred  	%p237, %p236, %p235;
	@%p237 bra 	$L__BB1_88;
	setp.eq.f32 	%p238, %f78, 0f00000000;
	setp.eq.f32 	%p239, %f79, 0f7F800000;
	or.pred  	%p240, %p238, %p239;
	@%p240 bra 	$L__BB1_87;
	setp.eq.f32 	%p241, %f9, 0f7F800000;
	setp.eq.f32 	%p242, %f78, 0fBF800000;
	and.pred  	%p243, %p242, %p241;
	@%p243 bra 	$L__BB1_89;
	setp.geu.f32 	%p244, %f78, 0f00000000;
	mov.f32 	%f2691, %f80;
	@%p244 bra 	$L__BB1_89;
	setp.neu.f32 	%p245, %f10, %f7;
	setp.neu.f32 	%p246, %f8, 0f3F800000;
	neg.f32 	%f882, %f80;
	selp.f32 	%f883, %f80, %f882, %p246;
	selp.f32 	%f2691, 0f7FFFFFFF, %f883, %p245;
	bra.uni 	$L__BB1_89;
$L__BB1_87:
	setp.lt.f32 	%p247, %f7, 0f00000000;
	setp.neu.f32 	%p248, %f8, 0f3F800000;
	add.f32 	%f884, %f78, %f78;
	mov.b32 	%r470, %f884;
	xor.b32  	%r471, %r470, 2139095040;
	selp.b32 	%r472, %r471, %r470, %p247;
	and.b32  	%r473, %r472, 2147483647;
	selp.b32 	%r474, %r473, %r472, %p248;
	mov.b32 	%f2691, %r474;
	bra.uni 	$L__BB1_89;
$L__BB1_88:
	add.rn.f32 	%f2691, %f78, %f7;
$L__BB1_89:
	setp.eq.f32 	%p249, %f11, 0f00000000;
	mul.f32 	%f85, %f2690, %f2691;
	abs.f32 	%f86, %f85;
	setp.lt.f32 	%p250, %f86, 0f00800000;
	mul.f32 	%f886, %f86, 0f4B800000;
	selp.f32 	%f887, %f886, %f86, %p250;
	selp.f32 	%f888, 0fC1C00000, 0f00000000, %p250;
	mov.b32 	%r475, %f887;
	add.s32 	%r476, %r475, -1060439283;
	and.b32  	%r477, %r476, -8388608;
	sub.s32 	%r478, %r475, %r477;
	mov.b32 	%f889, %r478;
	cvt.rn.f32.s32 	%f890, %r477;
	fma.rn.f32 	%f891, %f890, 0f34000000, %f888;
	add.f32 	%f892, %f889, 0fBF800000;
	add.f32 	%f893, %f889, 0f3F800000;
	rcp.approx.ftz.f32 	%f894, %f893;
	add.f32 	%f895, %f892, %f892;
	mul.f32 	%f896, %f895, %f894;
	mul.f32 	%f897, %f896, %f896;
	sub.f32 	%f898, %f892, %f896;
	add.f32 	%f899, %f898, %f898;
	neg.f32 	%f900, %f896;
	fma.rn.f32 	%f901, %f900, %f892, %f899;
	mul.rn.f32 	%f902, %f894, %f901;
	fma.rn.f32 	%f903, %f897, 0f3A2C32E4, 0f3B52E7DB;
	fma.rn.f32 	%f904, %f903, %f897, 0f3C93BB73;
	fma.rn.f32 	%f905, %f904, %f897, 0f3DF6384F;
	mul.rn.f32 	%f906, %f905, %f897;
	fma.rn.f32 	%f907, %f896, 0f3FB8AA3B, %f891;
	sub.f32 	%f908, %f891, %f907;
	fma.rn.f32 	%f909, %f896, 0f3FB8AA3B, %f908;
	fma.rn.f32 	%f910, %f902, 0f3FB8AA3B, %f909;
	fma.rn.f32 	%f911, %f896, 0f32A55E34, %f910;
	mul.f32 	%f912, %f906, 0f40400000;
	fma.rn.f32 	%f913, %f912, %f902, %f911;
	fma.rn.f32 	%f914, %f906, %f896, %f913;
	add.rn.f32 	%f915, %f907, %f914;
	neg.f32 	%f916, %f907;
	add.rn.f32 	%f917, %f915, %f916;
	neg.f32 	%f918, %f917;
	add.rn.f32 	%f919, %f914, %f918;
	mul.rn.f32 	%f920, %f915, %f11;
	neg.f32 	%f921, %f920;
	fma.rn.f32 	%f922, %f915, %f11, %f921;
	fma.rn.f32 	%f923, %f919, %f11, %f922;
	cvt.rni.f32.f32 	%f924, %f920;
	sub.f32 	%f925, %f920, %f924;
	add.f32 	%f926, %f925, %f923;
	fma.rn.f32 	%f927, %f926, 0f391FCB8E, 0f3AAF85ED;
	fma.rn.f32 	%f928, %f927, %f926, 0f3C1D9856;
	fma.rn.f32 	%f929, %f928, %f926, 0f3D6357BB;
	fma.rn.f32 	%f930, %f929, %f926, 0f3E75FDEC;
	fma.rn.f32 	%f931, %f930, %f926, 0f3F317218;
	fma.rn.f32 	%f932, %f931, %f926, 0f3F800000;
	cvt.rzi.s32.f32 	%r479, %f924;
	setp.gt.f32 	%p251, %f924, 0f00000000;
	selp.b32 	%r480, 0, -2097152000, %p251;
	add.s32 	%r481, %r480, 2130706432;
	mov.b32 	%f933, %r481;
	mul.f32 	%f934, %f932, %f933;
	shl.b32 	%r482, %r479, 23;
	sub.s32 	%r483, %r482, %r480;
	mov.b32 	%f935, %r483;
	mul.f32 	%f936, %f934, %f935;
	abs.f32 	%f937, %f920;
	setp.gt.f32 	%p252, %f937, 0f43180000;
	setp.lt.f32 	%p253, %f920, 0f00000000;
	selp.f32 	%f938, 0f00000000, 0f7F800000, %p253;
	selp.f32 	%f87, %f938, %f936, %p252;
	setp.eq.f32 	%p254, %f85, 0f3F800000;
	or.pred  	%p255, %p249, %p254;
	mov.f32 	%f2692, 0f3F800000;
	@%p255 bra 	$L__BB1_97;
	setp.nan.f32 	%p256, %f13, %f13;
	setp.nan.f32 	%p257, %f86, %f86;
	or.pred  	%p258, %p257, %p256;
	@%p258 bra 	$L__BB1_96;
	setp.eq.f32 	%p259, %f85, 0f00000000;
	setp.eq.f32 	%p260, %f86, 0f7F800000;
	or.pred  	%p261, %p259, %p260;
	@%p261 bra 	$L__BB1_95;
	setp.eq.f32 	%p262, %f13, 0f7F800000;
	setp.eq.f32 	%p263, %f85, 0fBF800000;
	and.pred  	%p264, %p263, %p262;
	@%p264 bra 	$L__BB1_97;
	setp.geu.f32 	%p265, %f85, 0f00000000;
	mov.f32 	%f2692, %f87;
	@%p265 bra 	$L__BB1_97;
	setp.neu.f32 	%p266, %f14, %f11;
	setp.neu.f32 	%p267, %f12, 0f3F800000;
	neg.f32 	%f940, %f87;
	selp.f32 	%f941, %f87, %f940, %p267;
	selp.f32 	%f2692, 0f7FFFFFFF, %f941, %p266;
	bra.uni 	$L__BB1_97;
$L__BB1_95:
	setp.lt.f32 	%p268, %f11, 0f00000000;
	setp.neu.f32 	%p269, %f12, 0f3F800000;
	add.f32 	%f942, %f85, %f85;
	mov.b32 	%r484, %f942;
	xor.b32  	%r485, %r484, 2139095040;
	selp.b32 	%r486, %r485, %r484, %p268;
	and.b32  	%r487, %r486, 2147483647;
	selp.b32 	%r488, %r487, %r486, %p269;
	mov.b32 	%f2692, %r488;
	bra.uni 	$L__BB1_97;
$L__BB1_96:
	add.rn.f32 	%f2692, %f85, %f11;
$L__BB1_97:
	cvt.f64.f32 	%fd530, %f2692;
	div.rn.f64 	%fd1027, %fd530, %fd10;
	bra.uni 	$L__BB1_131;
$L__BB1_98:
	setp.eq.f32 	%p270, %f15, 0f00000000;
	cvt.rn.f32.f64 	%f92, %fd73;
	abs.f32 	%f93, %f92;
	setp.lt.f32 	%p271, %f93, 0f00800000;
	mul.f32 	%f944, %f93, 0f4B800000;
	selp.f32 	%f945, %f944, %f93, %p271;
	selp.f32 	%f946, 0fC1C00000, 0f00000000, %p271;
	mov.b32 	%r489, %f945;
	add.s32 	%r490, %r489, -1060439283;
	and.b32  	%r491, %r490, -8388608;
	sub.s32 	%r492, %r489, %r491;
	mov.b32 	%f947, %r492;
	cvt.rn.f32.s32 	%f948, %r491;
	fma.rn.f32 	%f949, %f948, 0f34000000, %f946;
	add.f32 	%f950, %f947, 0fBF800000;
	add.f32 	%f951, %f947, 0f3F800000;
	rcp.approx.ftz.f32 	%f952, %f951;
	add.f32 	%f953, %f950, %f950;
	mul.f32 	%f954, %f953, %f952;
	mul.f32 	%f955, %f954, %f954;
	sub.f32 	%f956, %f950, %f954;
	add.f32 	%f957, %f956, %f956;
	neg.f32 	%f958, %f954;
	fma.rn.f32 	%f959, %f958, %f950, %f957;
	mul.rn.f32 	%f960, %f952, %f959;
	fma.rn.f32 	%f961, %f955, 0f3A2C32E4, 0f3B52E7DB;
	fma.rn.f32 	%f962, %f961, %f955, 0f3C93BB73;
	fma.rn.f32 	%f963, %f962, %f955, 0f3DF6384F;
	mul.rn.f32 	%f964, %f963, %f955;
	fma.rn.f32 	%f965, %f954, 0f3FB8AA3B, %f949;
	sub.f32 	%f966, %f949, %f965;
	fma.rn.f32 	%f967, %f954, 0f3FB8AA3B, %f966;
	fma.rn.f32 	%f968, %f960, 0f3FB8AA3B, %f967;
	fma.rn.f32 	%f969, %f954, 0f32A55E34, %f968;
	mul.f32 	%f970, %f964, 0f40400000;
	fma.rn.f32 	%f971, %f970, %f960, %f969;
	fma.rn.f32 	%f972, %f964, %f954, %f971;
	add.rn.f32 	%f973, %f965, %f972;
	neg.f32 	%f974, %f965;
	add.rn.f32 	%f975, %f973, %f974;
	neg.f32 	%f976, %f975;
	add.rn.f32 	%f977, %f972, %f976;
	mul.rn.f32 	%f978, %f973, %f15;
	neg.f32 	%f979, %f978;
	fma.rn.f32 	%f980, %f973, %f15, %f979;
	fma.rn.f32 	%f981, %f977, %f15, %f980;
	cvt.rni.f32.f32 	%f982, %f978;
	sub.f32 	%f983, %f978, %f982;
	add.f32 	%f984, %f983, %f981;
	fma.rn.f32 	%f985, %f984, 0f391FCB8E, 0f3AAF85ED;
	fma.rn.f32 	%f986, %f985, %f984, 0f3C1D9856;
	fma.rn.f32 	%f987, %f986, %f984, 0f3D6357BB;
	fma.rn.f32 	%f988, %f987, %f984, 0f3E75FDEC;
	fma.rn.f32 	%f989, %f988, %f984, 0f3F317218;
	fma.rn.f32 	%f990, %f989, %f984, 0f3F800000;
	cvt.rzi.s32.f32 	%r493, %f982;
	setp.gt.f32 	%p272, %f982, 0f00000000;
	selp.b32 	%r494, 0, -2097152000, %p272;
	add.s32 	%r495, %r494, 2130706432;
	mov.b32 	%f991, %r495;
	mul.f32 	%f992, %f990, %f991;
	shl.b32 	%r496, %r493, 23;
	sub.s32 	%r497, %r496, %r494;
	mov.b32 	%f993, %r497;
	mul.f32 	%f994, %f992, %f993;
	abs.f32 	%f995, %f978;
	setp.gt.f32 	%p273, %f995, 0f43180000;
	setp.lt.f32 	%p274, %f978, 0f00000000;
	selp.f32 	%f996, 0f00000000, 0f7F800000, %p274;
	selp.f32 	%f94, %f996, %f994, %p273;
	setp.eq.f32 	%p275, %f92, 0f3F800000;
	or.pred  	%p276, %p270, %p275;
	@%p276 bra 	$L__BB1_106;
	setp.nan.f32 	%p277, %f17, %f17;
	setp.nan.f32 	%p278, %f93, %f93;
	or.pred  	%p279, %p278, %p277;
	@%p279 bra 	$L__BB1_105;
	setp.eq.f32 	%p280, %f92, 0f00000000;
	setp.eq.f32 	%p281, %f93, 0f7F800000;
	or.pred  	%p282, %p280, %p281;
	@%p282 bra 	$L__BB1_104;
	setp.eq.f32 	%p283, %f17, 0f7F800000;
	setp.eq.f32 	%p284, %f92, 0fBF800000;
	and.pred  	%p285, %p284, %p283;
	@%p285 bra 	$L__BB1_106;
	setp.geu.f32 	%p286, %f92, 0f00000000;
	mov.f32 	%f2693, %f94;
	@%p286 bra 	$L__BB1_106;
	setp.neu.f32 	%p287, %f18, %f15;
	setp.neu.f32 	%p288, %f16, 0f3F800000;
	neg.f32 	%f998, %f94;
	selp.f32 	%f999, %f94, %f998, %p288;
	selp.f32 	%f2693, 0f7FFFFFFF, %f999, %p287;
	bra.uni 	$L__BB1_106;
$L__BB1_104:
	setp.lt.f32 	%p289, %f15, 0f00000000;
	setp.neu.f32 	%p290, %f16, 0f3F800000;
	add.f32 	%f1000, %f92, %f92;
	mov.b32 	%r498, %f1000;
	xor.b32  	%r499, %r498, 2139095040;
	selp.b32 	%r500, %r499, %r498, %p289;
	and.b32  	%r501, %r500, 2147483647;
	selp.b32 	%r502, %r501, %r500, %p290;
	mov.b32 	%f2693, %r502;
	bra.uni 	$L__BB1_106;
$L__BB1_105:
	add.rn.f32 	%f2693, %f92, %f15;
$L__BB1_106:
	setp.eq.f32 	%p291, %f15, 0f00000000;
	cvt.f64.f32 	%fd75, %f2693;
	cvt.rn.f32.f64 	%f99, %fd55;
	abs.f32 	%f100, %f99;
	setp.lt.f32 	%p292, %f100, 0f00800000;
	mul.f32 	%f1002, %f100, 0f4B800000;
	selp.f32 	%f1003, %f1002, %f100, %p292;
	selp.f32 	%f1004, 0fC1C00000, 0f00000000, %p292;
	mov.b32 	%r503, %f1003;
	add.s32 	%r504, %r503, -1060439283;
	and.b32  	%r505, %r504, -8388608;
	sub.s32 	%r506, %r503, %r505;
	mov.b32 	%f1005, %r506;
	cvt.rn.f32.s32 	%f1006, %r505;
	fma.rn.f32 	%f1007, %f1006, 0f34000000, %f1004;
	add.f32 	%f1008, %f1005, 0fBF800000;
	add.f32 	%f1009, %f1005, 0f3F800000;
	rcp.approx.ftz.f32 	%f1010, %f1009;
	add.f32 	%f1011, %f1008, %f1008;
	mul.f32 	%f1012, %f1011, %f1010;
	mul.f32 	%f1013, %f1012, %f1012;
	sub.f32 	%f1014, %f1008, %f1012;
	add.f32 	%f1015, %f1014, %f1014;
	neg.f32 	%f1016, %f1012;
	fma.rn.f32 	%f1017, %f1016, %f1008, %f1015;
	mul.rn.f32 	%f1018, %f1010, %f1017;
	fma.rn.f32 	%f1019, %f1013, 0f3A2C32E4, 0f3B52E7DB;
	fma.rn.f32 	%f1020, %f1019, %f1013, 0f3C93BB73;
	fma.rn.f32 	%f1021, %f1020, %f1013, 0f3DF6384F;
	mul.rn.f32 	%f1022, %f1021, %f1013;
	fma.rn.f32 	%f1023, %f1012, 0f3FB8AA3B, %f1007;
	sub.f32 	%f1024, %f1007, %f1023;
	fma.rn.f32 	%f1025, %f1012, 0f3FB8AA3B, %f1024;
	fma.rn.f32 	%f1026, %f1018, 0f3FB8AA3B, %f1025;
	fma.rn.f32 	%f1027, %f1012, 0f32A55E34, %f1026;
	mul.f32 	%f1028, %f1022, 0f40400000;
	fma.rn.f32 	%f1029, %f1028, %f1018, %f1027;
	fma.rn.f32 	%f1030, %f1022, %f1012, %f1029;
	add.rn.f32 	%f1031, %f1023, %f1030;
	neg.f32 	%f1032, %f1023;
	add.rn.f32 	%f1033, %f1031, %f1032;
	neg.f32 	%f1034, %f1033;
	add.rn.f32 	%f1035, %f1030, %f1034;
	mul.rn.f32 	%f1036, %f1031, %f15;
	neg.f32 	%f1037, %f1036;
	fma.rn.f32 	%f1038, %f1031, %f15, %f1037;
	fma.rn.f32 	%f1039, %f1035, %f15, %f1038;
	cvt.rni.f32.f32 	%f1040, %f1036;
	sub.f32 	%f1041, %f1036, %f1040;
	add.f32 	%f1042, %f1041, %f1039;
	fma.rn.f32 	%f1043, %f1042, 0f391FCB8E, 0f3AAF85ED;
	fma.rn.f32 	%f1044, %f1043, %f1042, 0f3C1D9856;
	fma.rn.f32 	%f1045, %f1044, %f1042, 0f3D6357BB;
	fma.rn.f32 	%f1046, %f1045, %f1042, 0f3E75FDEC;
	fma.rn.f32 	%f1047, %f1046, %f1042, 0f3F317218;
	fma.rn.f32 	%f1048, %f1047, %f1042, 0f3F800000;
	cvt.rzi.s32.f32 	%r507, %f1040;
	setp.gt.f32 	%p293, %f1040, 0f00000000;
	selp.b32 	%r508, 0, -2097152000, %p293;
	add.s32 	%r509, %r508, 2130706432;
	mov.b32 	%f1049, %r509;
	mul.f32 	%f1050, %f1048, %f1049;
	shl.b32 	%r510, %r507, 23;
	sub.s32 	%r511, %r510, %r508;
	mov.b32 	%f1051, %r511;
	mul.f32 	%f1052, %f1050, %f1051;
	abs.f32 	%f1053, %f1036;
	setp.gt.f32 	%p294, %f1053, 0f43180000;
	setp.lt.f32 	%p295, %f1036, 0f00000000;
	selp.f32 	%f1054, 0f00000000, 0f7F800000, %p295;
	selp.f32 	%f101, %f1054, %f1052, %p294;
	setp.eq.f32 	%p296, %f99, 0f3F800000;
	or.pred  	%p297, %p291, %p296;
	mov.f32 	%f2694, 0f3F800000;
	@%p297 bra 	$L__BB1_114;
	setp.nan.f32 	%p298, %f17, %f17;
	setp.nan.f32 	%p299, %f100, %f100;
	or.pred  	%p300, %p299, %p298;
	@%p300 bra 	$L__BB1_113;
	setp.eq.f32 	%p301, %f99, 0f00000000;
	setp.eq.f32 	%p302, %f100, 0f7F800000;
	or.pred  	%p303, %p301, %p302;
	@%p303 bra 	$L__BB1_112;
	setp.eq.f32 	%p304, %f17, 0f7F800000;
	setp.eq.f32 	%p305, %f99, 0fBF800000;
	and.pred  	%p306, %p305, %p304;
	@%p306 bra 	$L__BB1_114;
	setp.geu.f32 	%p307, %f99, 0f00000000;
	mov.f32 	%f2694, %f101;
	@%p307 bra 	$L__BB1_114;
	setp.neu.f32 	%p308, %f18, %f15;
	setp.neu.f32 	%p309, %f16, 0f3F800000;
	neg.f32 	%f1056, %f101;
	selp.f32 	%f1057, %f101, %f1056, %p309;
	selp.f32 	%f2694, 0f7FFFFFFF, %f1057, %p308;
	bra.uni 	$L__BB1_114;
$L__BB1_112:
	setp.lt.f32 	%p310, %f15, 0f00000000;
	setp.neu.f32 	%p311, %f16, 0f3F800000;
	add.f32 	%f1058, %f99, %f99;
	mov.b32 	%r512, %f1058;
	xor.b32  	%r513, %r512, 2139095040;
	selp.b32 	%r514, %r513, %r512, %p310;
	and.b32  	%r515, %r514, 2147483647;
	selp.b32 	%r516, %r515, %r514, %p311;
	mov.b32 	%f2694, %r516;
	bra.uni 	$L__BB1_114;
$L__BB1_113:
	add.rn.f32 	%f2694, %f99, %f15;
$L__BB1_114:
	ld.param.f64 	%fd967, [_Z3vfiiiiiiiiiiiddddddddddddddddddddPKdS0_S0_S0_S0_S0_S0_S0_S0_S0_S0_S0_S0_iidPdS1_PiS2_S2_S2_S2_S2_S2_S1_S1__param_17];
	setp.eq.f32 	%p312, %f19, 0f00000000;
	cvt.f64.f32 	%fd531, %f2694;
	mul.f64 	%fd532, %fd9, %fd531;
	fma.rn.f64 	%fd533, %fd967, %fd75, %fd532;
	cvt.rn.f32.f64 	%f106, %fd533;
	abs.f32 	%f107, %f106;
	setp.lt.f32 	%p313, %f107, 0f00800000;
	mul.f32 	%f1060, %f107, 0f4B800000;
	selp.f32 	%f1061, %f1060, %f107, %p313;
	selp.f32 	%f1062, 0fC1C00000, 0f00000000, %p313;
	mov.b32 	%r517, %f1061;
	add.s32 	%r518, %r517, -1060439283;
	and.b32  	%r519, %r518, -8388608;
	sub.s32 	%r520, %r517, %r519;
	mov.b32 	%f1063, %r520;
	cvt.rn.f32.s32 	%f1064, %r519;
	fma.rn.f32 	%f1065, %f1064, 0f34000000, %f1062;
	add.f32 	%f1066, %f1063, 0fBF800000;
	add.f32 	%f1067, %f1063, 0f3F800000;
	rcp.approx.ftz.f32 	%f1068, %f1067;
	add.f32 	%f1069, %f1066, %f1066;
	mul.f32 	%f1070, %f1069, %f1068;
	mul.f32 	%f1071, %f1070, %f1070;
	sub.f32 	%f1072, %f1066, %f1070;
	add.f32 	%f1073, %f1072, %f1072;
	neg.f32 	%f1074, %f1070;
	fma.rn.f32 	%f1075, %f1074, %f1066, %f1073;
	mul.rn.f32 	%f1076, %f1068, %f1075;
	fma.rn.f32 	%f1077, %f1071, 0f3A2C32E4, 0f3B52E7DB;
	fma.rn.f32 	%f1078, %f1077, %f1071, 0f3C93BB73;
	fma.rn.f32 	%f1079, %f1078, %f1071, 0f3DF6384F;
	mul.rn.f32 	%f1080, %f1079, %f1071;
	fma.rn.f32 	%f1081, %f1070, 0f3FB8AA3B, %f1065;
	sub.f32 	%f1082, %f1065, %f1081;
	fma.rn.f32 	%f1083, %f1070, 0f3FB8AA3B, %f1082;
	fma.rn.f32 	%f1084, %f1076, 0f3FB8AA3B, %f1083;
	fma.rn.f32 	%f1085, %f1070, 0f32A55E34, %f1084;
	mul.f32 	%f1086, %f1080, 0f40400000;
	fma.rn.f32 	%f1087, %f1086, %f1076, %f1085;
	fma.rn.f32 	%f1088, %f1080, %f1070, %f1087;
	add.rn.f32 	%f1089, %f1081, %f1088;
	neg.f32 	%f1090, %f1081;
	add.rn.f32 	%f1091, %f1089, %f1090;
	neg.f32 	%f1092, %f1091;
	add.rn.f32 	%f1093, %f1088, %f1092;
	mul.rn.f32 	%f1094, %f1089, %f19;
	neg.f32 	%f1095, %f1094;
	fma.rn.f32 	%f1096, %f1089, %f19, %f1095;
	fma.rn.f32 	%f1097, %f1093, %f19, %f1096;
	cvt.rni.f32.f32 	%f1098, %f1094;
	sub.f32 	%f1099, %f1094, %f1098;
	add.f32 	%f1100, %f1099, %f1097;
	fma.rn.f32 	%f1101, %f1100, 0f391FCB8E, 0f3AAF85ED;
	fma.rn.f32 	%f1102, %f1101, %f1100, 0f3C1D9856;
	fma.rn.f32 	%f1103, %f1102, %f1100, 0f3D6357BB;
	fma.rn.f32 	%f1104, %f1103, %f1100, 0f3E75FDEC;
	fma.rn.f32 	%f1105, %f1104, %f1100, 0f3F317218;
	fma.rn.f32 	%f1106, %f1105, %f1100, 0f3F800000;
	cvt.rzi.s32.f32 	%r521, %f1098;
	setp.gt.f32 	%p314, %f1098, 0f00000000;
	selp.b32 	%r522, 0, -2097152000, %p314;
	add.s32 	%r523, %r522, 2130706432;
	mov.b32 	%f1107, %r523;
	mul.f32 	%f1108, %f1106, %f1107;
	shl.b32 	%r524, %r521, 23;
	sub.s32 	%r525, %r524, %r522;
	mov.b32 	%f1109, %r525;
	mul.f32 	%f1110, %f1108, %f1109;
	abs.f32 	%f1111, %f1094;
	setp.gt.f32 	%p315, %f1111, 0f43180000;
	setp.lt.f32 	%p316, %f1094, 0f00000000;
	selp.f32 	%f1112, 0f00000000, 0f7F800000, %p316;
	selp.f32 	%f108, %f1112, %f1110, %p315;
	setp.eq.f32 	%p317, %f106, 0f3F800000;
	or.pred  	%p318, %p312, %p317;
	mov.f32 	%f2695, 0f3F800000;
	@%p318 bra 	$L__BB1_122;
	setp.nan.f32 	%p319, %f21, %f21;
	setp.nan.f32 	%p320, %f107, %f107;
	or.pred  	%p321, %p320, %p319;
	@%p321 bra 	$L__BB1_121;
	setp.eq.f32 	%p322, %f106, 0f00000000;
	setp.eq.f32 	%p323, %f107, 0f7F800000;
	or.pred  	%p324, %p322, %p323;
	@%p324 bra 	$L__BB1_120;
	setp.eq.f32 	%p325, %f21, 0f7F800000;
	setp.eq.f32 	%p326, %f106, 0fBF800000;
	and.pred  	%p327, %p326, %p325;
	@%p327 bra 	$L__BB1_122;
	setp.geu.f32 	%p328, %f106, 0f00000000;
	mov.f32 	%f2695, %f108;
	@%p328 bra 	$L__BB1_122;
	setp.neu.f32 	%p329, %f22, %f19;
	setp.neu.f32 	%p330, %f20, 0f3F800000;
	neg.f32 	%f1114, %f108;
	selp.f32 	%f1115, %f108, %f1114, %p330;
	selp.f32 	%f2695, 0f7FFFFFFF, %f1115, %p329;
	bra.uni 	$L__BB1_122;
$L__BB1_120:
	setp.lt.f32 	%p331, %f19, 0f00000000;
	setp.neu.f32 	%p332, %f20, 0f3F800000;
	add.f32 	%f1116, %f106, %f106;
	mov.b32 	%r526, %f1116;
	xor.b32  	%r527, %r526, 2139095040;
	selp.b32 	%r528, %r527, %r526, %p331;
	and.b32  	%r529, %r528, 2147483647;
	selp.b32 	%r530, %r529, %r528, %p332;
	mov.b32 	%f2695, %r530;
	bra.uni 	$L__BB1_122;
$L__BB1_121:
	add.rn.f32 	%f2695, %f106, %f19;
$L__BB1_122:
	setp.eq.f32 	%p333, %f11, 0f00000000;
	abs.f32 	%f113, %f2695;
	setp.lt.f32 	%p334, %f113, 0f00800000;
	mul.f32 	%f1118, %f113, 0f4B800000;
	selp.f32 	%f1119, %f1118, %f113, %p334;
	selp.f32 	%f1120, 0fC1C00000, 0f00000000, %p334;
	mov.b32 	%r531, %f1119;
	add.s32 	%r532, %r531, -1060439283;
	and.b32  	%r533, %r532, -8388608;
	sub.s32 	%r534, %r531, %r533;
	mov.b32 	%f1121, %r534;
	cvt.rn.f32.s32 	%f1122, %r533;
	fma.rn.f32 	%f1123, %f1122, 0f34000000, %f1120;
	add.f32 	%f1124, %f1121, 0fBF800000;
	add.f32 	%f1125, %f1121, 0f3F800000;
	rcp.approx.ftz.f32 	%f1126, %f1125;
	add.f32 	%f1127, %f1124, %f1124;
	mul.f32 	%f1128, %f1127, %f1126;
	mul.f32 	%f1129, %f1128, %f1128;
	sub.f32 	%f1130, %f1124, %f1128;
	add.f32 	%f1131, %f1130, %f1130;
	neg.f32 	%f1132, %f1128;
	fma.rn.f32 	%f1133, %f1132, %f1124, %f1131;
	mul.rn.f32 	%f1134, %f1126, %f1133;
	fma.rn.f32 	%f1135, %f1129, 0f3A2C32E4, 0f3B52E7DB;
	fma.rn.f32 	%f1136, %f1135, %f1129, 0f3C93BB73;
	fma.rn.f32 	%f1137, %f1136, %f1129, 0f3DF6384F;
	mul.rn.f32 	%f1138, %f1137, %f1129;
	fma.rn.f32 	%f1139, %f1128, 0f3FB8AA3B, %f1123;
	sub.f32 	%f1140, %f1123, %f1139;
	fma.rn.f32 	%f1141, %f1128, 0f3FB8AA3B, %f1140;
	fma.rn.f32 	%f1142, %f1134, 0f3FB8AA3B, %f1141;
	fma.rn.f32 	%f1143, %f1128, 0f32A55E34, %f1142;
	mul.f32 	%f1144, %f1138, 0f40400000;
	fma.rn.f32 	%f1145, %f1144, %f1134, %f1143;
	fma.rn.f32 	%f1146, %f1138, %f1128, %f1145;
	add.rn.f32 	%f1147, %f1139, %f1146;
	neg.f32 	%f1148, %f1139;
	add.rn.f32 	%f1149, %f1147, %f1148;
	neg.f32 	%f1150, %f1149;
	add.rn.f32 	%f1151, %f1146, %f1150;
	mul.rn.f32 	%f1152, %f1147, %f11;
	neg.f32 	%f1153, %f1152;
	fma.rn.f32 	%f1154, %f1147, %f11, %f1153;
	fma.rn.f32 	%f1155, %f1151, %f11, %f1154;
	cvt.rni.f32.f32 	%f1156, %f1152;
	sub.f32 	%f1157, %f1152, %f1156;
	add.f32 	%f1158, %f1157, %f1155;
	fma.rn.f32 	%f1159, %f1158, 0f391FCB8E, 0f3AAF85ED;
	fma.rn.f32 	%f1160, %f1159, %f1158, 0f3C1D9856;
	fma.rn.f32 	%f1161, %f1160, %f1158, 0f3D6357BB;
	fma.rn.f32 	%f1162, %f1161, %f1158, 0f3E75FDEC;
	fma.rn.f32 	%f1163, %f1162, %f1158, 0f3F317218;
	fma.rn.f32 	%f1164, %f1163, %f1158, 0f3F800000;
	cvt.rzi.s32.f32 	%r535, %f1156;
	setp.gt.f32 	%p335, %f1156, 0f00000000;
	selp.b32 	%r536, 0, -2097152000, %p335;
	add.s32 	%r537, %r536, 2130706432;
	mov.b32 	%f1165, %r537;
	mul.f32 	%f1166, %f1164, %f1165;
	shl.b32 	%r538, %r535, 23;
	sub.s32 	%r539, %r538, %r536;
	mov.b32 	%f1167, %r539;
	mul.f32 	%f1168, %f1166, %f1167;
	abs.f32 	%f1169, %f1152;
	setp.gt.f32 	%p336, %f1169, 0f43180000;
	setp.lt.f32 	%p337, %f1152, 0f00000000;
	selp.f32 	%f1170, 0f00000000, 0f7F800000, %p337;
	selp.f32 	%f114, %f1170, %f1168, %p336;
	setp.eq.f32 	%p338, %f2695, 0f3F800000;
	or.pred  	%p339, %p333, %p338;
	mov.f32 	%f2696, 0f3F800000;
	@%p339 bra 	$L__BB1_130;
	setp.nan.f32 	%p340, %f13, %f13;
	setp.nan.f32 	%p341, %f113, %f113;
	or.pred  	%p342, %p341, %p340;
	@%p342 bra 	$L__BB1_129;
	setp.eq.f32 	%p343, %f2695, 0f00000000;
	setp.eq.f32 	%p344, %f113, 0f7F800000;
	or.pred  	%p345, %p343, %p344;
	@%p345 bra 	$L__BB1_128;
	setp.eq.f32 	%p346, %f13, 0f7F800000;
	setp.eq.f32 	%p347, %f2695, 0fBF800000;
	and.pred  	%p348, %p347, %p346;
	@%p348 bra 	$L__BB1_130;
	setp.geu.f32 	%p349, %f2695, 0f00000000;
	mov.f32 	%f2696, %f114;
	@%p349 bra 	$L__BB1_130;
	setp.neu.f32 	%p350, %f14, %f11;
	setp.neu.f32 	%p351, %f12, 0f3F800000;
	neg.f32 	%f1172, %f114;
	selp.f32 	%f1173, %f114, %f1172, %p351;
	selp.f32 	%f2696, 0f7FFFFFFF, %f1173, %p350;
	bra.uni 	$L__BB1_130;
$L__BB1_128:
	setp.lt.f32 	%p352, %f11, 0f00000000;
	setp.neu.f32 	%p353, %f12, 0f3F800000;
	add.f32 	%f1174, %f2695, %f2695;
	mov.b32 	%r540, %f1174;
	xor.b32  	%r541, %r540, 2139095040;
	selp.b32 	%r542, %r541, %r540, %p352;
	and.b32  	%r543, %r542, 2147483647;
	selp.b32 	%r544, %r543, %r542, %p353;
	mov.b32 	%f2696, %r544;
	bra.uni 	$L__BB1_130;
$L__BB1_129:
	add.rn.f32 	%f2696, %f2695, %f11;
$L__BB1_130:
	ld.param.f64 	%fd974, [_Z3vfiiiiiiiiiiiddddddddddddddddddddPKdS0_S0_S0_S0_S0_S0_S0_S0_S0_S0_S0_S0_iidPdS1_PiS2_S2_S2_S2_S2_S2_S1_S1__param_19];
	setp.eq.f64 	%p354, %fd158, 0d0000000000000000;
	cvt.f64.f32 	%fd534, %f2696;
	div.rn.f64 	%fd535, %fd534, %fd10;
	{ // callseq 1, 0
	.param .b64 param0;
	st.param.f64 	[param0], %fd337;
	.param .b64 param1;
	st.param.f64 	[param1], %fd11;
	.param .b64 retval0;
	call.uni (retval0), 
	__internal_accurate_pow, 
	(
	param0, 
	param1
	);
	ld.param.f64 	%fd536, [retval0];
	} // callseq 1
	neg.f64 	%fd538, %fd536;
	selp.f64 	%fd539, %fd538, %fd536, %p1;
	selp.f64 	%fd540, 0dFFF8000000000000, %fd539, %p2;
	selp.f64 	%fd541, %fd162, %fd540, %p354;
	selp.f64 	%fd542, %fd166, %fd541, %p4;
	selp.f64 	%fd543, %fd542, %fd167, %p3;
	setp.eq.f64 	%p355, %fd11, 0d0000000000000000;
	setp.eq.f64 	%p356, %fd158, 0d3FF0000000000000;
	selp.f64 	%fd544, 0d3FF0000000000000, %fd543, %p356;
	selp.f64 	%fd545, 0d3FF0000000000000, %fd544, %p355;
	mul.f64 	%fd546, %fd974, %fd545;
	div.rn.f64 	%fd547, %fd546, %fd11;
	sub.f64 	%fd1027, %fd535, %fd547;
$L__BB1_131:
	ld.param.f64 	%fd959, [_Z3vfiiiiiiiiiiiddddddddddddddddddddPKdS0_S0_S0_S0_S0_S0_S0_S0_S0_S0_S0_S0_iidPdS1_PiS2_S2_S2_S2_S2_S2_S1_S1__param_11];
	min.f64 	%fd548, %fd73, %fd55;
	setp.le.f64 	%p357, %fd548, 0d0000000000000000;
	selp.f64 	%fd549, %fd14, %fd1027, %p357;
	mul.f64 	%fd550, %fd959, %fd1131;
	fma.rn.f64 	%fd1136, %fd1025, %fd550, %fd549;
$L__BB1_132:
	setp.leu.f64 	%p358, %fd72, %fd1019;
	@%p358 bra 	$L__BB1_134;
	mov.f64 	%fd1019, %fd72;
	mov.f64 	%fd1016, %fd1136;
	mov.f64 	%fd1013, %fd61;
	mov.u32 	%r1123, %r3;
	mov.u32 	%r1121, %r72;
	mov.u32 	%r1118, %r1;
	mov.u32 	%r1116, %r58;
	mov.u32 	%r1113, %r1082;
$L__BB1_134:
	ld.param.u32 	%r1077, [_Z3vfiiiiiiiiiiiddddddddddddddddddddPKdS0_S0_S0_S0_S0_S0_S0_S0_S0_S0_S0_S0_iidPdS1_PiS2_S2_S2_S2_S2_S2_S1_S1__param_43];
	ld.param.u32 	%r1057, [_Z3vfiiiiiiiiiiiddddddddddddddddddddPKdS0_S0_S0_S0_S0_S0_S0_S0_S0_S0_S0_S0_iidPdS1_PiS2_S2_S2_S2_S2_S2_S1_S1__param_0];
	add.f64 	%fd552, %fd59, %fd165;
	sub.f64 	%fd553, %fd552, %fd60;
	sub.f64 	%fd554, %fd553, %fd160;
	sub.f64 	%fd83, %fd554, %fd313;
	add.s32 	%r545, %r1057, -1;
	setp.lt.s32 	%p359, %r1077, %r545;
	setp.gt.s32 	%p360, %r229, 0;
	and.pred  	%p361, %p359, %p360;
	mov.f64 	%fd1034, 0d0000000000000000;
	mov.f64 	%fd1035, %fd1034;
	@%p361 bra 	$L__BB1_314;
$L__BB1_135:
	mov.f64 	%fd1036, 0d0000000000000000;
	setp.eq.s32 	%p379, %r231, 1;
	mov.f32 	%f2700, 0f3F800000;
	@%p379 bra 	$L__BB1_162;
	setp.ne.s32 	%p380, %r231, 2;
	mov.f32 	%f2697, 0f3F800000;
	@%p380 bra 	$L__BB1_195;
	setp.eq.f32 	%p381, %f3, 0f00000000;
	cvt.rn.f32.f64 	%f119, %fd83;
	abs.f32 	%f120, %f119;
	setp.lt.f32 	%p382, %f120, 0f00800000;
	mul.f32 	%f1176, %f120, 0f4B800000;
	selp.f32 	%f1177, %f1176, %f120, %p382;
	selp.f32 	%f1178, 0fC1C00000, 0f00000000, %p382;
	mov.b32 	%r616, %f1177;
	add.s32 	%r617, %r616, -1060439283;
	and.b32  	%r618, %r617, -8388608;
	sub.s32 	%r619, %r616, %r618;
	mov.b32 	%f1179, %r619;
	cvt.rn.f32.s32 	%f1180, %r618;
	fma.rn.f32 	%f1181, %f1180, 0f34000000, %f1178;
	add.f32 	%f1182, %f1179, 0fBF800000;
	add.f32 	%f1183, %f1179, 0f3F800000;
	rcp.approx.ftz.f32 	%f1184, %f1183;
	add.f32 	%f1185, %f1182, %f1182;
	mul.f32 	%f1186, %f1185, %f1184;
	mul.f32 	%f1187, %f1186, %f1186;
	sub.f32 	%f1188, %f1182, %f1186;
	add.f32 	%f1189, %f1188, %f1188;
	neg.f32 	%f1190, %f1186;
	fma.rn.f32 	%f1191, %f1190, %f1182, %f1189;
	mul.rn.f32 	%f1192, %f1184, %f1191;
	fma.rn.f32 	%f1193, %f1187, 0f3A2C32E4, 0f3B52E7DB;
	fma.rn.f32 	%f1194, %f1193, %f1187, 0f3C93BB73;
	fma.rn.f32 	%f1195, %f1194, %f1187, 0f3DF6384F;
	mul.rn.f32 	%f1196, %f1195, %f1187;
	fma.rn.f32 	%f1197, %f1186, 0f3FB8AA3B, %f1181;
	sub.f32 	%f1198, %f1181, %f1197;
	fma.rn.f32 	%f1199, %f1186, 0f3FB8AA3B, %f1198;
	fma.rn.f32 	%f1200, %f1192, 0f3FB8AA3B, %f1199;
	fma.rn.f32 	%f1201, %f1186, 0f32A55E34, %f1200;
	mul.f32 	%f1202, %f1196, 0f40400000;
	fma.rn.f32 	%f1203, %f1202, %f1192, %f1201;
	fma.rn.f32 	%f1204, %f1196, %f1186, %f1203;
	add.rn.f32 	%f1205, %f1197, %f1204;
	neg.f32 	%f1206, %f1197;
	add.rn.f32 	%f1207, %f1205, %f1206;
	neg.f32 	%f1208, %f1207;
	add.rn.f32 	%f1209, %f1204, %f1208;
	mul.rn.f32 	%f1210, %f1205, %f3;
	neg.f32 	%f1211, %f1210;
	fma.rn.f32 	%f1212, %f1205, %f3, %f1211;
	fma.rn.f32 	%f1213, %f1209, %f3, %f1212;
	cvt.rni.f32.f32 	%f1214, %f1210;
	sub.f32 	%f1215, %f1210, %f1214;
	add.f32 	%f1216, %f1215, %f1213;
	fma.rn.f32 	%f1217, %f1216, 0f391FCB8E, 0f3AAF85ED;
	fma.rn.f32 	%f1218, %f1217, %f1216, 0f3C1D9856;
	fma.rn.f32 	%f1219, %f1218, %f1216, 0f3D6357BB;
	fma.rn.f32 	%f1220, %f1219, %f1216, 0f3E75FDEC;
	fma.rn.f32 	%f1221, %f1220, %f1216, 0f3F317218;
	fma.rn.f32 	%f1222, %f1221, %f1216, 0f3F800000;
	cvt.rzi.s32.f32 	%r620, %f1214;
	setp.gt.f32 	%p383, %f1214, 0f00000000;
	selp.b32 	%r621, 0, -2097152000, %p383;
	add.s32 	%r622, %r621, 2130706432;
	mov.b32 	%f1223, %r622;
	mul.f32 	%f1224, %f1222, %f1223;
	shl.b32 	%r623, %r620, 23;
	sub.s32 	%r624, %r623, %r621;
	mov.b32 	%f1225, %r624;
	mul.f32 	%f1226, %f1224, %f1225;
	abs.f32 	%f1227, %f1210;
	setp.gt.f32 	%p384, %f1227, 0f43180000;
	setp.lt.f32 	%p385, %f1210, 0f00000000;
	selp.f32 	%f1228, 0f00000000, 0f7F800000, %p385;
	selp.f32 	%f121, %f1228, %f1226, %p384;
	setp.eq.f32 	%p386, %f119, 0f3F800000;
	or.pred  	%p387, %p381, %p386;
	@%p387 bra 	$L__BB1_145;
	setp.nan.f32 	%p388, %f5, %f5;
	setp.nan.f32 	%p389, %f120, %f120;
	or.pred  	%p390, %p389, %p388;
	@%p390 bra 	$L__BB1_144;
	setp.eq.f32 	%p391, %f119, 0f00000000;
	setp.eq.f32 	%p392, %f120, 0f7F800000;
	or.pred  	%p393, %p391, %p392;
	@%p393 bra 	$L__BB1_143;
	setp.eq.f32 	%p394, %f5, 0f7F800000;
	setp.eq.f32 	%p395, %f119, 0fBF800000;
	and.pred  	%p396, %p395, %p394;
	@%p396 bra 	$L__BB1_145;
	setp.geu.f32 	%p397, %f119, 0f00000000;
	mov.f32 	%f2697, %f121;
	@%p397 bra 	$L__BB1_145;
	setp.neu.f32 	%p398, %f6, %f3;
	setp.neu.f32 	%p399, %f4, 0f3F800000;
	neg.f32 	%f1230, %f121;
	selp.f32 	%f1231, %f121, %f1230, %p399;
	selp.f32 	%f2697, 0f7FFFFFFF, %f1231, %p398;
	bra.uni 	$L__BB1_145;
$L__BB1_143:
	setp.lt.f32 	%p400, %f3, 0f00000000;
	setp.neu.f32 	%p401, %f4, 0f3F800000;
	add.f32 	%f1232, %f119, %f119;
	mov.b32 	%r625, %f1232;
	xor.b32  	%r626, %r625, 2139095040;
	selp.b32 	%r627, %r626, %r625, %p400;
	and.b32  	%r628, %r627, 2147483647;
	selp.b32 	%r629, %r628, %r627, %p401;
	mov.b32 	%f2697, %r629;
	bra.uni 	$L__BB1_145;
$L__BB1_144:
	add.rn.f32 	%f2697, %f119, %f3;
$L__BB1_145:
	setp.eq.f32 	%p402, %f7, 0f00000000;
	cvt.rn.f32.f64 	%f126, %fd55;
	abs.f32 	%f127, %f126;
	setp.lt.f32 	%p403, %f127, 0f00800000;
	mul.f32 	%f1234, %f127, 0f4B800000;
	selp.f32 	%f1235, %f1234, %f127, %p403;
	selp.f32 	%f1236, 0fC1C00000, 0f00000000, %p403;
	mov.b32 	%r630, %f1235;
	add.s32 	%r631, %r630, -1060439283;
	and.b32  	%r632, %r631, -8388608;
	sub.s32 	%r633, %r630, %r632;
	mov.b32 	%f1237, %r633;
	cvt.rn.f32.s32 	%f1238, %r632;
	fma.rn.f32 	%f1239, %f1238, 0f34000000, %f1236;
	add.f32 	%f1240, %f1237, 0fBF800000;
	add.f32 	%f1241, %f1237, 0f3F800000;
	rcp.approx.ftz.f32 	%f1242, %f1241;
	add.f32 	%f1243, %f1240, %f1240;
	mul.f32 	%f1244, %f1243, %f1242;
	mul.f32 	%f1245, %f1244, %f1244;
	sub.f32 	%f1246, %f1240, %f1244;
	add.f32 	%f1247, %f1246, %f1246;
	neg.f32 	%f1248, %f1244;
	fma.rn.f32 	%f1249, %f1248, %f1240, %f1247;
	mul.rn.f32 	%f1250, %f1242, %f1249;
	fma.rn.f32 	%f1251, %f1245, 0f3A2C32E4, 0f3B52E7DB;
	fma.rn.f32 	%f1252, %f1251, %f1245, 0f3C93BB73;
	fma.rn.f32 	%f1253, %f1252, %f1245, 0f3DF6384F;
	mul.rn.f32 	%f1254, %f1253, %f1245;
	fma.rn.f32 	%f1255, %f1244, 0f3FB8AA3B, %f1239;
	sub.f32 	%f1256, %f1239, %f1255;
	fma.rn.f32 	%f1257, %f1244, 0f3FB8AA3B, %f1256;
	fma.rn.f32 	%f1258, %f1250, 0f3FB8AA3B, %f1257;
	fma.rn.f32 	%f1259, %f1244, 0f32A55E34, %f1258;
	mul.f32 	%f1260, %f1254, 0f40400000;
	fma.rn.f32 	%f1261, %f1260, %f1250, %f1259;
	fma.rn.f32 	%f1262, %f1254, %f1244, %f1261;
	add.rn.f32 	%f1263, %f1255, %f1262;
	neg.f32 	%f1264, %f1255;
	add.rn.f32 	%f1265, %f1263, %f1264;
	neg.f32 	%f1266, %f1265;
	add.rn.f32 	%f1267, %f1262, %f1266;
	mul.rn.f32 	%f1268, %f1263, %f7;
	neg.f32 	%f1269, %f1268;
	fma.rn.f32 	%f1270, %f1263, %f7, %f1269;
	fma.rn.f32 	%f1271, %f1267, %f7, %f1270;
	cvt.rni.f32.f32 	%f1272, %f1268;
	sub.f32 	%f1273, %f1268, %f1272;
	add.f32 	%f1274, %f1273, %f1271;
	fma.rn.f32 	%f1275, %f1274, 0f391FCB8E, 0f3AAF85ED;
	fma.rn.f32 	%f1276, %f1275, %f1274, 0f3C1D9856;
	fma.rn.f32 	%f1277, %f1276, %f1274, 0f3D6357BB;
	fma.rn.f32 	%f1278, %f1277, %f1274, 0f3E75FDEC;
	fma.rn.f32 	%f1279, %f1278, %f1274, 0f3F317218;
	fma.rn.f32 	%f1280, %f1279, %f1274, 0f3F800000;
	cvt.rzi.s32.f32 	%r634, %f1272;
	setp.gt.f32 	%p404, %f1272, 0f00000000;
	selp.b32 	%r635, 0, -2097152000, %p404;
	add.s32 	%r636, %r635, 2130706432;
	mov.b32 	%f1281, %r636;
	mul.f32 	%f1282, %f1280, %f1281;
	shl.b32 	%r637, %r634, 23;
	sub.s32 	%r638, %r637, %r635;
	mov.b32 	%f1283, %r638;
	mul.f32 	%f1284, %f1282, %f1283;
	abs.f32 	%f1285, %f1268;
	setp.gt.f32 	%p405, %f1285, 0f43180000;
	setp.lt.f32 	%p406, %f1268, 0f00000000;
	selp.f32 	%f1286, 0f00000000, 0f7F800000, %p406;
	selp.f32 	%f128, %f1286, %f1284, %p405;
	setp.eq.f32 	%p407, %f126, 0f3F800000;
	or.pred  	%p408, %p402, %p407;
	mov.f32 	%f2698, 0f3F800000;
	@%p408 bra 	$L__BB1_153;
	setp.nan.f32 	%p409, %f9, %f9;
	setp.nan.f32 	%p410, %f127, %f127;
	or.pred  	%p411, %p410, %p409;
	@%p411 bra 	$L__BB1_152;
	setp.eq.f32 	%p412, %f126, 0f00000000;
	setp.eq.f32 	%p413, %f127, 0f7F800000;
	or.pred  	%p414, %p412, %p413;
	@%p414 bra 	$L__BB1_151;
	setp.eq.f32 	%p415, %f9, 0f7F800000;
	setp.eq.f32 	%p416, %f126, 0fBF800000;
	and.pred  	%p417, %p416, %p415;
	@%p417 bra 	$L__BB1_153;
	setp.geu.f32 	%p418, %f126, 0f00000000;
	mov.f32 	%f2698, %f128;
	@%p418 bra 	$L__BB1_153;
	setp.neu.f32 	%p419, %f10, %f7;
	setp.neu.f32 	%p420, %f8, 0f3F800000;
	neg.f32 	%f1288, %f128;
	selp.f32 	%f1289, %f128, %f1288, %p420;
	selp.f32 	%f2698, 0f7FFFFFFF, %f1289, %p419;
	bra.uni 	$L__BB1_153;
$L__BB1_151:
	setp.lt.f32 	%p421, %f7, 0f00000000;
	setp.neu.f32 	%p422, %f8, 0f3F800000;
	add.f32 	%f1290, %f126, %f126;
	mov.b32 	%r639, %f1290;
	xor.b32  	%r640, %r639, 2139095040;
	selp.b32 	%r641, %r640, %r639, %p421;
	and.b32  	%r642, %r641, 2147483647;
	selp.b32 	%r643, %r642, %r641, %p422;
	mov.b32 	%f2698, %r643;
	bra.uni 	$L__BB1_153;
$L__BB1_152:
	add.rn.f32 	%f2698, %f126, %f7;
$L__BB1_153:
	setp.eq.f32 	%p423, %f11, 0f00000000;
	mul.f32 	%f133, %f2697, %f2698;
	abs.f32 	%f134, %f133;
	setp.lt.f32 	%p424, %f134, 0f00800000;
	mul.f32 	%f1292, %f134, 0f4B800000;
	selp.f32 	%f1293, %f1292, %f134, %p424;
	selp.f32 	%f1294, 0fC1C00000, 0f00000000, %p424;
	mov.b32 	%r644, %f1293;
	add.s32 	%r645, %r644, -1060439283;
	and.b32  	%r646, %r645, -8388608;
	sub.s32 	%r647, %r644, %r646;
	mov.b32 	%f1295, %r647;
	cvt.rn.f32.s32 	%f1296, %r646;
	fma.rn.f32 	%f1297, %f1296, 0f34000000, %f1294;
	add.f32 	%f1298, %f1295, 0fBF800000;
	add.f32 	%f1299, %f1295, 0f3F800000;
	rcp.approx.ftz.f32 	%f1300, %f1299;
	add.f32 	%f1301, %f1298, %f1298;
	mul.f32 	%f1302, %f1301, %f1300;
	mul.f32 	%f1303, %f1302, %f1302;
	sub.f32 	%f1304, %f1298, %f1302;
	add.f32 	%f1305, %f1304, %f1304;
	neg.f32 	%f1306, %f1302;
	fma.rn.f32 	%f1307, %f1306, %f1298, %f1305;
	mul.rn.f32 	%f1308, %f1300, %f1307;
	fma.rn.f32 	%f1309, %f1303, 0f3A2C32E4, 0f3B52E7DB;
	fma.rn.f32 	%f1310, %f1309, %f1303, 0f3C93BB73;
	fma.rn.f32 	%f1311, %f1310, %f1303, 0f3DF6384F;
	mul.rn.f32 	%f1312, %f1311, %f1303;
	fma.rn.f32 	%f1313, %f1302, 0f3FB8AA3B, %f1297;
	sub.f32 	%f1314, %f1297, %f1313;
	fma.rn.f32 	%f1315, %f1302, 0f3FB8AA3B, %f1314;
	fma.rn.f32 	%f1316, %f1308, 0f3FB8AA3B, %f1315;
	fma.rn.f32 	%f1317, %f1302, 0f32A55E34, %f1316;
	mul.f32 	%f1318, %f1312, 0f40400000;
	fma.rn.f32 	%f1319, %f1318, %f1308, %f1317;
	fma.rn.f32 	%f1320, %f1312, %f1302, %f1319;
	add.rn.f32 	%f1321, %f1313, %f1320;
	neg.f32 	%f1322, %f1313;
	add.rn.f32 	%f1323, %f1321, %f1322;
	neg.f32 	%f1324, %f1323;
	add.rn.f32 	%f1325, %f1320, %f1324;
	mul.rn.f32 	%f1326, %f1321, %f11;
	neg.f32 	%f1327, %f1326;
	fma.rn.f32 	%f1328, %f1321, %f11, %f1327;
	fma.rn.f32 	%f1329, %f1325, %f11, %f1328;
	cvt.rni.f32.f32 	%f1330, %f1326;
	sub.f32 	%f1331, %f1326, %f1330;
	add.f32 	%f1332, %f1331, %f1329;
	fma.rn.f32 	%f1333, %f1332, 0f391FCB8E, 0f3AAF85ED;
	fma.rn.f32 	%f1334, %f1333, %f1332, 0f3C1D9856;
	fma.rn.f32 	%f1335, %f1334, %f1332, 0f3D6357BB;
	fma.rn.f32 	%f1336, %f1335, %f1332, 0f3E75FDEC;
	fma.rn.f32 	%f1337, %f1336, %f1332, 0f3F317218;
	fma.rn.f32 	%f1338, %f1337, %f1332, 0f3F800000;
	cvt.rzi.s32.f32 	%r648, %f1330;
	setp.gt.f32 	%p425, %f1330, 0f00000000;
	selp.b32 	%r649, 0, -2097152000, %p425;
	add.s32 	%r650, %r649, 2130706432;
	mov.b32 	%f1339, %r650;
	mul.f32 	%f1340, %f1338, %f1339;
	shl.b32 	%r651, %r648, 23;
	sub.s32 	%r652, %r651, %r649;
	mov.b32 	%f1341, %r652;
	mul.f32 	%f1342, %f1340, %f1341;
	abs.f32 	%f1343, %f1326;
	setp.gt.f32 	%p426, %f1343, 0f43180000;
	setp.lt.f32 	%p427, %f1326, 0f00000000;
	selp.f32 	%f1344, 0f00000000, 0f7F800000, %p427;
	selp.f32 	%f135, %f1344, %f1342, %p426;
	setp.eq.f32 	%p428, %f133, 0f3F800000;
	or.pred  	%p429, %p423, %p428;
	mov.f32 	%f2699, 0f3F800000;
	@%p429 bra 	$L__BB1_161;
	setp.nan.f32 	%p430, %f13, %f13;
	setp.nan.f32 	%p431, %f134, %f134;
	or.pred  	%p432, %p431, %p430;
	@%p432 bra 	$L__BB1_160;
	setp.eq.f32 	%p433, %f133, 0f00000000;
	setp.eq.f32 	%p434, %f134, 0f7F800000;
	or.pred  	%p435, %p433, %p434;
	@%p435 bra 	$L__BB1_159;
	setp.eq.f32 	%p436, %f13, 0f7F800000;
	setp.eq.f32 	%p437, %f133, 0fBF800000;
	and.pred  	%p438, %p437, %p436;
	@%p438 bra 	$L__BB1_161;
	setp.geu.f32 	%p439, %f133, 0f00000000;
	mov.f32 	%f2699, %f135;
	@%p439 bra 	$L__BB1_161;
	setp.neu.f32 	%p440, %f14, %f11;
	setp.neu.f32 	%p441, %f12, 0f3F800000;
	neg.f32 	%f1346, %f135;
	selp.f32 	%f1347, %f135, %f1346, %p441;
	selp.f32 	%f2699, 0f7FFFFFFF, %f1347, %p440;
	bra.uni 	$L__BB1_161;
$L__BB1_159:
	setp.lt.f32 	%p442, %f11, 0f00000000;
	setp.neu.f32 	%p443, %f12, 0f3F800000;
	add.f32 	%f1348, %f133, %f133;
	mov.b32 	%r653, %f1348;
	xor.b32  	%r654, %r653, 2139095040;
	selp.b32 	%r655, %r654, %r653, %p442;
	and.b32  	%r656, %r655, 2147483647;
	selp.b32 	%r657, %r656, %r655, %p443;
	mov.b32 	%f2699, %r657;
	bra.uni 	$L__BB1_161;
$L__BB1_160:
	add.rn.f32 	%f2699, %f133, %f11;
$L__BB1_161:
	cvt.f64.f32 	%fd700, %f2699;
	div.rn.f64 	%fd1036, %fd700, %fd10;
	bra.uni 	$L__BB1_195;
$L__BB1_162:
	setp.eq.f32 	%p444, %f15, 0f00000000;
	cvt.rn.f32.f64 	%f140, %fd83;
	abs.f32 	%f141, %f140;
	setp.lt.f32 	%p445, %f141, 0f00800000;
	mul.f32 	%f1350, %f141, 0f4B800000;
	selp.f32 	%f1351, %f1350, %f141, %p445;
	selp.f32 	%f1352, 0fC1C00000, 0f00000000, %p445;
	mov.b32 	%r658, %f1351;
	add.s32 	%r659, %r658, -1060439283;
	and.b32  	%r660, %r659, -8388608;
	sub.s32 	%r661, %r658, %r660;
	mov.b32 	%f1353, %r661;
	cvt.rn.f32.s32 	%f1354, %r660;
	fma.rn.f32 	%f1355, %f1354, 0f34000000, %f1352;
	add.f32 	%f1356, %f1353, 0fBF800000;
	add.f32 	%f1357, %f1353, 0f3F800000;
	rcp.approx.ftz.f32 	%f1358, %f1357;
	add.f32 	%f1359, %f1356, %f1356;
	mul.f32 	%f1360, %f1359, %f1358;
	mul.f32 	%f1361, %f1360, %f1360;
	sub.f32 	%f1362, %f1356, %f1360;
	add.f32 	%f1363, %f1362, %f1362;
	neg.f32 	%f1364, %f1360;
	fma.rn.f32 	%f1365, %f1364, %f1356, %f1363;
	mul.rn.f32 	%f1366, %f1358, %f1365;
	fma.rn.f32 	%f1367, %f1361, 0f3A2C32E4, 0f3B52E7DB;
	fma.rn.f32 	%f1368, %f1367, %f1361, 0f3C93BB73;
	fma.rn.f32 	%f1369, %f1368, %f1361, 0f3DF6384F;
	mul.rn.f32 	%f1370, %f1369, %f1361;
	fma.rn.f32 	%f1371, %f1360, 0f3FB8AA3B, %f1355;
	sub.f32 	%f1372, %f1355, %f1371;
	fma.rn.f32 	%f1373, %f1360, 0f3FB8AA3B, %f1372;
	fma.rn.f32 	%f1374, %f1366, 0f3FB8AA3B, %f1373;
	fma.rn.f32 	%f1375, %f1360, 0f32A55E34, %f1374;
	mul.f32 	%f1376, %f1370, 0f40400000;
	fma.rn.f32 	%f1377, %f1376, %f1366, %f1375;
	fma.rn.f32 	%f1378, %f1370, %f1360, %f1377;
	add.rn.f32 	%f1379, %f1371, %f1378;
	neg.f32 	%f1380, %f1371;
	add.rn.f32 	%f1381, %f1379, %f1380;
	neg.f32 	%f1382, %f1381;
	add.rn.f32 	%f1383, %f1378, %f1382;
	mul.rn.f32 	%f1384, %f1379, %f15;
	neg.f32 	%f1385, %f1384;
	fma.rn.f32 	%f1386, %f1379, %f15, %f1385;
	fma.rn.f32 	%f1387, %f1383, %f15, %f1386;
	cvt.rni.f32.f32 	%f1388, %f1384;
	sub.f32 	%f1389, %f1384, %f1388;
	add.f32 	%f1390, %f1389, %f1387;
	fma.rn.f32 	%f1391, %f1390, 0f391FCB8E, 0f3AAF85ED;
	fma.rn.f32 	%f1392, %f1391, %f1390, 0f3C1D9856;
	fma.rn.f32 	%f1393, %f1392, %f1390, 0f3D6357BB;
	fma.rn.f32 	%f1394, %f1393, %f1390, 0f3E75FDEC;
	fma.rn.f32 	%f1395, %f1394, %f1390, 0f3F317218;
	fma.rn.f32 	%f1396, %f1395, %f1390, 0f3F800000;
	cvt.rzi.s32.f32 	%r662, %f1388;
	setp.gt.f32 	%p446, %f1388, 0f00000000;
	selp.b32 	%r663, 0, -2097152000, %p446;
	add.s32 	%r664, %r663, 2130706432;
	mov.b32 	%f1397, %r664;
	mul.f32 	%f1398, %f1396, %f1397;
	shl.b32 	%r665, %r662, 23;
	sub.s32 	%r666, %r665, %r663;
	mov.b32 	%f1399, %r666;
	mul.f32 	%f1400, %f1398, %f1399;
	abs.f32 	%f1401, %f1384;
	setp.gt.f32 	%p447, %f1401, 0f43180000;
	setp.lt.f32 	%p448, %f1384, 0f00000000;
	selp.f32 	%f1402, 0f00000000, 0f7F800000, %p448;
	selp.f32 	%f142, %f1402, %f1400, %p447;
	setp.eq.f32 	%p449, %f140, 0f3F800000;
	or.pred  	%p450, %p444, %p449;
	@%p450 bra 	$L__BB1_170;
	setp.nan.f32 	%p451, %f17, %f17;
	setp.nan.f32 	%p452, %f141, %f141;
	or.pred  	%p453, %p452, %p451;
	@%p453 bra 	$L__BB1_169;
	setp.eq.f32 	%p454, %f140, 0f00000000;
	setp.eq.f32 	%p455, %f141, 0f7F800000;
	or.pred  	%p456, %p454, %p455;
	@%p456 bra 	$L__BB1_168;
	setp.eq.f32 	%p457, %f17, 0f7F800000;
	setp.eq.f32 	%p458, %f140, 0fBF800000;
	and.pred  	%p459, %p458, %p457;
	@%p459 bra 	$L__BB1_170;
	setp.geu.f32 	%p460, %f140, 0f00000000;
	mov.f32 	%f2700, %f142;
	@%p460 bra 	$L__BB1_170;
	setp.neu.f32 	%p461, %f18, %f15;
	setp.neu.f32 	%p462, %f16, 0f3F800000;
	neg.f32 	%f1404, %f142;
	selp.f32 	%f1405, %f142, %f1404, %p462;
	selp.f32 	%f2700, 0f7FFFFFFF, %f1405, %p461;
	bra.uni 	$L__BB1_170;
$L__BB1_168:
	setp.lt.f32 	%p463, %f15, 0f00000000;
	setp.neu.f32 	%p464, %f16, 0f3F800000;
	add.f32 	%f1406, %f140, %f140;
	mov.b32 	%r667, %f1406;
	xor.b32  	%r668, %r667, 2139095040;
	selp.b32 	%r669, %r668, %r667, %p463;
	and.b32  	%r670, %r669, 2147483647;
	selp.b32 	%r671, %r670, %r669, %p464;
	mov.b32 	%f2700, %r671;
	bra.uni 	$L__BB1_170;
$L__BB1_169:
	add.rn.f32 	%f2700, %f140, %f15;
$L__BB1_170:
	setp.eq.f32 	%p465, %f15, 0f00000000;
	cvt.f64.f32 	%fd91, %f2700;
	cvt.rn.f32.f64 	%f147, %fd55;
	abs.f32 	%f148, %f147;
	setp.lt.f32 	%p466, %f148, 0f00800000;
	mul.f32 	%f1408, %f148, 0f4B800000;
	selp.f32 	%f1409, %f1408, %f148, %p466;
	selp.f32 	%f1410, 0fC1C00000, 0f00000000, %p466;
	mov.b32 	%r672, %f1409;
	add.s32 	%r673, %r672, -1060439283;
	and.b32  	%r674, %r673, -8388608;
	sub.s32 	%r675, %r672, %r674;
	mov.b32 	%f1411, %r675;
	cvt.rn.f32.s32 	%f1412, %r674;
	fma.rn.f32 	%f1413, %f1412, 0f34000000, %f1410;
	add.f32 	%f1414, %f1411, 0fBF800000;
	add.f32 	%f1415, %f1411, 0f3F800000;
	rcp.approx.ftz.f32 	%f1416, %f1415;
	add.f32 	%f1417, %f1414, %f1414;
	mul.f32 	%f1418, %f1417, %f1416;
	mul.f32 	%f1419, %f1418, %f1418;
	sub.f32 	%f1420, %f1414, %f1418;
	add.f32 	%f1421, %f1420, %f1420;
	neg.f32 	%f1422, %f1418;
	fma.rn.f32 	%f1423, %f1422, %f1414, %f1421;
	mul.rn.f32 	%f1424, %f1416, %f1423;
	fma.rn.f32 	%f1425, %f1419, 0f3A2C32E4, 0f3B52E7DB;
	fma.rn.f32 	%f1426, %f1425, %f1419, 0f3C93BB73;
	fma.rn.f32 	%f1427, %f1426, %f1419, 0f3DF6384F;
	mul.rn.f32 	%f1428, %f1427, %f1419;
	fma.rn.f32 	%f1429, %f1418, 0f3FB8AA3B, %f1413;
	sub.f32 	%f1430, %f1413, %f1429;
	fma.rn.f32 	%f1431, %f1418, 0f3FB8AA3B, %f1430;
	fma.rn.f32 	%f1432, %f1424, 0f3FB8AA3B, %f1431;
	fma.rn.f32 	%f1433, %f1418, 0f32A55E34, %f1432;
	mul.f32 	%f1434, %f1428, 0f40400000;
	fma.rn.f32 	%f1435, %f1434, %f1424, %f1433;
	fma.rn.f32 	%f1436, %f1428, %f1418, %f1435;
	add.rn.f32 	%f1437, %f1429, %f1436;
	neg.f32 	%f1438, %f1429;
	add.rn.f32 	%f1439, %f1437, %f1438;
	neg.f32 	%f1440, %f1439;
	add.rn.f32 	%f1441, %f1436, %f1440;
	mul.rn.f32 	%f1442, %f1437, %f15;
	neg.f32 	%f1443, %f1442;
	fma.rn.f32 	%f1444, %f1437, %f15, %f1443;
	fma.rn.f32 	%f1445, %f1441, %f15, %f1444;
	cvt.rni.f32.f32 	%f1446, %f1442;
	sub.f32 	%f1447, %f1442, %f1446;
	add.f32 	%f1448, %f1447, %f1445;
	fma.rn.f32 	%f1449, %f1448, 0f391FCB8E, 0f3AAF85ED;
	fma.rn.f32 	%f1450, %f1449, %f1448, 0f3C1D9856;
	fma.rn.f32 	%f1451, %f1450, %f1448, 0f3D6357BB;
	fma.rn.f32 	%f1452, %f1451, %f1448, 0f3E75FDEC;
	fma.rn.f32 	%f1453, %f1452, %f1448, 0f3F317218;
	fma.rn.f32 	%f1454, %f1453, %f1448, 0f3F800000;
	cvt.rzi.s32.f32 	%r676, %f1446;
	setp.gt.f32 	%p467, %f1446, 0f00000000;
	selp.b32 	%r677, 0, -2097152000, %p467;
	add.s32 	%r678, %r677, 2130706432;
	mov.b32 	%f1455, %r678;
	mul.f32 	%f1456, %f1454, %f1455;
	shl.b32 	%r679, %r676, 23;
	sub.s32 	%r680, %r679, %r677;
	mov.b32 	%f1457, %r680;
	mul.f32 	%f1458, %f1456, %f1457;
	abs.f32 	%f1459, %f1442;
	setp.gt.f32 	%p468, %f1459, 0f43180000;
	setp.lt.f32 	%p469, %f1442, 0f00000000;
	selp.f32 	%f1460, 0f00000000, 0f7F800000, %p469;
	selp.f32 	%f149, %f1460, %f1458, %p468;
	setp.eq.f32 	%p470, %f147, 0f3F800000;
	or.pred  	%p471, %p465, %p470;
	mov.f32 	%f2701, 0f3F800000;
	@%p471 bra 	$L__BB1_178;
	setp.nan.f32 	%p472, %f17, %f17;
	setp.nan.f32 	%p473, %f148, %f148;
	or.pred  	%p474, %p473, %p472;
	@%p474 bra 	$L__BB1_177;
	setp.eq.f32 	%p475, %f147, 0f00000000;
	setp.eq.f32 	%p476, %f148, 0f7F800000;
	or.pred  	%p477, %p475, %p476;
	@%p477 bra 	$L__BB1_176;
	setp.eq.f32 	%p478, %f17, 0f7F800000;
	setp.eq.f32 	%p479, %f147, 0fBF800000;
	and.pred  	%p480, %p479, %p478;
	@%p480 bra 	$L__BB1_178;
	setp.geu.f32 	%p481, %f147, 0f00000000;
	mov.f32 	%f2701, %f149;
	@%p481 bra 	$L__BB1_178;
	setp.neu.f32 	%p482, %f18, %f15;
	setp.neu.f32 	%p483, %f16, 0f3F800000;
	neg.f32 	%f1462, %f149;
	selp.f32 	%f1463, %f149, %f1462, %p483;
	selp.f32 	%f2701, 0f7FFFFFFF, %f1463, %p482;
	bra.uni 	$L__BB1_178;
$L__BB1_176:
	setp.lt.f32 	%p484, %f15, 0f00000000;
	setp.neu.f32 	%p485, %f16, 0f3F800000;
	add.f32 	%f1464, %f147, %f147;
	mov.b32 	%r681, %f1464;
	xor.b32  	%r682, %r681, 2139095040;
	selp.b32 	%r683, %r682, %r681, %p484;
	and.b32  	%r684, %r683, 2147483647;
	selp.b32 	%r685, %r684, %r683, %p485;
	mov.b32 	%f2701, %r685;
	bra.uni 	$L__BB1_178;
$L__BB1_177:
	add.rn.f32 	%f2701, %f147, %f15;
$L__BB1_178:
	ld.param.f64 	%fd968, [_Z3vfiiiiiiiiiiiddddddddddddddddddddPKdS0_S0_S0_S0_S0_S0_S0_S0_S0_S0_S0_S0_iidPdS1_PiS2_S2_S2_S2_S2_S2_S1_S1__param_17];
	setp.eq.f32 	%p486, %f19, 0f00000000;
	cvt.f64.f32 	%fd701, %f2701;
	mul.f64 	%fd702, %fd9, %fd701;
	fma.rn.f64 	%fd703, %fd968, %fd91, %fd702;
	cvt.rn.f32.f64 	%f154, %fd703;
	abs.f32 	%f155, %f154;
	setp.lt.f32 	%p487, %f155, 0f00800000;
	mul.f32 	%f1466, %f155, 0f4B800000;
	selp.f32 	%f1467, %f1466, %f155, %p487;
	selp.f32 	%f1468, 0fC1C00000, 0f00000000, %p487;
	mov.b32 	%r686, %f1467;
	add.s32 	%r687, %r686, -1060439283;
	and.b32  	%r688, %r687, -8388608;
	sub.s32 	%r689, %r686, %r688;
	mov.b32 	%f1469, %r689;
	cvt.rn.f32.s32 	%f1470, %r688;
	fma.rn.f32 	%f1471, %f1470, 0f34000000, %f1468;
	add.f32 	%f1472, %f1469, 0fBF800000;
	add.f32 	%f1473, %f1469, 0f3F800000;
	rcp.approx.ftz.f32 	%f1474, %f1473;
	add.f32 	%f1475, %f1472, %f1472;
	mul.f32 	%f1476, %f1475, %f1474;
	mul.f32 	%f1477, %f1476, %f1476;
	sub.f32 	%f1478, %f1472, %f1476;
	add.f32 	%f1479, %f1478, %f1478;
	neg.f32 	%f1480, %f1476;
	fma.rn.f32 	%f1481, %f1480, %f1472, %f1479;
	mul.rn.f32 	%f1482, %f1474, %f1481;
	fma.rn.f32 	%f1483, %f1477, 0f3A2C32E4, 0f3B52E7DB;
	fma.rn.f32 	%f1484, %f1483, %f1477, 0f3C93BB73;
	fma.rn.f32 	%f1485, %f1484, %f1477, 0f3DF6384F;
	mul.rn.f32 	%f1486, %f1485, %f1477;
	fma.rn.f32 	%f1487, %f1476, 0f3FB8AA3B, %f1471;
	sub.f32 	%f1488, %f1471, %f1487;
	fma.rn.f32 	%f1489, %f1476, 0f3FB8AA3B, %f1488;
	fma.rn.f32 	%f1490, %f1482, 0f3FB8AA3B, %f1489;
	fma.rn.f32 	%f1491, %f1476, 0f32A55E34, %f1490;
	mul.f32 	%f1492, %f1486, 0f40400000;
	fma.rn.f32 	%f1493, %f1492, %f1482, %f1491;
	fma.rn.f32 	%f1494, %f1486, %f1476, %f1493;
	add.rn.f32 	%f1495, %f1487, %f1494;
	neg.f32 	%f1496, %f1487;
	add.rn.f32 	%f1497, %f1495, %f1496;
	neg.f32 	%f1498, %f1497;
	add.rn.f32 	%f1499, %f1494, %f1498;
	mul.rn.f32 	%f1500, %f1495, %f19;
	neg.f32 	%f1501, %f1500;
	fma.rn.f32 	%f1502, %f1495, %f19, %f1501;
	fma.rn.f32 	%f1503, %f1499, %f19, %f1502;
	cvt.rni.f32.f32 	%f1504, %f1500;
	sub.f32 	%f1505, %f1500, %f1504;
	add.f32 	%f1506, %f1505, %f1503;
	fma.rn.f32 	%f1507, %f1506, 0f391FCB8E, 0f3AAF85ED;
	fma.rn.f32 	%f1508, %f1507, %f1506, 0f3C1D9856;
	fma.rn.f32 	%f1509, %f1508, %f1506, 0f3D6357BB;
	fma.rn.f32 	%f1510, %f1509, %f1506, 0f3E75FDEC;
	fma.rn.f32 	%f1511, %f1510, %f1506, 0f3F317218;
	fma.rn.f32 	%f1512, %f1511, %f1506, 0f3F800000;
	cvt.rzi.s32.f32 	%r690, %f1504;
	setp.gt.f32 	%p488, %f1504, 0f00000000;
	selp.b32 	%r691, 0, -2097152000, %p488;
	add.s32 	%r692, %r691, 2130706432;
	mov.b32 	%f1513, %r692;
	mul.f32 	%f1514, %f1512, %f1513;
	shl.b32 	%r693, %r690, 23;
	sub.s32 	%r694, %r693, %r691;
	mov.b32 	%f1515, %r694;
	mul.f32 	%f1516, %f1514, %f1515;
	abs.f32 	%f1517, %f1500;
	setp.gt.f32 	%p489, %f1517, 0f43180000;
	setp.lt.f32 	%p490, %f1500, 0f00000000;
	selp.f32 	%f1518, 0f00000000, 0f7F800000, %p490;
	selp.f32 	%f156, %f1518, %f1516, %p489;
	setp.eq.f32 	%p491, %f154, 0f3F800000;
	or.pred  	%p492, %p486, %p491;
	mov.f32 	%f2702, 0f3F800000;
	@%p492 bra 	$L__BB1_186;
	setp.nan.f32 	%p493, %f21, %f21;
	setp.nan.f32 	%p494, %f155, %f155;
	or.pred  	%p495, %p494, %p493;
	@%p495 bra 	$L__BB1_185;
	setp.eq.f32 	%p496, %f154, 0f00000000;
	setp.eq.f32 	%p497, %f155, 0f7F800000;
	or.pred  	%p498, %p496, %p497;
	@%p498 bra 	$L__BB1_184;
	setp.eq.f32 	%p499, %f21, 0f7F800000;
	setp.eq.f32 	%p500, %f154, 0fBF800000;
	and.pred  	%p501, %p500, %p499;
	@%p501 bra 	$L__BB1_186;
	setp.geu.f32 	%p502, %f154, 0f00000000;
	mov.f32 	%f2702, %f156;
	@%p502 bra 	$L__BB1_186;
	setp.neu.f32 	%p503, %f22, %f19;
	setp.neu.f32 	%p504, %f20, 0f3F800000;
	neg.f32 	%f1520, %f156;
	selp.f32 	%f1521, %f156, %f1520, %p504;
	selp.f32 	%f2702, 0f7FFFFFFF, %f1521, %p503;
	bra.uni 	$L__BB1_186;
$L__BB1_184:
	setp.lt.f32 	%p505, %f19, 0f00000000;
	setp.neu.f32 	%p506, %f20, 0f3F800000;
	add.f32 	%f1522, %f154, %f154;
	mov.b32 	%r695, %f1522;
	xor.b32  	%r696, %r695, 2139095040;
	selp.b32 	%r697, %r696, %r695, %p505;
	and.b32  	%r698, %r697, 2147483647;
	selp.b32 	%r699, %r698, %r697, %p506;
	mov.b32 	%f2702, %r699;
	bra.uni 	$L__BB1_186;
$L__BB1_185:
	add.rn.f32 	%f2702, %f154, %f19;
$L__BB1_186:
	setp.eq.f32 	%p507, %f11, 0f00000000;
	abs.f32 	%f161, %f2702;
	setp.lt.f32 	%p508, %f161, 0f00800000;
	mul.f32 	%f1524, %f161, 0f4B800000;
	selp.f32 	%f1525, %f1524, %f161, %p508;
	selp.f32 	%f1526, 0fC1C00000, 0f00000000, %p508;
	mov.b32 	%r700, %f1525;
	add.s32 	%r701, %r700, -1060439283;
	and.b32  	%r702, %r701, -8388608;
	sub.s32 	%r703, %r700, %r702;
	mov.b32 	%f1527, %r703;
	cvt.rn.f32.s32 	%f1528, %r702;
	fma.rn.f32 	%f1529, %f1528, 0f34000000, %f1526;
	add.f32 	%f1530, %f1527, 0fBF800000;
	add.f32 	%f1531, %f1527, 0f3F800000;
	rcp.approx.ftz.f32 	%f1532, %f1531;
	add.f32 	%f1533, %f1530, %f1530;
	mul.f32 	%f1534, %f1533, %f1532;
	mul.f32 	%f1535, %f1534, %f1534;
	sub.f32 	%f1536, %f1530, %f1534;
	add.f32 	%f1537, %f1536, %f1536;
	neg.f32 	%f1538, %f1534;
	fma.rn.f32 	%f1539, %f1538, %f1530, %f1537;
	mul.rn.f32 	%f1540, %f1532, %f1539;
	fma.rn.f32 	%f1541, %f1535, 0f3A2C32E4, 0f3B52E7DB;
	fma.rn.f32 	%f1542, %f1541, %f1535, 0f3C93BB73;
	fma.rn.f32 	%f1543, %f1542, %f1535, 0f3DF6384F;
	mul.rn.f32 	%f1544, %f1543, %f1535;
	fma.rn.f32 	%f1545, %f1534, 0f3FB8AA3B, %f1529;
	sub.f32 	%f1546, %f1529, %f1545;
	fma.rn.f32 	%f1547, %f1534, 0f3FB8AA3B, %f1546;
	fma.rn.f32 	%f1548, %f1540, 0f3FB8AA3B, %f1547;
	fma.rn.f32 	%f1549, %f1534, 0f32A55E34, %f1548;
	mul.f32 	%f1550, %f1544, 0f40400000;
	fma.rn.f32 	%f1551, %f1550, %f1540, %f1549;
	fma.rn.f32 	%f1552, %f1544, %f1534, %f1551;
	add.rn.f32 	%f1553, %f1545, %f1552;
	neg.f32 	%f1554, %f1545;
	add.rn.f32 	%f1555, %f1553, %f1554;
	neg.f32 	%f1556, %f1555;
	add.rn.f32 	%f1557, %f1552, %f1556;
	mul.rn.f32 	%f1558, %f1553, %f11;
	neg.f32 	%f1559, %f1558;
	fma.rn.f32 	%f1560, %f1553, %f11, %f1559;
	fma.rn.f32 	%f1561, %f1557, %f11, %f1560;
	cvt.rni.f32.f32 	%f1562, %f1558;
	sub.f32 	%f1563, %f1558, %f1562;
	add.f32 	%f1564, %f1563, %f1561;
	fma.rn.f32 	%f1565, %f1564, 0f391FCB8E, 0f3AAF85ED;
	fma.rn.f32 	%f1566, %f1565, %f1564, 0f3C1D9856;
	fma.rn.f32 	%f1567, %f1566, %f1564, 0f3D6357BB;
	fma.rn.f32 	%f1568, %f1567, %f1564, 0f3E75FDEC;
	fma.rn.f32 	%f1569, %f1568, %f1564, 0f3F317218;
	fma.rn.f32 	%f1570, %f1569, %f1564, 0f3F800000;
	cvt.rzi.s32.f32 	%r704, %f1562;
	setp.gt.f32 	%p509, %f1562, 0f00000000;
	selp.b32 	%r705, 0, -2097152000, %p509;
	add.s32 	%r706, %r705, 2130706432;
	mov.b32 	%f1571, %r706;
	mul.f32 	%f1572, %f1570, %f1571;
	shl.b32 	%r707, %r704, 23;
	sub.s32 	%r708, %r707, %r705;
	mov.b32 	%f1573, %r708;
	mul.f32 	%f1574, %f1572, %f1573;
	abs.f32 	%f1575, %f1558;
	setp.gt.f32 	%p510, %f1575, 0f43180000;
	setp.lt.f32 	%p511, %f1558, 0f00000000;
	selp.f32 	%f1576, 0f00000000, 0f7F800000, %p511;
	selp.f32 	%f162, %f1576, %f1574, %p510;
	setp.eq.f32 	%p512, %f2702, 0f3F800000;
	or.pred  	%p513, %p507, %p512;
	mov.f32 	%f2703, 0f3F800000;
	@%p513 bra 	$L__BB1_194;
	setp.nan.f32 	%p514, %f13, %f13;
	setp.nan.f32 	%p515, %f161, %f161;
	or.pred  	%p516, %p515, %p514;
	@%p516 bra 	$L__BB1_193;
	setp.eq.f32 	%p517, %f2702, 0f00000000;
	setp.eq.f32 	%p518, %f161, 0f7F800000;
	or.pred  	%p519, %p517, %p518;
	@%p519 bra 	$L__BB1_192;
	setp.eq.f32 	%p520, %f13, 0f7F800000;
	setp.eq.f32 	%p521, %f2702, 0fBF800000;
	and.pred  	%p522, %p521, %p520;
	@%p522 bra 	$L__BB1_194;
	setp.geu.f32 	%p523, %f2702, 0f00000000;
	mov.f32 	%f2703, %f162;
	@%p523 bra 	$L__BB1_194;
	setp.neu.f32 	%p524, %f14, %f11;
	setp.neu.f32 	%p525, %f12, 0f3F800000;
	neg.f32 	%f1578, %f162;
	selp.f32 	%f1579, %f162, %f1578, %p525;
	selp.f32 	%f2703, 0f7FFFFFFF, %f1579, %p524;
	bra.uni 	$L__BB1_194;
$L__BB1_192:
	setp.lt.f32 	%p526, %f11, 0f00000000;
	setp.neu.f32 	%p527, %f12, 0f3F800000;
	add.f32 	%f1580, %f2702, %f2702;
	mov.b32 	%r709, %f1580;
	xor.b32  	%r710, %r709, 2139095040;
	selp.b32 	%r711, %r710, %r709, %p526;
	and.b32  	%r712, %r711, 2147483647;
	selp.b32 	%r713, %r712, %r711, %p527;
	mov.b32 	%f2703, %r713;
	bra.uni 	$L__BB1_194;
$L__BB1_193:
	add.rn.f32 	%f2703, %f2702, %f11;
$L__BB1_194:
	ld.param.f64 	%fd975, [_Z3vfiiiiiiiiiiiddddddddddddddddddddPKdS0_S0_S0_S0_S0_S0_S0_S0_S0_S0_S0_S0_iidPdS1_PiS2_S2_S2_S2_S2_S2_S1_S1__param_19];
	setp.eq.f64 	%p528, %fd158, 0d0000000000000000;
	cvt.f64.f32 	%fd704, %f2703;
	div.rn.f64 	%fd705, %fd704, %fd10;
	{ // callseq 2, 0
	.param .b64 param0;
	st.param.f64 	[param0], %fd337;
	.param .b64 param1;
	st.param.f64 	[param1], %fd11;
	.param .b64 retval0;
	call.uni (retval0), 
	__internal_accurate_pow, 
	(
	param0, 
	param1
	);
	ld.param.f64 	%fd706, [retval0];
	} // callseq 2
	neg.f64 	%fd708, %fd706;
	selp.f64 	%fd709, %fd708, %fd706, %p1;
	selp.f64 	%fd710, 0dFFF8000000000000, %fd709, %p2;
	selp.f64 	%fd711, %fd162, %fd710, %p528;
	selp.f64 	%fd712, %fd166, %fd711, %p4;
	selp.f64 	%fd713, %fd712, %fd167, %p3;
	setp.eq.f64 	%p529, %fd11, 0d0000000000000000;
	setp.eq.f64 	%p530, %fd158, 0d3FF0000000000000;
	selp.f64 	%fd714, 0d3FF0000000000000, %fd713, %p530;
	selp.f64 	%fd715, 0d3FF0000000000000, %fd714, %p529;
	mul.f64 	%fd716, %fd975, %fd715;
	div.rn.f64 	%fd717, %fd716, %fd11;
	sub.f64 	%fd1036, %fd705, %fd717;
$L__BB1_195:
	setp.ne.s32 	%p531, %r233, 1;
	min.f64 	%fd718, %fd83, %fd55;
	setp.le.f64 	%p532, %fd718, 0d0000000000000000;
	selp.f64 	%fd719, %fd14, %fd1036, %p532;
	fma.rn.f64 	%fd94, %fd1034, %fd164, %fd719;
	@%p531 bra 	$L__BB1_257;
	mul.f64 	%fd95, %fd15, %fd83;
	mov.f64 	%fd1037, 0d0000000000000000;
	setp.eq.s32 	%p533, %r231, 1;
	mov.f32 	%f2707, 0f3F800000;
	@%p533 bra 	$L__BB1_223;
	setp.ne.s32 	%p534, %r231, 2;
	mov.f32 	%f2704, 0f3F800000;
	@%p534 bra 	$L__BB1_256;
	setp.eq.f32 	%p535, %f3, 0f00000000;
	cvt.rn.f32.f64 	%f167, %fd95;
	abs.f32 	%f168, %f167;
	setp.lt.f32 	%p536, %f168, 0f00800000;
	mul.f32 	%f1582, %f168, 0f4B800000;
	selp.f32 	%f1583, %f1582, %f168, %p536;
	selp.f32 	%f1584, 0fC1C00000, 0f00000000, %p536;
	mov.b32 	%r714, %f1583;
	add.s32 	%r715, %r714, -1060439283;
	and.b32  	%r716, %r715, -8388608;
	sub.s32 	%r717, %r714, %r716;
	mov.b32 	%f1585, %r717;
	cvt.rn.f32.s32 	%f1586, %r716;
	fma.rn.f32 	%f1587, %f1586, 0f34000000, %f1584;
	add.f32 	%f1588, %f1585, 0fBF800000;
	add.f32 	%f1589, %f1585, 0f3F800000;
	rcp.approx.ftz.f32 	%f1590, %f1589;
	add.f32 	%f1591, %f1588, %f1588;
	mul.f32 	%f1592, %f1591, %f1590;
	mul.f32 	%f1593, %f1592, %f1592;
	sub.f32 	%f1594, %f1588, %f1592;
	add.f32 	%f1595, %f1594, %f1594;
	neg.f32 	%f1596, %f1592;
	fma.rn.f32 	%f1597, %f1596, %f1588, %f1595;
	mul.rn.f32 	%f1598, %f1590, %f1597;
	fma.rn.f32 	%f1599, %f1593, 0f3A2C32E4, 0f3B52E7DB;
	fma.rn.f32 	%f1600, %f1599, %f1593, 0f3C93BB73;
	fma.rn.f32 	%f1601, %f1600, %f1593, 0f3DF6384F;
	mul.rn.f32 	%f1602, %f1601, %f1593;
	fma.rn.f32 	%f1603, %f1592, 0f3FB8AA3B, %f1587;
	sub.f32 	%f1604, %f1587, %f1603;
	fma.rn.f32 	%f1605, %f1592, 0f3FB8AA3B, %f1604;
	fma.rn.f32 	%f1606, %f1598, 0f3FB8AA3B, %f1605;
	fma.rn.f32 	%f1607, %f1592, 0f32A55E34, %f1606;
	mul.f32 	%f1608, %f1602, 0f40400000;
	fma.rn.f32 	%f1609, %f1608, %f1598, %f1607;
	fma.rn.f32 	%f1610, %f1602, %f1592, %f1609;
	add.rn.f32 	%f1611, %f1603, %f1610;
	neg.f32 	%f1612, %f1603;
	add.rn.f32 	%f1613, %f1611, %f1612;
	neg.f32 	%f1614, %f1613;
	add.rn.f32 	%f1615, %f1610, %f1614;
	mul.rn.f32 	%f1616, %f1611, %f3;
	neg.f32 	%f1617, %f1616;
	fma.rn.f32 	%f1618, %f1611, %f3, %f1617;
	fma.rn.f32 	%f1619, %f1615, %f3, %f1618;
	cvt.rni.f32.f32 	%f1620, %f1616;
	sub.f32 	%f1621, %f1616, %f1620;
	add.f32 	%f1622, %f1621, %f1619;
	fma.rn.f32 	%f1623, %f1622, 0f391FCB8E, 0f3AAF85ED;
	fma.rn.f32 	%f1624, %f1623, %f1622, 0f3C1D9856;
	fma.rn.f32 	%f1625, %f1624, %f1622, 0f3D6357BB;
	fma.rn.f32 	%f1626, %f1625, %f1622, 0f3E75FDEC;
	fma.rn.f32 	%f1627, %f1626, %f1622, 0f3F317218;
	fma.rn.f32 	%f1628, %f1627, %f1622, 0f3F800000;
	cvt.rzi.s32.f32 	%r718, %f1620;
	setp.gt.f32 	%p537, %f1620, 0f00000000;
	selp.b32 	%r719, 0, -2097152000, %p537;
	add.s32 	%r720, %r719, 2130706432;
	mov.b32 	%f1629, %r720;
	mul.f32 	%f1630, %f1628, %f1629;
	shl.b32 	%r721, %r718, 23;
	sub.s32 	%r722, %r721, %r719;
	mov.b32 	%f1631, %r722;
	mul.f32 	%f1632, %f1630, %f1631;
	abs.f32 	%f1633, %f1616;
	setp.gt.f32 	%p538, %f1633, 0f43180000;
	setp.lt.f32 	%p539, %f1616, 0f00000000;
	selp.f32 	%f1634, 0f00000000, 0f7F800000, %p539;
	selp.f32 	%f169, %f1634, %f1632, %p538;
	setp.eq.f32 	%p540, %f167, 0f3F800000;
	or.pred  	%p541, %p535, %p540;
	@%p541 bra 	$L__BB1_206;
	setp.nan.f32 	%p542, %f5, %f5;
	setp.nan.f32 	%p543, %f168, %f168;
	or.pred  	%p544, %p543, %p542;
	@%p544 bra 	$L__BB1_205;
	setp.eq.f32 	%p545, %f167, 0f00000000;
	setp.eq.f32 	%p546, %f168, 0f7F800000;
	or.pred  	%p547, %p545, %p546;
	@%p547 bra 	$L__BB1_204;
	setp.eq.f32 	%p548, %f5, 0f7F800000;
	setp.eq.f32 	%p549, %f167, 0fBF800000;
	and.pred  	%p550, %p549, %p548;
	@%p550 bra 	$L__BB1_206;
	setp.geu.f32 	%p551, %f167, 0f00000000;
	mov.f32 	%f2704, %f169;
	@%p551 bra 	$L__BB1_206;
	setp.neu.f32 	%p552, %f6, %f3;
	setp.neu.f32 	%p553, %f4, 0f3F800000;
	neg.f32 	%f1636, %f169;
	selp.f32 	%f1637, %f169, %f1636, %p553;
	selp.f32 	%f2704, 0f7FFFFFFF, %f1637, %p552;
	bra.uni 	$L__BB1_206;
$L__BB1_204:
	setp.lt.f32 	%p554, %f3, 0f00000000;
	setp.neu.f32 	%p555, %f4, 0f3F800000;
	add.f32 	%f1638, %f167, %f167;
	mov.b32 	%r723, %f1638;
	xor.b32  	%r724, %r723, 2139095040;
	selp.b32 	%r725, %r724, %r723, %p554;
	and.b32  	%r726, %r725, 2147483647;
	selp.b32 	%r727, %r726, %r725, %p555;
	mov.b32 	%f2704, %r727;
	bra.uni 	$L__BB1_206;
$L__BB1_205:
	add.rn.f32 	%f2704, %f167, %f3;
$L__BB1_206:
	setp.eq.f32 	%p556, %f7, 0f00000000;
	cvt.rn.f32.f64 	%f174, %fd55;
	abs.f32 	%f175, %f174;
	setp.lt.f32 	%p557, %f175, 0f00800000;
	mul.f32 	%f1640, %f175, 0f4B800000;
	selp.f32 	%f1641, %f1640, %f175, %p557;
	selp.f32 	%f1642, 0fC1C00000, 0f00000000, %p557;
	mov.b32 	%r728, %f1641;
	add.s32 	%r729, %r728, -1060439283;
	and.b32  	%r730, %r729, -8388608;
	sub.s32 	%r731, %r728, %r730;
	mov.b32 	%f1643, %r731;
	cvt.rn.f32.s32 	%f1644, %r730;
	fma.rn.f32 	%f1645, %f1644, 0f34000000, %f1642;
	add.f32 	%f1646, %f1643, 0fBF800000;
	add.f32 	%f1647, %f1643, 0f3F800000;
	rcp.approx.ftz.f32 	%f1648, %f1647;
	add.f32 	%f1649, %f1646, %f1646;
	mul.f32 	%f1650, %f1649, %f1648;
	mul.f32 	%f1651, %f1650, %f1650;
	sub.f32 	%f1652, %f1646, %f1650;
	add.f32 	%f1653, %f1652, %f1652;
	neg.f32 	%f1654, %f1650;
	fma.rn.f32 	%f1655, %f1654, %f1646, %f1653;
	mul.rn.f32 	%f1656, %f1648, %f1655;
	fma.rn.f32 	%f1657, %f1651, 0f3A2C32E4, 0f3B52E7DB;
	fma.rn.f32 	%f1658, %f1657, %f1651, 0f3C93BB73;
	fma.rn.f32 	%f1659, %f1658, %f1651, 0f3DF6384F;
	mul.rn.f32 	%f1660, %f1659, %f1651;
	fma.rn.f32 	%f1661, %f1650, 0f3FB8AA3B, %f1645;
	sub.f32 	%f1662, %f1645, %f1661;
	fma.rn.f32 	%f1663, %f1650, 0f3FB8AA3B, %f1662;
	fma.rn.f32 	%f1664, %f1656, 0f3FB8AA3B, %f1663;
	fma.rn.f32 	%f1665, %f1650, 0f32A55E34, %f1664;
	mul.f32 	%f1666, %f1660, 0f40400000;
	fma.rn.f32 	%f1667, %f1666, %f1656, %f1665;
	fma.rn.f32 	%f1668, %f1660, %f1650, %f1667;
	add.rn.f32 	%f1669, %f1661, %f1668;
	neg.f32 	%f1670, %f1661;
	add.rn.f32 	%f1671, %f1669, %f1670;
	neg.f32 	%f1672, %f1671;
	add.rn.f32 	%f1673, %f1668, %f1672;
	mul.rn.f32 	%f1674, %f1669, %f7;
	neg.f32 	%f1675, %f1674;
	fma.rn.f32 	%f1676, %f1669, %f7, %f1675;
	fma.rn.f32 	%f1677, %f1673, %f7, %f1676;
	cvt.rni.f32.f32 	%f1678, %f1674;
	sub.f32 	%f1679, %f1674, %f1678;
	add.f32 	%f1680, %f1679, %f1677;
	fma.rn.f32 	%f1681, %f1680, 0f391FCB8E, 0f3AAF85ED;
	fma.rn.f32 	%f1682, %f1681, %f1680, 0f3C1D9856;
	fma.rn.f32 	%f1683, %f1682, %f1680, 0f3D6357BB;
	fma.rn.f32 	%f1684, %f1683, %f1680, 0f3E75FDEC;
	fma.rn.f32 	%f1685, %f1684, %f1680, 0f3F317218;
	fma.rn.f32 	%f1686, %f1685, %f1680, 0f3F800000;
	cvt.rzi.s32.f32 	%r732, %f1678;
	setp.gt.f32 	%p558, %f1678, 0f00000000;
	selp.b32 	%r733, 0, -2097152000, %p558;
	add.s32 	%r734, %r733, 2130706432;
	mov.b32 	%f1687, %r734;
	mul.f32 	%f1688, %f1686, %f1687;
	shl.b32 	%r735, %r732, 23;
	sub.s32 	%r736, %r735, %r733;
	mov.b32 	%f1689, %r736;
	mul.f32 	%f1690, %f1688, %f1689;
	abs.f32 	%f1691, %f1674;
	setp.gt.f32 	%p559, %f1691, 0f43180000;
	setp.lt.f32 	%p560, %f1674, 0f00000000;
	selp.f32 	%f1692, 0f00000000, 0f7F800000, %p560;
	selp.f32 	%f176, %f1692, %f1690, %p559;
	setp.eq.f32 	%p561, %f174, 0f3F800000;
	or.pred  	%p562, %p556, %p561;
	mov.f32 	%f2705, 0f3F800000;
	@%p562 bra 	$L__BB1_214;
	setp.nan.f32 	%p563, %f9, %f9;
	setp.nan.f32 	%p564, %f175, %f175;
	or.pred  	%p565, %p564, %p563;
	@%p565 bra 	$L__BB1_213;
	setp.eq.f32 	%p566, %f174, 0f00000000;
	setp.eq.f32 	%p567, %f175, 0f7F800000;
	or.pred  	%p568, %p566, %p567;
	@%p568 bra 	$L__BB1_212;
	setp.eq.f32 	%p569, %f9, 0f7F800000;
	setp.eq.f32 	%p570, %f174, 0fBF800000;
	and.pred  	%p571, %p570, %p569;
	@%p571 bra 	$L__BB1_214;
	setp.geu.f32 	%p572, %f174, 0f00000000;
	mov.f32 	%f2705, %f176;
	@%p572 bra 	$L__BB1_214;
	setp.neu.f32 	%p573, %f10, %f7;
	setp.neu.f32 	%p574, %f8, 0f3F800000;
	neg.f32 	%f1694, %f176;
	selp.f32 	%f1695, %f176, %f1694, %p574;
	selp.f32 	%f2705, 0f7FFFFFFF, %f1695, %p573;
	bra.uni 	$L__BB1_214;
$L__BB1_212:
	setp.lt.f32 	%p575, %f7, 0f00000000;
	setp.neu.f32 	%p576, %f8, 0f3F800000;
	add.f32 	%f1696, %f174, %f174;
	mov.b32 	%r737, %f1696;
	xor.b32  	%r738, %r737, 2139095040;
	selp.b32 	%r739, %r738, %r737, %p575;
	and.b32  	%r740, %r739, 2147483647;
	selp.b32 	%r741, %r740, %r739, %p576;
	mov.b32 	%f2705, %r741;
	bra.uni 	$L__BB1_214;
$L__BB1_213:
	add.rn.f32 	%f2705, %f174, %f7;
$L__BB1_214:
	setp.eq.f32 	%p577, %f11, 0f00000000;
	mul.f32 	%f181, %f2704, %f2705;
	abs.f32 	%f182, %f181;
	setp.lt.f32 	%p578, %f182, 0f00800000;
	mul.f32 	%f1698, %f182, 0f4B800000;
	selp.f32 	%f1699, %f1698, %f182, %p578;
	selp.f32 	%f1700, 0fC1C00000, 0f00000000, %p578;
	mov.b32 	%r742, %f1699;
	add.s32 	%r743, %r742, -1060439283;
	and.b32  	%r744, %r743, -8388608;
	sub.s32 	%r745, %r742, %r744;
	mov.b32 	%f1701, %r745;
	cvt.rn.f32.s32 	%f1702, %r744;
	fma.rn.f32 	%f1703, %f1702, 0f34000000, %f1700;
	add.f32 	%f1704, %f1701, 0fBF800000;
	add.f32 	%f1705, %f1701, 0f3F800000;
	rcp.approx.ftz.f32 	%f1706, %f1705;
	add.f32 	%f1707, %f1704, %f1704;
	mul.f32 	%f1708, %f1707, %f1706;
	mul.f32 	%f1709, %f1708, %f1708;
	sub.f32 	%f1710, %f1704, %f1708;
	add.f32 	%f1711, %f1710, %f1710;
	neg.f32 	%f1712, %f1708;
	fma.rn.f32 	%f1713, %f1712, %f1704, %f1711;
	mul.rn.f32 	%f1714, %f1706, %f1713;
	fma.rn.f32 	%f1715, %f1709, 0f3A2C32E4, 0f3B52E7DB;
	fma.rn.f32 	%f1716, %f1715, %f1709, 0f3C93BB73;
	fma.rn.f32 	%f1717, %f1716, %f1709, 0f3DF6384F;
	mul.rn.f32 	%f1718, %f1717, %f1709;
	fma.rn.f32 	%f1719, %f1708, 0f3FB8AA3B, %f1703;
	sub.f32 	%f1720, %f1703, %f1719;
	fma.rn.f32 	%f1721, %f1708, 0f3FB8AA3B, %f1720;
	fma.rn.f32 	%f1722, %f1714, 0f3FB8AA3B, %f1721;
	fma.rn.f32 	%f1723, %f1708, 0f32A55E34, %f1722;
	mul.f32 	%f1724, %f1718, 0f40400000;
	fma.rn.f32 	%f1725, %f1724, %f1714, %f1723;
	fma.rn.f32 	%f1726, %f1718, %f1708, %f1725;
	add.rn.f32 	%f1727, %f1719, %f1726;
	neg.f32 	%f1728, %f1719;
	add.rn.f32 	%f1729, %f1727, %f1728;
	neg.f32 	%f1730, %f1729;
	add.rn.f32 	%f1731, %f1726, %f1730;
	mul.rn.f32 	%f1732, %f1727, %f11;
	neg.f32 	%f1733, %f1732;
	fma.rn.f32 	%f1734, %f1727, %f11, %f1733;
	fma.rn.f32 	%f1735, %f1731, %f11, %f1734;
	cvt.rni.f32.f32 	%f1736, %f1732;
	sub.f32 	%f1737, %f1732, %f1736;
	add.f32 	%f1738, %f1737, %f1735;
	fma.rn.f32 	%f1739, %f1738, 0f391FCB8E, 0f3AAF85ED;
	fma.rn.f32 	%f1740, %f1739, %f1738, 0f3C1D9856;
	fma.rn.f32 	%f1741, %f1740, %f1738, 0f3D6357BB;
	fma.rn.f32 	%f1742, %f1741, %f1738, 0f3E75FDEC;
	fma.rn.f32 	%f1743, %f1742, %f1738, 0f3F317218;
	fma.rn.f32 	%f1744, %f1743, %f1738, 0f3F800000;
	cvt.rzi.s32.f32 	%r746, %f1736;
	setp.gt.f32 	%p579, %f1736, 0f00000000;
	selp.b32 	%r747, 0, -2097152000, %p579;
	add.s32 	%r748, %r747, 2130706432;
	mov.b32 	%f1745, %r748;
	mul.f32 	%f1746, %f1744, %f1745;
	shl.b32 	%r749, %r746, 23;
	sub.s32 	%r750, %r749, %r747;
	mov.b32 	%f1747, %r750;
	mul.f32 	%f1748, %f1746, %f1747;
	abs.f32 	%f1749, %f1732;
	setp.gt.f32 	%p580, %f1749, 0f43180000;
	setp.lt.f32 	%p581, %f1732, 0f00000000;
	selp.f32 	%f1750, 0f00000000, 0f7F800000, %p581;
	selp.f32 	%f183, %f1750, %f1748, %p580;
	setp.eq.f32 	%p582, %f181, 0f3F800000;
	or.pred  	%p583, %p577, %p582;
	mov.f32 	%f2706, 0f3F800000;
	@%p583 bra 	$L__BB1_222;
	setp.nan.f32 	%p584, %f13, %f13;
	setp.nan.f32 	%p585, %f182, %f182;
	or.pred  	%p586, %p585, %p584;
	@%p586 bra 	$L__BB1_221;
	setp.eq.f32 	%p587, %f181, 0f00000000;
	setp.eq.f32 	%p588, %f182, 0f7F800000;
	or.pred  	%p589, %p587, %p588;
	@%p589 bra 	$L__BB1_220;
	setp.eq.f32 	%p590, %f13, 0f7F800000;
	setp.eq.f32 	%p591, %f181, 0fBF800000;
	and.pred  	%p592, %p591, %p590;
	@%p592 bra 	$L__BB1_222;
	setp.geu.f32 	%p593, %f181, 0f00000000;
	mov.f32 	%f2706, %f183;
	@%p593 bra 	$L__BB1_222;
	setp.neu.f32 	%p594, %f14, %f11;
	setp.neu.f32 	%p595, %f12, 0f3F800000;
	neg.f32 	%f1752, %f183;
	selp.f32 	%f1753, %f183, %f1752, %p595;
	selp.f32 	%f2706, 0f7FFFFFFF, %f1753, %p594;
	bra.uni 	$L__BB1_222;
$L__BB1_220:
	setp.lt.f32 	%p596, %f11, 0f00000000;
	setp.neu.f32 	%p597, %f12, 0f3F800000;
	add.f32 	%f1754, %f181, %f181;
	mov.b32 	%r751, %f1754;
	xor.b32  	%r752, %r751, 2139095040;
	selp.b32 	%r753, %r752, %r751, %p596;
	and.b32  	%r754, %r753, 2147483647;
	selp.b32 	%r755, %r754, %r753, %p597;
	mov.b32 	%f2706, %r755;
	bra.uni 	$L__BB1_222;
$L__BB1_221:
	add.rn.f32 	%f2706, %f181, %f11;
$L__BB1_222:
	cvt.f64.f32 	%fd721, %f2706;
	div.rn.f64 	%fd1037, %fd721, %fd10;
	bra.uni 	$L__BB1_256;
$L__BB1_223:
	setp.eq.f32 	%p598, %f15, 0f00000000;
	cvt.rn.f32.f64 	%f188, %fd95;
	abs.f32 	%f189, %f188;
	setp.lt.f32 	%p599, %f189, 0f00800000;
	mul.f32 	%f1756, %f189, 0f4B800000;
	selp.f32 	%f1757, %f1756, %f189, %p599;
	selp.f32 	%f1758, 0fC1C00000, 0f00000000, %p599;
	mov.b32 	%r756, %f1757;
	add.s32 	%r757, %r756, -1060439283;
	and.b32  	%r758, %r757, -8388608;
	sub.s32 	%r759, %r756, %r758;
	mov.b32 	%f1759, %r759;
	cvt.rn.f32.s32 	%f1760, %r758;
	fma.rn.f32 	%f1761, %f1760, 0f34000000, %f1758;
	add.f32 	%f1762, %f1759, 0fBF800000;
	add.f32 	%f1763, %f1759, 0f3F800000;
	rcp.approx.ftz.f32 	%f1764, %f1763;
	add.f32 	%f1765, %f1762, %f1762;
	mul.f32 	%f1766, %f1765, %f1764;
	mul.f32 	%f1767, %f1766, %f1766;
	sub.f32 	%f1768, %f1762, %f1766;
	add.f32 	%f1769, %f1768, %f1768;
	neg.f32 	%f1770, %f1766;
	fma.rn.f32 	%f1771, %f1770, %f1762, %f1769;
	mul.rn.f32 	%f1772, %f1764, %f1771;
	fma.rn.f32 	%f1773, %f1767, 0f3A2C32E4, 0f3B52E7DB;
	fma.rn.f32 	%f1774, %f1773, %f1767, 0f3C93BB73;
	fma.rn.f32 	%f1775, %f1774, %f1767, 0f3DF6384F;
	mul.rn.f32 	%f1776, %f1775, %f1767;
	fma.rn.f32 	%f1777, %f1766, 0f3FB8AA3B, %f1761;
	sub.f32 	%f1778, %f1761, %f1777;
	fma.rn.f32 	%f1779, %f1766, 0f3FB8AA3B, %f1778;
	fma.rn.f32 	%f1780, %f1772, 0f3FB8AA3B, %f1779;
	fma.rn.f32 	%f1781, %f1766, 0f32A55E34, %f1780;
	mul.f32 	%f1782, %f1776, 0f40400000;
	fma.rn.f32 	%f1783, %f1782, %f1772, %f1781;
	fma.rn.f32 	%f1784, %f1776, %f1766, %f1783;
	add.rn.f32 	%f1785, %f1777, %f1784;
	neg.f32 	%f1786, %f1777;
	add.rn.f32 	%f1787, %f1785, %f1786;
	neg.f32 	%f1788, %f1787;
	add.rn.f32 	%f1789, %f1784, %f1788;
	mul.rn.f32 	%f1790, %f1785, %f15;
	neg.f32 	%f1791, %f1790;
	fma.rn.f32 	%f1792, %f1785, %f15, %f1791;
	fma.rn.f32 	%f1793, %f1789, %f15, %f1792;
	cvt.rni.f32.f32 	%f1794, %f1790;
	sub.f32 	%f1795, %f1790, %f1794;
	add.f32 	%f1796, %f1795, %f1793;
	fma.rn.f32 	%f1797, %f1796, 0f391FCB8E, 0f3AAF85ED;
	fma.rn.f32 	%f1798, %f1797, %f1796, 0f3C1D9856;
	fma.rn.f32 	%f1799, %f1798, %f1796, 0f3D6357BB;
	fma.rn.f32 	%f1800, %f1799, %f1796, 0f3E75FDEC;
	fma.rn.f32 	%f1801, %f1800, %f1796, 0f3F317218;
	fma.rn.f32 	%f1802, %f1801, %f1796, 0f3F800000;
	cvt.rzi.s32.f32 	%r760, %f1794;
	setp.gt.f32 	%p600, %f1794, 0f00000000;
	selp.b32 	%r761, 0, -2097152000, %p600;
	add.s32 	%r762, %r761, 2130706432;
	mov.b32 	%f1803, %r762;
	mul.f32 	%f1804, %f1802, %f1803;
	shl.b32 	%r763, %r760, 23;
	sub.s32 	%r764, %r763, %r761;
	mov.b32 	%f1805, %r764;
	mul.f32 	%f1806, %f1804, %f1805;
	abs.f32 	%f1807, %f1790;
	setp.gt.f32 	%p601, %f1807, 0f43180000;
	setp.lt.f32 	%p602, %f1790, 0f00000000;
	selp.f32 	%f1808, 0f00000000, 0f7F800000, %p602;
	selp.f32 	%f190, %f1808, %f1806, %p601;
	setp.eq.f32 	%p603, %f188, 0f3F800000;
	or.pred  	%p604, %p598, %p603;
	@%p604 bra 	$L__BB1_231;
	setp.nan.f32 	%p605, %f17, %f17;
	setp.nan.f32 	%p606, %f189, %f189;
	or.pred  	%p607, %p606, %p605;
	@%p607 bra 	$L__BB1_230;
	setp.eq.f32 	%p608, %f188, 0f00000000;
	setp.eq.f32 	%p609, %f189, 0f7F800000;
	or.pred  	%p610, %p608, %p609;
	@%p610 bra 	$L__BB1_229;
	setp.eq.f32 	%p611, %f17, 0f7F800000;
	setp.eq.f32 	%p612, %f188, 0fBF800000;
	and.pred  	%p613, %p612, %p611;
	@%p613 bra 	$L__BB1_231;
	setp.geu.f32 	%p614, %f188, 0f00000000;
	mov.f32 	%f2707, %f190;
	@%p614 bra 	$L__BB1_231;
	setp.neu.f32 	%p615, %f18, %f15;
	setp.neu.f32 	%p616, %f16, 0f3F800000;
	neg.f32 	%f1810, %f190;
	selp.f32 	%f1811, %f190, %f1810, %p616;
	selp.f32 	%f2707, 0f7FFFFFFF, %f1811, %p615;
	bra.uni 	$L__BB1_231;
$L__BB1_229:
	setp.lt.f32 	%p617, %f15, 0f00000000;
	setp.neu.f32 	%p618, %f16, 0f3F800000;
	add.f32 	%f1812, %f188, %f188;
	mov.b32 	%r765, %f1812;
	xor.b32  	%r766, %r765, 2139095040;
	selp.b32 	%r767, %r766, %r765, %p617;
	and.b32  	%r768, %r767, 2147483647;
	selp.b32 	%r769, %r768, %r767, %p618;
	mov.b32 	%f2707, %r769;
	bra.uni 	$L__BB1_231;
$L__BB1_230:
	add.rn.f32 	%f2707, %f188, %f15;
$L__BB1_231:
	setp.eq.f32 	%p619, %f15, 0f00000000;
	cvt.f64.f32 	%fd97, %f2707;
	cvt.rn.f32.f64 	%f195, %fd55;
	abs.f32 	%f196, %f195;
	setp.lt.f32 	%p620, %f196, 0f00800000;
	mul.f32 	%f1814, %f196, 0f4B800000;
	selp.f32 	%f1815, %f1814, %f196, %p620;
	selp.f32 	%f1816, 0fC1C00000, 0f00000000, %p620;
	mov.b32 	%r770, %f1815;
	add.s32 	%r771, %r770, -1060439283;
	and.b32  	%r772, %r771, -8388608;
	sub.s32 	%r773, %r770, %r772;
	mov.b32 	%f1817, %r773;
	cvt.rn.f32.s32 	%f1818, %r772;
	fma.rn.f32 	%f1819, %f1818, 0f34000000, %f1816;
	add.f32 	%f1820, %f1817, 0fBF800000;
	add.f32 	%f1821, %f1817, 0f3F800000;
	rcp.approx.ftz.f32 	%f1822, %f1821;
	add.f32 	%f1823, %f1820, %f1820;
	mul.f32 	%f1824, %f1823, %f1822;
	mul.f32 	%f1825, %f1824, %f1824;
	sub.f32 	%f1826, %f1820, %f1824;
	add.f32 	%f1827, %f1826, %f1826;
	neg.f32 	%f1828, %f1824;
	fma.rn.f32 	%f1829, %f1828, %f1820, %f1827;
	mul.rn.f32 	%f1830, %f1822, %f1829;
	fma.rn.f32 	%f1831, %f1825, 0f3A2C32E4, 0f3B52E7DB;
	fma.rn.f32 	%f1832, %f1831, %f1825, 0f3C93BB73;
	fma.rn.f32 	%f1833, %f1832, %f1825, 0f3DF6384F;
	mul.rn.f32 	%f1834, %f1833, %f1825;
	fma.rn.f32 	%f1835, %f1824, 0f3FB8AA3B, %f1819;
	sub.f32 	%f1836, %f1819, %f1835;
	fma.rn.f32 	%f1837, %f1824, 0f3FB8AA3B, %f1836;
	fma.rn.f32 	%f1838, %f1830, 0f3FB8AA3B, %f1837;
	fma.rn.f32 	%f1839, %f1824, 0f32A55E34, %f1838;
	mul.f32 	%f1840, %f1834, 0f40400000;
	fma.rn.f32 	%f1841, %f1840, %f1830, %f1839;
	fma.rn.f32 	%f1842, %f1834, %f1824, %f1841;
	add.rn.f32 	%f1843, %f1835, %f1842;
	neg.f32 	%f1844, %f1835;
	add.rn.f32 	%f1845, %f1843, %f1844;
	neg.f32 	%f1846, %f1845;
	add.rn.f32 	%f1847, %f1842, %f1846;
	mul.rn.f32 	%f1848, %f1843, %f15;
	neg.f32 	%f1849, %f1848;
	fma.rn.f32 	%f1850, %f1843, %f15, %f1849;
	fma.rn.f32 	%f1851, %f1847, %f15, %f1850;
	cvt.rni.f32.f32 	%f1852, %f1848;
	sub.f32 	%f1853, %f1848, %f1852;
	add.f32 	%f1854, %f1853, %f1851;
	fma.rn.f32 	%f1855, %f1854, 0f391FCB8E, 0f3AAF85ED;
	fma.rn.f32 	%f1856, %f1855, %f1854, 0f3C1D9856;
	fma.rn.f32 	%f1857, %f1856, %f1854, 0f3D6357BB;
	fma.rn.f32 	%f1858, %f1857, %f1854, 0f3E75FDEC;
	fma.rn.f32 	%f1859, %f1858, %f1854, 0f3F317218;
	fma.rn.f32 	%f1860, %f1859, %f1854, 0f3F800000;
	cvt.rzi.s32.f32 	%r774, %f1852;
	setp.gt.f32 	%p621, %f1852, 0f00000000;
	selp.b32 	%r775, 0, -2097152000, %p621;
	add.s32 	%r776, %r775, 2130706432;
	mov.b32 	%f1861, %r776;
	mul.f32 	%f1862, %f1860, %f1861;
	shl.b32 	%r777, %r774, 23;
	sub.s32 	%r778, %r777, %r775;
	mov.b32 	%f1863, %r778;
	mul.f32 	%f1864, %f1862, %f1863;
	abs.f32 	%f1865, %f1848;
	setp.gt.f32 	%p622, %f1865, 0f43180000;
	setp.lt.f32 	%p623, %f1848, 0f00000000;
	selp.f32 	%f1866, 0f00000000, 0f7F800000, %p623;
	selp.f32 	%f197, %f1866, %f1864, %p622;
	setp.eq.f32 	%p624, %f195, 0f3F800000;
	or.pred  	%p625, %p619, %p624;
	mov.f32 	%f2708, 0f3F800000;
	@%p625 bra 	$L__BB1_239;
	setp.nan.f32 	%p626, %f17, %f17;
	setp.nan.f32 	%p627, %f196, %f196;
	or.pred  	%p628, %p627, %p626;
	@%p628 bra 	$L__BB1_238;
	setp.eq.f32 	%p629, %f195, 0f00000000;
	setp.eq.f32 	%p630, %f196, 0f7F800000;
	or.pred  	%p631, %p629, %p630;
	@%p631 bra 	$L__BB1_237;
	setp.eq.f32 	%p632, %f17, 0f7F800000;
	setp.eq.f32 	%p633, %f195, 0fBF800000;
	and.pred  	%p634, %p633, %p632;
	@%p634 bra 	$L__BB1_239;
	setp.geu.f32 	%p635, %f195, 0f00000000;
	mov.f32 	%f2708, %f197;
	@%p635 bra 	$L__BB1_239;
	setp.neu.f32 	%p636, %f18, %f15;
	setp.neu.f32 	%p637, %f16, 0f3F800000;
	neg.f32 	%f1868, %f197;
	selp.f32 	%f1869, %f197, %f1868, %p637;
	selp.f32 	%f2708, 0f7FFFFFFF, %f1869, %p636;
	bra.uni 	$L__BB1_239;
$L__BB1_237:
	setp.lt.f32 	%p638, %f15, 0f00000000;
	setp.neu.f32 	%p639, %f16, 0f3F800000;
	add.f32 	%f1870, %f195, %f195;
	mov.b32 	%r779, %f1870;
	xor.b32  	%r780, %r779, 2139095040;
	selp.b32 	%r781, %r780, %r779, %p638;
	and.b32  	%r782, %r781, 2147483647;
	selp.b32 	%r783, %r782, %r781, %p639;
	mov.b32 	%f2708, %r783;
	bra.uni 	$L__BB1_239;
$L__BB1_238:
	add.rn.f32 	%f2708, %f195, %f15;
$L__BB1_239:
	ld.param.f64 	%fd969, [_Z3vfiiiiiiiiiiiddddddddddddddddddddPKdS0_S0_S0_S0_S0_S0_S0_S0_S0_S0_S0_S0_iidPdS1_PiS2_S2_S2_S2_S2_S2_S1_S1__param_17];
	setp.eq.f32 	%p640, %f19, 0f00000000;
	cvt.f64.f32 	%fd722, %f2708;
	mul.f64 	%fd723, %fd9, %fd722;
	fma.rn.f64 	%fd724, %fd969, %fd97, %fd723;
	cvt.rn.f32.f64 	%f202, %fd724;
	abs.f32 	%f203, %f202;
	setp.lt.f32 	%p641, %f203, 0f00800000;
	mul.f32 	%f1872, %f203, 0f4B800000;
	selp.f32 	%f1873, %f1872, %f203, %p641;
	selp.f32 	%f1874, 0fC1C00000, 0f00000000, %p641;
	mov.b32 	%r784, %f1873;
	add.s32 	%r785, %r784, -1060439283;
	and.b32  	%r786, %r785, -8388608;
	sub.s32 	%r787, %r784, %r786;
	mov.b32 	%f1875, %r787;
	cvt.rn.f32.s32 	%f1876, %r786;
	fma.rn.f32 	%f1877, %f1876, 0f34000000, %f1874;
	add.f32 	%f1878, %f1875, 0fBF800000;
	add.f32 	%f1879, %f1875, 0f3F800000;
	rcp.approx.ftz.f32 	%f1880, %f1879;
	add.f32 	%f1881, %f1878, %f1878;
	mul.f32 	%f1882, %f1881, %f1880;
	mul.f32 	%f1883, %f1882, %f1882;
	sub.f32 	%f1884, %f1878, %f1882;
	add.f32 	%f1885, %f1884, %f1884;
	neg.f32 	%f1886, %f1882;
	fma.rn.f32 	%f1887, %f1886, %f1878, %f1885;
	mul.rn.f32 	%f1888, %f1880, %f1887;
	fma.rn.f32 	%f1889, %f1883, 0f3A2C32E4, 0f3B52E7DB;
	fma.rn.f32 	%f1890, %f1889, %f1883, 0f3C93BB73;
	fma.rn.f32 	%f1891, %f1890, %f1883, 0f3DF6384F;
	mul.rn.f32 	%f1892, %f1891, %f1883;
	fma.rn.f32 	%f1893, %f1882, 0f3FB8AA3B, %f1877;
	sub.f32 	%f1894, %f1877, %f1893;
	fma.rn.f32 	%f1895, %f1882, 0f3FB8AA3B, %f1894;
	fma.rn.f32 	%f1896, %f1888, 0f3FB8AA3B, %f1895;
	fma.rn.f32 	%f1897, %f1882, 0f32A55E34, %f1896;
	mul.f32 	%f1898, %f1892, 0f40400000;
	fma.rn.f32 	%f1899, %f1898, %f1888, %f1897;
	fma.rn.f32 	%f1900, %f1892, %f1882, %f1899;
	add.rn.f32 	%f1901, %f1893, %f1900;
	neg.f32 	%f1902, %f1893;
	add.rn.f32 	%f1903, %f1901, %f1902;
	neg.f32 	%f1904, %f1903;
	add.rn.f32 	%f1905, %f1900, %f1904;
	mul.rn.f32 	%f1906, %f1901, %f19;
	neg.f32 	%f1907, %f1906;
	fma.rn.f32 	%f1908, %f1901, %f19, %f1907;
	fma.rn.f32 	%f1909, %f1905, %f19, %f1908;
	cvt.rni.f32.f32 	%f1910, %f1906;
	sub.f32 	%f1911, %f1906, %f1910;
	add.f32 	%f1912, %f1911, %f1909;
	fma.rn.f32 	%f1913, %f1912, 0f391FCB8E, 0f3AAF85ED;
	fma.rn.f32 	%f1914, %f1913, %f1912, 0f3C1D9856;
	fma.rn.f32 	%f1915, %f1914, %f1912, 0f3D6357BB;
	fma.rn.f32 	%f1916, %f1915, %f1912, 0f3E75FDEC;
	fma.rn.f32 	%f1917, %f1916, %f1912, 0f3F317218;
	fma.rn.f32 	%f1918, %f1917, %f1912, 0f3F800000;
	cvt.rzi.s32.f32 	%r788, %f1910;
	setp.gt.f32 	%p642, %f1910, 0f00000000;
	selp.b32 	%r789, 0, -2097152000, %p642;
	add.s32 	%r790, %r789, 2130706432;
	mov.b32 	%f1919, %r790;
	mul.f32 	%f1920, %f1918, %f1919;
	shl.b32 	%r791, %r788, 23;
	sub.s32 	%r792, %r791, %r789;
	mov.b32 	%f1921, %r792;
	mul.f32 	%f1922, %f1920, %f1921;
	abs.f32 	%f1923, %f1906;
	setp.gt.f32 	%p643, %f1923, 0f43180000;
	setp.lt.f32 	%p644, %f1906, 0f00000000;
	selp.f32 	%f1924, 0f00000000, 0f7F800000, %p644;
	selp.f32 	%f204, %f1924, %f1922, %p643;
	setp.eq.f32 	%p645, %f202, 0f3F800000;
	or.pred  	%p646, %p640, %p645;
	mov.f32 	%f2709, 0f3F800000;
	@%p646 bra 	$L__BB1_247;
	setp.nan.f32 	%p647, %f21, %f21;
	setp.nan.f32 	%p648, %f203, %f203;
	or.pred  	%p649, %p648, %p647;
	@%p649 bra 	$L__BB1_246;
	setp.eq.f32 	%p650, %f202, 0f00000000;
	setp.eq.f32 	%p651, %f203, 0f7F800000;
	or.pred  	%p652, %p650, %p651;
	@%p652 bra 	$L__BB1_245;
	setp.eq.f32 	%p653, %f21, 0f7F800000;
	setp.eq.f32 	%p654, %f202, 0fBF800000;
	and.pred  	%p655, %p654, %p653;
	@%p655 bra 	$L__BB1_247;
	setp.geu.f32 	%p656, %f202, 0f00000000;
	mov.f32 	%f2709, %f204;
	@%p656 bra 	$L__BB1_247;
	setp.neu.f32 	%p657, %f22, %f19;
	setp.neu.f32 	%p658, %f20, 0f3F800000;
	neg.f32 	%f1926, %f204;
	selp.f32 	%f1927, %f204, %f1926, %p658;
	selp.f32 	%f2709, 0f7FFFFFFF, %f1927, %p657;
	bra.uni 	$L__BB1_247;
$L__BB1_245:
	setp.lt.f32 	%p659, %f19, 0f00000000;
	setp.neu.f32 	%p660, %f20, 0f3F800000;
	add.f32 	%f1928, %f202, %f202;
	mov.b32 	%r793, %f1928;
	xor.b32  	%r794, %r793, 2139095040;
	selp.b32 	%r795, %r794, %r793, %p659;
	and.b32  	%r796, %r795, 2147483647;
	selp.b32 	%r797, %r796, %r795, %p660;
	mov.b32 	%f2709, %r797;
	bra.uni 	$L__BB1_247;
$L__BB1_246:
	add.rn.f32 	%f2709, %f202, %f19;
$L__BB1_247:
	setp.eq.f32 	%p661, %f11, 0f00000000;
	abs.f32 	%f209, %f2709;
	setp.lt.f32 	%p662, %f209, 0f00800000;
	mul.f32 	%f1930, %f209, 0f4B800000;
	selp.f32 	%f1931, %f1930, %f209, %p662;
	selp.f32 	%f1932, 0fC1C00000, 0f00000000, %p662;
	mov.b32 	%r798, %f1931;
	add.s32 	%r799, %r798, -1060439283;
	and.b32  	%r800, %r799, -8388608;
	sub.s32 	%r801, %r798, %r800;
	mov.b32 	%f1933, %r801;
	cvt.rn.f32.s32 	%f1934, %r800;
	fma.rn.f32 	%f1935, %f1934, 0f34000000, %f1932;
	add.f32 	%f1936, %f1933, 0fBF800000;
	add.f32 	%f1937, %f1933, 0f3F800000;
	rcp.approx.ftz.f32 	%f1938, %f1937;
	add.f32 	%f1939, %f1936, %f1936;
	mul.f32 	%f1940, %f1939, %f1938;
	mul.f32 	%f1941, %f1940, %f1940;
	sub.f32 	%f1942, %f1936, %f1940;
	add.f32 	%f1943, %f1942, %f1942;
	neg.f32 	%f1944, %f1940;
	fma.rn.f32 	%f1945, %f1944, %f1936, %f1943;
	mul.rn.f32 	%f1946, %f1938, %f1945;
	fma.rn.f32 	%f1947, %f1941, 0f3A2C32E4, 0f3B52E7DB;
	fma.rn.f32 	%f1948, %f1947, %f1941, 0f3C93BB73;
	fma.rn.f32 	%f1949, %f1948, %f1941, 0f3DF6384F;
	mul.rn.f32 	%f1950, %f1949, %f1941;
	fma.rn.f32 	%f1951, %f1940, 0f3FB8AA3B, %f1935;
	sub.f32 	%f1952, %f1935, %f1951;
	fma.rn.f32 	%f1953, %f1940, 0f3FB8AA3B, %f1952;
	fma.rn.f32 	%f1954, %f1946, 0f3FB8AA3B, %f1953;
	fma.rn.f32 	%f1955, %f1940, 0f32A55E34, %f1954;
	mul.f32 	%f1956, %f1950, 0f40400000;
	fma.rn.f32 	%f1957, %f1956, %f1946, %f1955;
	fma.rn.f32 	%f1958, %f1950, %f1940, %f1957;
	add.rn.f32 	%f1959, %f1951, %f1958;
	neg.f32 	%f1960, %f1951;
	add.rn.f32 	%f1961, %f1959, %f1960;
	neg.f32 	%f1962, %f1961;
	add.rn.f32 	%f1963, %f1958, %f1962;
	mul.rn.f32 	%f1964, %f1959, %f11;
	neg.f32 	%f1965, %f1964;
	fma.rn.f32 	%f1966, %f1959, %f11, %f1965;
	fma.rn.f32 	%f1967, %f1963, %f11, %f1966;
	cvt.rni.f32.f32 	%f1968, %f1964;
	sub.f32 	%f1969, %f1964, %f1968;
	add.f32 	%f1970, %f1969, %f1967;
	fma.rn.f32 	%f1971, %f1970, 0f391FCB8E, 0f3AAF85ED;
	fma.rn.f32 	%f1972, %f1971, %f1970, 0f3C1D9856;
	fma.rn.f32 	%f1973, %f1972, %f1970, 0f3D6357BB;
	fma.rn.f32 	%f1974, %f1973, %f1970, 0f3E75FDEC;
	fma.rn.f32 	%f1975, %f1974, %f1970, 0f3F317218;
	fma.rn.f32 	%f1976, %f1975, %f1970, 0f3F800000;
	cvt.rzi.s32.f32 	%r802, %f1968;
	setp.gt.f32 	%p663, %f1968, 0f00000000;
	selp.b32 	%r803, 0, -2097152000, %p663;
	add.s32 	%r804, %r803, 2130706432;
	mov.b32 	%f1977, %r804;
	mul.f32 	%f1978, %f1976, %f1977;
	shl.b32 	%r805, %r802, 23;
	sub.s32 	%r806, %r805, %r803;
	mov.b32 	%f1979, %r806;
	mul.f32 	%f1980, %f1978, %f1979;
	abs.f32 	%f1981, %f1964;
	setp.gt.f32 	%p664, %f1981, 0f43180000;
	setp.lt.f32 	%p665, %f1964, 0f00000000;
	selp.f32 	%f1982, 0f00000000, 0f7F800000, %p665;
	selp.f32 	%f210, %f1982, %f1980, %p664;
	setp.eq.f32 	%p666, %f2709, 0f3F800000;
	or.pred  	%p667, %p661, %p666;
	mov.f32 	%f2710, 0f3F800000;
	@%p667 bra 	$L__BB1_255;
	setp.nan.f32 	%p668, %f13, %f13;
	setp.nan.f32 	%p669, %f209, %f209;
	or.pred  	%p670, %p669, %p668;
	@%p670 bra 	$L__BB1_254;
	setp.eq.f32 	%p671, %f2709, 0f00000000;
	setp.eq.f32 	%p672, %f209, 0f7F800000;
	or.pred  	%p673, %p671, %p672;
	@%p673 bra 	$L__BB1_253;
	setp.eq.f32 	%p674, %f13, 0f7F800000;
	setp.eq.f32 	%p675, %f2709, 0fBF800000;
	and.pred  	%p676, %p675, %p674;
	@%p676 bra 	$L__BB1_255;
	setp.geu.f32 	%p677, %f2709, 0f00000000;
	mov.f32 	%f2710, %f210;
	@%p677 bra 	$L__BB1_255;
	setp.neu.f32 	%p678, %f14, %f11;
	setp.neu.f32 	%p679, %f12, 0f3F800000;
	neg.f32 	%f1984, %f210;
	selp.f32 	%f1985, %f210, %f1984, %p679;
	selp.f32 	%f2710, 0f7FFFFFFF, %f1985, %p678;
	bra.uni 	$L__BB1_255;
$L__BB1_253:
	setp.lt.f32 	%p680, %f11, 0f00000000;
	setp.neu.f32 	%p681, %f12, 0f3F800000;
	add.f32 	%f1986, %f2709, %f2709;
	mov.b32 	%r807, %f1986;
	xor.b32  	%r808, %r807, 2139095040;
	selp.b32 	%r809, %r808, %r807, %p680;
	and.b32  	%r810, %r809, 2147483647;
	selp.b32 	%r811, %r810, %r809, %p681;
	mov.b32 	%f2710, %r811;
	bra.uni 	$L__BB1_255;
$L__BB1_254:
	add.rn.f32 	%f2710, %f2709, %f11;
$L__BB1_255:
	ld.param.f64 	%fd976, [_Z3vfiiiiiiiiiiiddddddddddddddddddddPKdS0_S0_S0_S0_S0_S0_S0_S0_S0_S0_S0_S0_iidPdS1_PiS2_S2_S2_S2_S2_S2_S1_S1__param_19];
	setp.eq.f64 	%p682, %fd158, 0d0000000000000000;
	cvt.f64.f32 	%fd725, %f2710;
	div.rn.f64 	%fd726, %fd725, %fd10;
	{ // callseq 3, 0
	.param .b64 param0;
	st.param.f64 	[param0], %fd337;
	.param .b64 param1;
	st.param.f64 	[param1], %fd11;
	.param .b64 retval0;
	call.uni (retval0), 
	__internal_accurate_pow, 
	(
	param0, 
	param1
	);
	ld.param.f64 	%fd727, [retval0];
	} // callseq 3
	neg.f64 	%fd729, %fd727;
	selp.f64 	%fd730, %fd729, %fd727, %p1;
	selp.f64 	%fd731, 0dFFF8000000000000, %fd730, %p2;
	selp.f64 	%fd732, %fd162, %fd731, %p682;
	selp.f64 	%fd733, %fd166, %fd732, %p4;
	selp.f64 	%fd734, %fd733, %fd167, %p3;
	setp.eq.f64 	%p683, %fd11, 0d0000000000000000;
	setp.eq.f64 	%p684, %fd158, 0d3FF0000000000000;
	selp.f64 	%fd735, 0d3FF0000000000000, %fd734, %p684;
	selp.f64 	%fd736, 0d3FF0000000000000, %fd735, %p683;
	mul.f64 	%fd737, %fd976, %fd736;
	div.rn.f64 	%fd738, %fd737, %fd11;
	sub.f64 	%fd1037, %fd726, %fd738;
$L__BB1_256:
	ld.param.f64 	%fd960, [_Z3vfiiiiiiiiiiiddddddddddddddddddddPKdS0_S0_S0_S0_S0_S0_S0_S0_S0_S0_S0_S0_iidPdS1_PiS2_S2_S2_S2_S2_S2_S1_S1__param_11];
	min.f64 	%fd739, %fd95, %fd55;
	setp.le.f64 	%p685, %fd739, 0d0000000000000000;
	selp.f64 	%fd740, %fd14, %fd1037, %p685;
	mul.f64 	%fd741, %fd960, %fd1131;
	fma.rn.f64 	%fd1136, %fd1035, %fd741, %fd740;
$L__BB1_257:
	setp.leu.f64 	%p686, %fd94, %fd1017;
	@%p686 bra 	$L__BB1_259;
	mov.f64 	%fd1017, %fd94;
	mov.f64 	%fd1014, %fd1136;
	mov.f64 	%fd1011, %fd83;
	mov.u32 	%r1119, %r72;
	mov.u32 	%r1114, %r58;
	mov.u32 	%r1111, %r1082;
$L__BB1_259:
	setp.gt.s32 	%p687, %r225, 0;
	@%p687 bra 	$L__BB1_265;
$L__BB1_260:
	add.s32 	%r72, %r72, 1;
	setp.ne.s32 	%p965, %r72, %r227;
	@%p965 bra 	$L__BB1_6;
$L__BB1_261:
	add.s32 	%r58, %r58, 1;
	setp.eq.s32 	%p966, %r58, %r224;
	@%p966 bra 	$L__BB1_262;
	bra.uni 	$L__BB1_4;
$L__BB1_262:
	ld.param.u32 	%r1063, [_Z3vfiiiiiiiiiiiddddddddddddddddddddPKdS0_S0_S0_S0_S0_S0_S0_S0_S0_S0_S0_S0_iidPdS1_PiS2_S2_S2_S2_S2_S2_S1_S1__param_6];
	add.s32 	%r1082, %r1082, 1;
	setp.eq.s32 	%p967, %r1082, %r1063;
	@%p967 bra 	$L__BB1_263;
	bra.uni 	$L__BB1_3;
$L__BB1_263:
	ld.param.u64 	%rd426, [_Z3vfiiiiiiiiiiiddddddddddddddddddddPKdS0_S0_S0_S0_S0_S0_S0_S0_S0_S0_S0_S0_iidPdS1_PiS2_S2_S2_S2_S2_S2_S1_S1__param_55];
	ld.param.u64 	%rd425, [_Z3vfiiiiiiiiiiiddddddddddddddddddddPKdS0_S0_S0_S0_S0_S0_S0_S0_S0_S0_S0_S0_iidPdS1_PiS2_S2_S2_S2_S2_S2_S1_S1__param_54];
	ld.param.u64 	%rd424, [_Z3vfiiiiiiiiiiiddddddddddddddddddddPKdS0_S0_S0_S0_S0_S0_S0_S0_S0_S0_S0_S0_iidPdS1_PiS2_S2_S2_S2_S2_S2_S1_S1__param_53];
	ld.param.u64 	%rd423, [_Z3vfiiiiiiiiiiiddddddddddddddddddddPKdS0_S0_S0_S0_S0_S0_S0_S0_S0_S0_S0_S0_iidPdS1_PiS2_S2_S2_S2_S2_S2_S1_S1__param_52];
	ld.param.u64 	%rd422, [_Z3vfiiiiiiiiiiiddddddddddddddddddddPKdS0_S0_S0_S0_S0_S0_S0_S0_S0_S0_S0_S0_iidPdS1_PiS2_S2_S2_S2_S2_S2_S1_S1__param_51];
	ld.param.u64 	%rd421, [_Z3vfiiiiiiiiiiiddddddddddddddddddddPKdS0_S0_S0_S0_S0_S0_S0_S0_S0_S0_S0_S0_iidPdS1_PiS2_S2_S2_S2_S2_S2_S1_S1__param_50];
	ld.param.u64 	%rd420, [_Z3vfiiiiiiiiiiiddddddddddddddddddddPKdS0_S0_S0_S0_S0_S0_S0_S0_S0_S0_S0_S0_iidPdS1_PiS2_S2_S2_S2_S2_S2_S1_S1__param_49];
	ld.param.u64 	%rd419, [_Z3vfiiiiiiiiiiiddddddddddddddddddddPKdS0_S0_S0_S0_S0_S0_S0_S0_S0_S0_S0_S0_iidPdS1_PiS2_S2_S2_S2_S2_S2_S1_S1__param_48];
	ld.param.u32 	%r1081, [_Z3vfiiiiiiiiiiiddddddddddddddddddddPKdS0_S0_S0_S0_S0_S0_S0_S0_S0_S0_S0_S0_iidPdS1_PiS2_S2_S2_S2_S2_S2_S1_S1__param_43];
	ld.param.u32 	%r1072, [_Z3vfiiiiiiiiiiiddddddddddddddddddddPKdS0_S0_S0_S0_S0_S0_S0_S0_S0_S0_S0_S0_iidPdS1_PiS2_S2_S2_S2_S2_S2_S1_S1__param_8];
	cvta.to.global.u64 	%rd16, %rd423;
	cvta.to.global.u64 	%rd17, %rd426;
	cvta.to.global.u64 	%rd18, %rd422;
	cvta.to.global.u64 	%rd19, %rd425;
	cvta.to.global.u64 	%rd20, %rd420;
	cvta.to.global.u64 	%rd21, %rd419;
	cvta.to.global.u64 	%rd22, %rd424;
	cvta.to.global.u64 	%rd23, %rd421;
	mul.lo.s32 	%r1043, %r1081, %r1072;
	mul.lo.s32 	%r1044, %r1043, %r224;
	mov.u32 	%r1045, %tid.z;
	mul.lo.s32 	%r1046, %r224, %r1045;
	mov.u32 	%r1047, %tid.x;
	mul.lo.s32 	%r1048, %r224, %r1047;
	mad.lo.s32 	%r1049, %r1046, %r229, %r1048;
	mad.lo.s32 	%r1050, %r1044, %r229, %r1049;
	mad.lo.s32 	%r221, %r9, %r1050, %r10;
	setp.ltu.f64 	%p968, %fd1019, %fd1017;
	setp.ltu.f64 	%p969, %fd1019, %fd229;
	or.pred  	%p970, %p969, %p968;
	@%p970 bra 	$L__BB1_429;
	mul.wide.s32 	%rd403, %r221, 8;
	add.s64 	%rd404, %rd3, %rd403;
	st.global.f64 	[%rd404], %fd1019;
	add.s64 	%rd405, %rd2, %rd403;
	st.global.f64 	[%rd405], %fd1016;
	mul.wide.s32 	%rd406, %r221, 4;
	add.s64 	%rd407, %rd23, %rd406;
	st.global.u32 	[%rd407], %r1116;
	add.s64 	%rd408, %rd16, %rd406;
	st.global.u32 	[%rd408], %r1123;
	add.s64 	%rd409, %rd22, %rd406;
	st.global.u32 	[%rd409], %r1121;
	add.s64 	%rd410, %rd19, %rd406;
	st.global.u32 	[%rd410], %r1113;
	add.s64 	%rd411, %rd18, %rd406;
	st.global.u32 	[%rd411], %r1118;
	add.s64 	%rd412, %rd17, %rd403;
	st.global.f64 	[%rd412], %fd1013;
	add.s64 	%rd413, %rd21, %rd406;
	mov.b32 	%r1055, 0;
	st.global.u32 	[%rd413], %r1055;
	add.s64 	%rd414, %rd20, %rd406;
	st.global.u32 	[%rd414], %r1055;
	bra.uni 	$L__BB1_432;
$L__BB1_265:
	ld.param.u32 	%r1061, [_Z3vfiiiiiiiiiiiddddddddddddddddddddPKdS0_S0_S0_S0_S0_S0_S0_S0_S0_S0_S0_S0_iidPdS1_PiS2_S2_S2_S2_S2_S2_S1_S1__param_4];
	setp.lt.s32 	%p688, %r1061, 1;
	@%p688 bra 	$L__BB1_260;
	setp.neu.f32 	%p689, %f16, 0f3F800000;
	setp.neu.f32 	%p690, %f8, 0f3F800000;
	cvt.rn.f32.f64 	%f1987, %fd55;
	abs.f32 	%f1989, %f1987;
	setp.lt.f32 	%p691, %f1989, 0f00800000;
	mul.f32 	%f1991, %f1989, 0f4B800000;
	selp.f32 	%f1992, %f1991, %f1989, %p691;
	mov.b32 	%r813, %f1992;
	add.s32 	%r814, %r813, -1060439283;
	and.b32  	%r815, %r814, -8388608;
	sub.s32 	%r816, %r813, %r815;
	mov.b32 	%f1993, %r816;
	cvt.rn.f32.s32 	%f1994, %r815;
	selp.f32 	%f1995, 0fC1C00000, 0f00000000, %p691;
	fma.rn.f32 	%f1996, %f1994, 0f34000000, %f1995;
	add.f32 	%f1997, %f1993, 0fBF800000;
	add.f32 	%f1998, %f1993, 0f3F800000;
	rcp.approx.ftz.f32 	%f1999, %f1998;
	add.f32 	%f2000, %f1997, %f1997;
	mul.f32 	%f2001, %f2000, %f1999;
	mul.f32 	%f2002, %f2001, %f2001;
	neg.f32 	%f2003, %f2001;
	sub.f32 	%f2004, %f1997, %f2001;
	add.f32 	%f2005, %f2004, %f2004;
	fma.rn.f32 	%f2006, %f2003, %f1997, %f2005;
	mul.rn.f32 	%f2007, %f1999, %f2006;
	fma.rn.f32 	%f2008, %f2002, 0f3A2C32E4, 0f3B52E7DB;
	fma.rn.f32 	%f2009, %f2008, %f2002, 0f3C93BB73;
	fma.rn.f32 	%f2010, %f2009, %f2002, 0f3DF6384F;
	mul.rn.f32 	%f2011, %f2010, %f2002;
	fma.rn.f32 	%f2012, %f2001, 0f3FB8AA3B, %f1996;
	mul.f32 	%f2013, %f2011, 0f40400000;
	sub.f32 	%f2014, %f1996, %f2012;
	fma.rn.f32 	%f2015, %f2001, 0f3FB8AA3B, %f2014;
	fma.rn.f32 	%f2016, %f2007, 0f3FB8AA3B, %f2015;
	fma.rn.f32 	%f2017, %f2001, 0f32A55E34, %f2016;
	fma.rn.f32 	%f2018, %f2013, %f2007, %f2017;
	fma.rn.f32 	%f2019, %f2011, %f2001, %f2018;
	add.rn.f32 	%f2020, %f2012, %f2019;
	neg.f32 	%f2021, %f2012;
	add.rn.f32 	%f2022, %f2020, %f2021;
	neg.f32 	%f2023, %f2022;
	add.rn.f32 	%f2024, %f2019, %f2023;
	mul.rn.f32 	%f2025, %f2020, %f7;
	cvt.rni.f32.f32 	%f2026, %f2025;
	sub.f32 	%f2027, %f2025, %f2026;
	neg.f32 	%f2028, %f2025;
	fma.rn.f32 	%f2029, %f2020, %f7, %f2028;
	fma.rn.f32 	%f2030, %f2024, %f7, %f2029;
	add.f32 	%f2031, %f2027, %f2030;
	setp.gt.f32 	%p692, %f2026, 0f00000000;
	selp.b32 	%r817, 0, -2097152000, %p692;
	setp.lt.f32 	%p693, %f2025, 0f00000000;
	selp.f32 	%f2032, 0f00000000, 0f7F800000, %p693;
	abs.f32 	%f2033, %f2025;
	setp.gt.f32 	%p694, %f2033, 0f43180000;
	cvt.rzi.s32.f32 	%r818, %f2026;
	shl.b32 	%r819, %r818, 23;
	sub.s32 	%r820, %r819, %r817;
	mov.b32 	%f2034, %r820;
	add.s32 	%r821, %r817, 2130706432;
	mov.b32 	%f2035, %r821;
	fma.rn.f32 	%f2036, %f2031, 0f391FCB8E, 0f3AAF85ED;
	fma.rn.f32 	%f2037, %f2036, %f2031, 0f3C1D9856;
	fma.rn.f32 	%f2038, %f2037, %f2031, 0f3D6357BB;
	fma.rn.f32 	%f2039, %f2038, %f2031, 0f3E75FDEC;
	fma.rn.f32 	%f2040, %f2039, %f2031, 0f3F317218;
	fma.rn.f32 	%f2041, %f2040, %f2031, 0f3F800000;
	mul.f32 	%f2042, %f2041, %f2035;
	mul.f32 	%f2043, %f2042, %f2034;
	selp.f32 	%f2044, %f2032, %f2043, %p694;
	setp.eq.f32 	%p695, %f1987, 0f3F800000;
	setp.eq.f32 	%p696, %f7, 0f00000000;
	or.pred  	%p697, %p696, %p695;
	setp.eq.f32 	%p698, %f1987, 0fBF800000;
	add.f32 	%f2045, %f1987, %f1987;
	mov.b32 	%r822, %f2045;
	xor.b32  	%r823, %r822, 2139095040;
	setp.lt.f32 	%p699, %f7, 0f00000000;
	selp.b32 	%r824, %r823, %r822, %p699;
	mul.rn.f32 	%f2046, %f2020, %f15;
	cvt.rni.f32.f32 	%f2047, %f2046;
	sub.f32 	%f2048, %f2046, %f2047;
	neg.f32 	%f2049, %f2046;
	fma.rn.f32 	%f2050, %f2020, %f15, %f2049;
	fma.rn.f32 	%f2051, %f2024, %f15, %f2050;
	add.f32 	%f2052, %f2048, %f2051;
	setp.gt.f32 	%p700, %f2047, 0f00000000;
	selp.b32 	%r825, 0, -2097152000, %p700;
	setp.lt.f32 	%p701, %f2046, 0f00000000;
	selp.f32 	%f2053, 0f00000000, 0f7F800000, %p701;
	abs.f32 	%f2054, %f2046;
	setp.gt.f32 	%p702, %f2054, 0f43180000;
	cvt.rzi.s32.f32 	%r826, %f2047;
	shl.b32 	%r827, %r826, 23;
	sub.s32 	%r828, %r827, %r825;
	mov.b32 	%f2055, %r828;
	add.s32 	%r829, %r825, 2130706432;
	mov.b32 	%f2056, %r829;
	fma.rn.f32 	%f2057, %f2052, 0f391FCB8E, 0f3AAF85ED;
	fma.rn.f32 	%f2058, %f2057, %f2052, 0f3C1D9856;
	fma.rn.f32 	%f2059, %f2058, %f2052, 0f3D6357BB;
	fma.rn.f32 	%f2060, %f2059, %f2052, 0f3E75FDEC;
	fma.rn.f32 	%f2061, %f2060, %f2052, 0f3F317218;
	fma.rn.f32 	%f2062, %f2061, %f2052, 0f3F800000;
	mul.f32 	%f2063, %f2062, %f2056;
	mul.f32 	%f2064, %f2063, %f2055;
	selp.f32 	%f2065, %f2053, %f2064, %p702;
	setp.eq.f32 	%p703, %f15, 0f00000000;
	or.pred  	%p704, %p703, %p695;
	setp.lt.f32 	%p705, %f15, 0f00000000;
	selp.b32 	%r830, %r823, %r822, %p705;
	setp.nan.f32 	%p706, %f17, %f17;
	setp.nan.f32 	%p707, %f9, %f9;
	and.b32  	%r831, %r830, 2147483647;
	selp.b32 	%r832, %r831, %r830, %p689;
	mov.b32 	%f2066, %r832;
	and.b32  	%r833, %r824, 2147483647;
	selp.b32 	%r834, %r833, %r824, %p690;
	mov.b32 	%f2067, %r834;
	setp.geu.f32 	%p708, %f1987, 0f00000000;
	setp.eq.f32 	%p709, %f1989, 0f7F800000;
	setp.eq.f32 	%p710, %f1987, 0f00000000;
	setp.nan.f32 	%p711, %f1989, %f1989;
	ld.global.f64 	%fd742, [%rd13];
	add.f64 	%fd124, %fd742, 0d3FF0000000000000;
	ld.global.f64 	%fd743, [%rd11];
	mov.f64 	%fd744, 0d3FF0000000000000;
	sub.f64 	%fd745, %fd744, %fd743;
	mul.f64 	%fd125, %fd58, %fd745;
	mul.f64 	%fd126, %fd3, %fd124;
	or.pred  	%p712, %p697, %p711;
	or.pred  	%p713, %p712, %p707;
	add.rn.f32 	%f2068, %f1987, %f7;
	selp.f32 	%f2069, 0f3F800000, %f2068, %p697;
	selp.f32 	%f2070, %f2069, %f2067, %p713;
	neg.f32 	%f2071, %f2044;
	selp.f32 	%f2072, %f2044, %f2071, %p690;
	setp.neu.f32 	%p714, %f10, %f7;
	selp.f32 	%f2073, 0f7FFFFFFF, %f2072, %p714;
	selp.f32 	%f2074, %f2044, %f2073, %p708;
	setp.eq.f32 	%p715, %f9, 0f7F800000;
	selp.f32 	%f2075, 0f3F800000, %f2074, %p715;
	selp.f32 	%f2076, %f2075, %f2074, %p698;
	selp.f32 	%f2077, %f2070, %f2076, %p709;
	selp.f32 	%f2078, %f2070, %f2077, %p710;
	selp.f32 	%f215, %f2070, %f2078, %p713;
	or.pred  	%p716, %p704, %p711;
	or.pred  	%p717, %p716, %p706;
	add.rn.f32 	%f2079, %f1987, %f15;
	selp.f32 	%f2080, 0f3F800000, %f2079, %p704;
	selp.f32 	%f2081, %f2080, %f2066, %p717;
	neg.f32 	%f2082, %f2065;
	selp.f32 	%f2083, %f2065, %f2082, %p689;
	setp.neu.f32 	%p718, %f18, %f15;
	selp.f32 	%f2084, 0f7FFFFFFF, %f2083, %p718;
	selp.f32 	%f2085, %f2065, %f2084, %p708;
	setp.eq.f32 	%p719, %f17, 0f7F800000;
	selp.f32 	%f2086, 0f3F800000, %f2085, %p719;
	selp.f32 	%f2087, %f2086, %f2085, %p698;
	selp.f32 	%f2088, %f2081, %f2087, %p709;
	selp.f32 	%f2089, %f2081, %f2088, %p710;
	selp.f32 	%f2090, %f2081, %f2089, %p717;
	cvt.f64.f32 	%fd746, %f2090;
	mul.f64 	%fd127, %fd9, %fd746;
	mov.b32 	%r1174, 0;
$L__BB1_267:
	ld.param.f64 	%fd981, [_Z3vfiiiiiiiiiiiddddddddddddddddddddPKdS0_S0_S0_S0_S0_S0_S0_S0_S0_S0_S0_S0_iidPdS1_PiS2_S2_S2_S2_S2_S2_S1_S1__param_22];
	ld.param.f64 	%fd980, [_Z3vfiiiiiiiiiiiddddddddddddddddddddPKdS0_S0_S0_S0_S0_S0_S0_S0_S0_S0_S0_S0_iidPdS1_PiS2_S2_S2_S2_S2_S2_S1_S1__param_21];
	ld.param.f64 	%fd961, [_Z3vfiiiiiiiiiiiddddddddddddddddddddPKdS0_S0_S0_S0_S0_S0_S0_S0_S0_S0_S0_S0_iidPdS1_PiS2_S2_S2_S2_S2_S2_S1_S1__param_11];
	setp.eq.s32 	%p720, %r1, 0;
	setp.eq.s32 	%p721, %r1174, 0;
	selp.f64 	%fd747, 0d0000000000000000, %fd980, %p721;
	selp.f64 	%fd748, 0d0000000000000000, %fd981, %p721;
	selp.f64 	%fd749, %fd747, %fd748, %p720;
	mul.wide.u32 	%rd278, %r1174, 8;
	add.s64 	%rd279, %rd7, %rd278;
	ld.global.f64 	%fd220, [%rd279];
	mul.lo.s32 	%r836, %r1174, %r224;
	add.s32 	%r178, %r143, %r836;
	mul.f64 	%fd221, %fd220, %fd124;
	mul.f64 	%fd750, %fd749, %fd124;
	mul.f64 	%fd222, %fd220, %fd750;
	add.s32 	%r179, %r836, %r58;
	mul.f64 	%fd223, %fd961, %fd1131;
	mov.b32 	%r180, 0;
$L__BB1_268:
	ld.param.u32 	%r1079, [_Z3vfiiiiiiiiiiiddddddddddddddddddddPKdS0_S0_S0_S0_S0_S0_S0_S0_S0_S0_S0_S0_iidPdS1_PiS2_S2_S2_S2_S2_S2_S1_S1__param_43];
	ld.param.u32 	%r1058, [_Z3vfiiiiiiiiiiiddddddddddddddddddddPKdS0_S0_S0_S0_S0_S0_S0_S0_S0_S0_S0_S0_iidPdS1_PiS2_S2_S2_S2_S2_S2_S1_S1__param_0];
	mul.wide.u32 	%rd280, %r180, 8;
	add.s64 	%rd281, %rd6, %rd280;
	ld.global.f64 	%fd752, [%rd281];
	mul.lo.s32 	%r186, %r19, %r180;
	add.s32 	%r837, %r178, %r186;
	mul.wide.s32 	%rd282, %r837, 8;
	add.s64 	%rd283, %rd15, %rd282;
	ld.global.f64 	%fd753, [%rd283];
	mul.f64 	%fd754, %fd20, %fd752;
	setp.le.f64 	%p722, %fd221, %fd754;
	mul.f64 	%fd755, %fd220, %fd753;
	selp.f64 	%fd756, %fd755, 0dC0C3880000000000, %p722;
	fma.rn.f64 	%fd757, %fd300, %fd752, %fd18;
	add.f64 	%fd758, %fd757, %fd125;
	add.f64 	%fd759, %fd758, %fd756;
	sub.f64 	%fd760, %fd759, %fd222;
	add.f64 	%fd761, %fd19, %fd760;
	sub.f64 	%fd762, %fd761, %fd126;
	sub.f64 	%fd763, %fd762, %fd60;
	mul.f64 	%fd764, %fd299, %fd752;
	sub.f64 	%fd765, %fd763, %fd764;
	sub.f64 	%fd766, %fd765, %fd160;
	sub.f64 	%fd231, %fd766, %fd313;
	add.s32 	%r838, %r1058, -1;
	setp.lt.s32 	%p723, %r1079, %r838;
	setp.gt.s32 	%p724, %r229, 0;
	and.pred  	%p725, %p723, %p724;
	mov.f64 	%fd1128, 0d0000000000000000;
	mov.f64 	%fd1129, %fd1128;
	@%p725 bra 	$L__BB1_269;
	bra.uni 	$L__BB1_278;
$L__BB1_269:
	ld.param.u32 	%r1080, [_Z3vfiiiiiiiiiiiddddddddddddddddddddPKdS0_S0_S0_S0_S0_S0_S0_S0_S0_S0_S0_S0_iidPdS1_PiS2_S2_S2_S2_S2_S2_S1_S1__param_43];
	setp.lt.s32 	%p726, %r1080, %r223;
	add.s32 	%r195, %r186, %r18;
	@%p726 bra 	$L__BB1_418;
	setp.lt.u32 	%p727, %r229, 4;
	mov.f64 	%fd1129, 0d0000000000000000;
	mov.b32 	%r1193, 0;
	mov.f64 	%fd1128, %fd1129;
	@%p727 bra 	$L__BB1_273;
	mov.f64 	%fd1129, 0d0000000000000000;
	mov.b32 	%r1186, 0;
$L__BB1_272:
	.pragma "nounroll";
	mad.lo.s32 	%r841, %r1186, %r225, %r14;
	mad.lo.s32 	%r842, %r15, %r841, %r195;
	add.s32 	%r843, %r179, %r842;
	add.s32 	%r844, %r842, %r58;
	mul.wide.s32 	%rd284, %r843, 8;
	add.s64 	%rd285, %rd3, %rd284;
	ld.global.f64 	%fd770, [%rd285];
	mul.wide.s32 	%rd286, %r844, 8;
	add.s64 	%rd287, %rd3, %rd286;
	ld.global.f64 	%fd771, [%rd287];
	mul.f64 	%fd772, %fd8, %fd771;
	fma.rn.f64 	%fd773, %fd297, %fd770, %fd772;
	fma.rn.f64 	%fd774, %fd7, %fd773, %fd1128;
	add.s64 	%rd288, %rd2, %rd284;
	ld.global.f64 	%fd775, [%rd288];
	add.s64 	%rd289, %rd2, %rd286;
	ld.global.f64 	%fd776, [%rd289];
	mul.f64 	%fd777, %fd8, %fd776;
	fma.rn.f64 	%fd778, %fd297, %fd775, %fd777;
	fma.rn.f64 	%fd779, %fd7, %fd778, %fd1129;
	add.s32 	%r845, %r841, %r225;
	mad.lo.s32 	%r846, %r15, %r845, %r195;
	add.s32 	%r847, %r179, %r846;
	add.s32 	%r848, %r846, %r58;
	mul.wide.s32 	%rd290, %r847, 8;
	add.s64 	%rd291, %rd3, %rd290;
	ld.global.f64 	%fd780, [%rd291];
	mul.wide.s32 	%rd292, %r848, 8;
	add.s64 	%rd293, %rd3, %rd292;
	ld.global.f64 	%fd781, [%rd293];
	mul.f64 	%fd782, %fd8, %fd781;
	fma.rn.f64 	%fd783, %fd297, %fd780, %fd782;
	fma.rn.f64 	%fd784, %fd7, %fd783, %fd774;
	add.s64 	%rd294, %rd2, %rd290;
	ld.global.f64 	%fd785, [%rd294];
	add.s64 	%rd295, %rd2, %rd292;
	ld.global.f64 	%fd786, [%rd295];
	mul.f64 	%fd787, %fd8, %fd786;
	fma.rn.f64 	%fd788, %fd297, %fd785, %fd787;
	fma.rn.f64 	%fd789, %fd7, %fd788, %fd779;
	add.s32 	%r849, %r845, %r225;
	mad.lo.s32 	%r850, %r15, %r849, %r195;
	add.s32 	%r851, %r179, %r850;
	add.s32 	%r852, %r850, %r58;
	mul.wide.s32 	%rd296, %r851, 8;
	add.s64 	%rd297, %rd3, %rd296;
	ld.global.f64 	%fd790, [%rd297];
	mul.wide.s32 	%rd298, %r852, 8;
	add.s64 	%rd299, %rd3, %rd298;
	ld.global.f64 	%fd791, [%rd299];
	mul.f64 	%fd792, %fd8, %fd791;
	fma.rn.f64 	%fd793, %fd297, %fd790, %fd792;
	fma.rn.f64 	%fd794, %fd7, %fd793, %fd784;
	add.s64 	%rd300, %rd2, %rd296;
	ld.global.f64 	%fd795, [%rd300];
	add.s64 	%rd301, %rd2, %rd298;
	ld.global.f64 	%fd796, [%rd301];
	mul.f64 	%fd797, %fd8, %fd796;
	fma.rn.f64 	%fd798, %fd297, %fd795, %fd797;
	fma.rn.f64 	%fd799, %fd7, %fd798, %fd789;
	add.s32 	%r853, %r849, %r225;
	mad.lo.s32 	%r854, %r15, %r853, %r195;
	add.s32 	%r855, %r179, %r854;
	add.s32 	%r856, %r854, %r58;
	mul.wide.s32 	%rd302, %r855, 8;
	add.s64 	%rd303, %rd3, %rd302;
	ld.global.f64 	%fd800, [%rd303];
	mul.wide.s32 	%rd304, %r856, 8;
	add.s64 	%rd305, %rd3, %rd304;
	ld.global.f64 	%fd801, [%rd305];
	mul.f64 	%fd802, %fd8, %fd801;
	fma.rn.f64 	%fd803, %fd297, %fd800, %fd802;
	fma.rn.f64 	%fd1128, %fd7, %fd803, %fd794;
	add.s64 	%rd306, %rd2, %rd302;
	ld.global.f64 	%fd804, [%rd306];
	add.s64 	%rd307, %rd2, %rd304;
	ld.global.f64 	%fd805, [%rd307];
	mul.f64 	%fd806, %fd8, %fd805;
	fma.rn.f64 	%fd807, %fd297, %fd804, %fd806;
	fma.rn.f64 	%fd1129, %fd7, %fd807, %fd799;
	add.s32 	%r1186, %r1186, 4;
	setp.eq.s32 	%p728, %r1186, %r28;
	mov.u32 	%r1193, %r28;
	@%p728 bra 	$L__BB1_273;
	bra.uni 	$L__BB1_272;
$L__BB1_273:
	setp.eq.s32 	%p729, %r21, 0;
	@%p729 bra 	$L__BB1_278;
	setp.eq.s32 	%p730, %r22, 0;
	@%p730 bra 	$L__BB1_276;
	mad.lo.s32 	%r857, %r1193, %r225, %r14;
	mad.lo.s32 	%r858, %r15, %r857, %r195;
	add.s32 	%r859, %r179, %r858;
	add.s32 	%r860, %r858, %r58;
	mul.wide.s32 	%rd308, %r859, 8;
	add.s64 	%rd309, %rd3, %rd308;
	ld.global.f64 	%fd809, [%rd309];
	mul.wide.s32 	%rd310, %r860, 8;
	add.s64 	%rd311, %rd3, %rd310;
	ld.global.f64 	%fd810, [%rd311];
	mul.f64 	%fd811, %fd8, %fd810;
	fma.rn.f64 	%fd812, %fd297, %fd809, %fd811;
	fma.rn.f64 	%fd813, %fd7, %fd812, %fd1128;
	add.s64 	%rd312, %rd2, %rd308;
	ld.global.f64 	%fd814, [%rd312];
	add.s64 	%rd313, %rd2, %rd310;
	ld.global.f64 	%fd815, [%rd313];
	mul.f64 	%fd816, %fd8, %fd815;
	fma.rn.f64 	%fd817, %fd297, %fd814, %fd816;
	fma.rn.f64 	%fd818, %fd7, %fd817, %fd1129;
	add.s32 	%r861, %r857, %r225;
	mad.lo.s32 	%r862, %r15, %r861, %r195;
	add.s32 	%r863, %r179, %r862;
	add.s32 	%r864, %r862, %r58;
	mul.wide.s32 	%rd314, %r863, 8;
	add.s64 	%rd315, %rd3, %rd314;
	ld.global.f64 	%fd819, [%rd315];
	mul.wide.s32 	%rd316, %r864, 8;
	add.s64 	%rd317, %rd3, %rd316;
	ld.global.f64 	%fd820, [%rd317];
	mul.f64 	%fd821, %fd8, %fd820;
	fma.rn.f64 	%fd822, %fd297, %fd819, %fd821;
	fma.rn.f64 	%fd1128, %fd7, %fd822, %fd813;
	add.s64 	%rd318, %rd2, %rd314;
	ld.global.f64 	%fd823, [%rd318];
	add.s64 	%rd319, %rd2, %rd316;
	ld.global.f64 	%fd824, [%rd319];
	mul.f64 	%fd825, %fd8, %fd824;
	fma.rn.f64 	%fd826, %fd297, %fd823, %fd825;
	fma.rn.f64 	%fd1129, %fd7, %fd826, %fd818;
	add.s32 	%r1193, %r1193, 2;
$L__BB1_276:
	setp.eq.s32 	%p731, %r29, 0;
	@%p731 bra 	$L__BB1_278;
	mad.lo.s32 	%r865, %r1193, %r225, %r14;
	mad.lo.s32 	%r866, %r15, %r865, %r195;
	add.s32 	%r867, %r179, %r866;
	add.s32 	%r868, %r866, %r58;
	mul.wide.s32 	%rd320, %r867, 8;
	add.s64 	%rd321, %rd3, %rd320;
	ld.global.f64 	%fd827, [%rd321];
	mul.wide.s32 	%rd322, %r868, 8;
	add.s64 	%rd323, %rd3, %rd322;
	ld.global.f64 	%fd828, [%rd323];
	mul.f64 	%fd829, %fd8, %fd828;
	fma.rn.f64 	%fd830, %fd297, %fd827, %fd829;
	fma.rn.f64 	%fd1128, %fd7, %fd830, %fd1128;
	add.s64 	%rd324, %rd2, %rd320;
	ld.global.f64 	%fd831, [%rd324];
	add.s64 	%rd325, %rd2, %rd322;
	ld.global.f64 	%fd832, [%rd325];
	mul.f64 	%fd833, %fd8, %fd832;
	fma.rn.f64 	%fd834, %fd297, %fd831, %fd833;
	fma.rn.f64 	%fd1129, %fd7, %fd834, %fd1129;
$L__BB1_278:
	mov.f64 	%fd1130, 0d0000000000000000;
	setp.eq.s32 	%p739, %r231, 1;
	mov.f32 	%f2713, 0f3F800000;
	@%p739 bra 	$L__BB1_343;
	setp.ne.s32 	%p740, %r231, 2;
	mov.f32 	%f2711, 0f3F800000;
	@%p740 bra 	$L__BB1_368;
	setp.eq.f32 	%p741, %f3, 0f00000000;
	cvt.rn.f32.f64 	%f216, %fd231;
	abs.f32 	%f217, %f216;
	setp.lt.f32 	%p742, %f217, 0f00800000;
	mul.f32 	%f2092, %f217, 0f4B800000;
	selp.f32 	%f2093, %f2092, %f217, %p742;
	selp.f32 	%f2094, 0fC1C00000, 0f00000000, %p742;
	mov.b32 	%r903, %f2093;
	add.s32 	%r904, %r903, -1060439283;
	and.b32  	%r905, %r904, -8388608;
	sub.s32 	%r906, %r903, %r905;
	mov.b32 	%f2095, %r906;
	cvt.rn.f32.s32 	%f2096, %r905;
	fma.rn.f32 	%f2097, %f2096, 0f34000000, %f2094;
	add.f32 	%f2098, %f2095, 0fBF800000;
	add.f32 	%f2099, %f2095, 0f3F800000;
	rcp.approx.ftz.f32 	%f2100, %f2099;
	add.f32 	%f2101, %f2098, %f2098;
	mul.f32 	%f2102, %f2101, %f2100;
	mul.f32 	%f2103, %f2102, %f2102;
	sub.f32 	%f2104, %f2098, %f2102;
	add.f32 	%f2105, %f2104, %f2104;
	neg.f32 	%f2106, %f2102;
	fma.rn.f32 	%f2107, %f2106, %f2098, %f2105;
	mul.rn.f32 	%f2108, %f2100, %f2107;
	fma.rn.f32 	%f2109, %f2103, 0f3A2C32E4, 0f3B52E7DB;
	fma.rn.f32 	%f2110, %f2109, %f2103, 0f3C93BB73;
	fma.rn.f32 	%f2111, %f2110, %f2103, 0f3DF6384F;
	mul.rn.f32 	%f2112, %f2111, %f2103;
	fma.rn.f32 	%f2113, %f2102, 0f3FB8AA3B, %f2097;
	sub.f32 	%f2114, %f2097, %f2113;
	fma.rn.f32 	%f2115, %f2102, 0f3FB8AA3B, %f2114;
	fma.rn.f32 	%f2116, %f2108, 0f3FB8AA3B, %f2115;
	fma.rn.f32 	%f2117, %f2102, 0f32A55E34, %f2116;
	mul.f32 	%f2118, %f2112, 0f40400000;
	fma.rn.f32 	%f2119, %f2118, %f2108, %f2117;
	fma.rn.f32 	%f2120, %f2112, %f2102, %f2119;
	add.rn.f32 	%f2121, %f2113, %f2120;
	neg.f32 	%f2122, %f2113;
	add.rn.f32 	%f2123, %f2121, %f2122;
	neg.f32 	%f2124, %f2123;
	add.rn.f32 	%f2125, %f2120, %f2124;
	mul.rn.f32 	%f2126, %f2121, %f3;
	neg.f32 	%f2127, %f2126;
	fma.rn.f32 	%f2128, %f2121, %f3, %f2127;
	fma.rn.f32 	%f2129, %f2125, %f3, %f2128;
	cvt.rni.f32.f32 	%f2130, %f2126;
	sub.f32 	%f2131, %f2126, %f2130;
	add.f32 	%f2132, %f2131, %f2129;
	fma.rn.f32 	%f2133, %f2132, 0f391FCB8E, 0f3AAF85ED;
	fma.rn.f32 	%f2134, %f2133, %f2132, 0f3C1D9856;
	fma.rn.f32 	%f2135, %f2134, %f2132, 0f3D6357BB;
	fma.rn.f32 	%f2136, %f2135, %f2132, 0f3E75FDEC;
	fma.rn.f32 	%f2137, %f2136, %f2132, 0f3F317218;
	fma.rn.f32 	%f2138, %f2137, %f2132, 0f3F800000;
	cvt.rzi.s32.f32 	%r907, %f2130;
	setp.gt.f32 	%p743, %f2130, 0f00000000;
	selp.b32 	%r908, 0, -2097152000, %p743;
	add.s32 	%r909, %r908, 2130706432;
	mov.b32 	%f2139, %r909;
	mul.f32 	%f2140, %f2138, %f2139;
	shl.b32 	%r910, %r907, 23;
	sub.s32 	%r911, %r910, %r908;
	mov.b32 	%f2141, %r911;
	mul.f32 	%f2142, %f2140, %f2141;
	abs.f32 	%f2143, %f2126;
	setp.gt.f32 	%p744, %f2143, 0f43180000;
	setp.lt.f32 	%p745, %f2126, 0f00000000;
	selp.f32 	%f2144, 0f00000000, 0f7F800000, %p745;
	selp.f32 	%f218, %f2144, %f2142, %p744;
	setp.eq.f32 	%p746, %f216, 0f3F800000;
	or.pred  	%p747, %p741, %p746;
	@%p747 bra 	$L__BB1_334;
	setp.nan.f32 	%p748, %f5, %f5;
	setp.nan.f32 	%p749, %f217, %f217;
	or.pred  	%p750, %p749, %p748;
	@%p750 bra 	$L__BB1_333;
	setp.eq.f32 	%p751, %f216, 0f00000000;
	setp.eq.f32 	%p752, %f217, 0f7F800000;
	or.pred  	%p753, %p751, %p752;
	@%p753 bra 	$L__BB1_332;
	setp.eq.f32 	%p754, %f5, 0f7F800000;
	setp.eq.f32 	%p755, %f216, 0fBF800000;
	and.pred  	%p756, %p755, %p754;
	@%p756 bra 	$L__BB1_334;
	setp.geu.f32 	%p757, %f216, 0f00000000;
	mov.f32 	%f2711, %f218;
	@%p757 bra 	$L__BB1_334;
	setp.neu.f32 	%p758, %f6, %f3;
	setp.neu.f32 	%p759, %f4, 0f3F800000;
	neg.f32 	%f2146, %f218;
	selp.f32 	%f2147, %f218, %f2146, %p759;
	selp.f32 	%f2711, 0f7FFFFFFF, %f2147, %p758;
	bra.uni 	$L__BB1_334;
$L__BB1_286:
	setp.eq.s32 	%p365, %r23, 0;
	@%p365 bra 	$L__BB1_135;
	add.s32 	%r564, %r23, -1;
	setp.lt.u32 	%p366, %r564, 3;
	@%p366 bra 	$L__BB1_289;
	mad.lo.s32 	%r565, %r1161, %r224, %r12;
	mad.lo.s32 	%r566, %r9, %r565, %r58;
	mul.wide.s32 	%rd194, %r566, 8;
	add.s64 	%rd195, %rd3, %rd194;
	ld.global.f64 	%fd589, [%rd195];
	fma.rn.f64 	%fd590, %fd7, %fd589, %fd1034;
	add.s64 	%rd196, %rd2, %rd194;
	ld.global.f64 	%fd591, [%rd196];
	fma.rn.f64 	%fd592, %fd7, %fd591, %fd1035;
	add.s32 	%r567, %r565, %r224;
	mad.lo.s32 	%r568, %r9, %r567, %r58;
	mul.wide.s32 	%rd197, %r568, 8;
	add.s64 	%rd198, %rd3, %rd197;
	ld.global.f64 	%fd593, [%rd198];
	fma.rn.f64 	%fd594, %fd7, %fd593, %fd590;
	add.s64 	%rd199, %rd2, %rd197;
	ld.global.f64 	%fd595, [%rd199];
	fma.rn.f64 	%fd596, %fd7, %fd595, %fd592;
	add.s32 	%r569, %r567, %r224;
	mad.lo.s32 	%r570, %r9, %r569, %r58;
	mul.wide.s32 	%rd200, %r570, 8;
	add.s64 	%rd201, %rd3, %rd200;
	ld.global.f64 	%fd597, [%rd201];
	fma.rn.f64 	%fd598, %fd7, %fd597, %fd594;
	add.s64 	%rd202, %rd2, %rd200;
	ld.global.f64 	%fd599, [%rd202];
	fma.rn.f64 	%fd600, %fd7, %fd599, %fd596;
	add.s32 	%r571, %r569, %r224;
	mad.lo.s32 	%r572, %r9, %r571, %r58;
	mul.wide.s32 	%rd203, %r572, 8;
	add.s64 	%rd204, %rd3, %rd203;
	ld.global.f64 	%fd601, [%rd204];
	fma.rn.f64 	%fd1034, %fd7, %fd601, %fd598;
	add.s64 	%rd205, %rd2, %rd203;
	ld.global.f64 	%fd602, [%rd205];
	fma.rn.f64 	%fd1035, %fd7, %fd602, %fd600;
	add.s32 	%r1161, %r1161, 4;
$L__BB1_289:
	setp.eq.s32 	%p367, %r21, 0;
	@%p367 bra 	$L__BB1_135;
	setp.eq.s32 	%p368, %r22, 0;
	@%p368 bra 	$L__BB1_292;
	mad.lo.s32 	%r573, %r1161, %r224, %r12;
	mad.lo.s32 	%r574, %r9, %r573, %r58;
	mul.wide.s32 	%rd206, %r574, 8;
	add.s64 	%rd207, %rd3, %rd206;
	ld.global.f64 	%fd604, [%rd207];
	fma.rn.f64 	%fd605, %fd7, %fd604, %fd1034;
	add.s64 	%rd208, %rd2, %rd206;
	ld.global.f64 	%fd606, [%rd208];
	fma.rn.f64 	%fd607, %fd7, %fd606, %fd1035;
	add.s32 	%r575, %r573, %r224;
	mad.lo.s32 	%r576, %r9, %r575, %r58;
	mul.wide.s32 	%rd209, %r576, 8;
	add.s64 	%rd210, %rd3, %rd209;
	ld.global.f64 	%fd608, [%rd210];
	fma.rn.f64 	%fd1034, %fd7, %fd608, %fd605;
	add.s64 	%rd211, %rd2, %rd209;
	ld.global.f64 	%fd609, [%rd211];
	fma.rn.f64 	%fd1035, %fd7, %fd609, %fd607;
	add.s32 	%r1161, %r1161, 2;
$L__BB1_292:
	setp.eq.s32 	%p369, %r29, 0;
	@%p369 bra 	$L__BB1_135;
	mad.lo.s32 	%r577, %r1161, %r224, %r12;
	mad.lo.s32 	%r578, %r9, %r577, %r58;
	mul.wide.s32 	%rd212, %r578, 8;
	add.s64 	%rd213, %rd3, %rd212;
	ld.global.f64 	%fd610, [%rd213];
	fma.rn.f64 	%fd1034, %fd7, %fd610, %fd1034;
	add.s64 	%rd214, %rd2, %rd212;
	ld.global.f64 	%fd611, [%rd214];
	fma.rn.f64 	%fd1035, %fd7, %fd611, %fd1035;
	bra.uni 	$L__BB1_135;
$L__BB1_294:
	setp.eq.s32 	%p41, %r21, 0;
	@%p41 bra 	$L__BB1_10;
	setp.eq.s32 	%p42, %r22, 0;
	@%p42 bra 	$L__BB1_297;
	mad.lo.s32 	%r303, %r1164, %r224, %r12;
	mad.lo.s32 	%r304, %r9, %r303, %r8;
	add.s32 	%r305, %r142, %r304;
	add.s32 	%r306, %r304, %r58;
	mul.wide.s32 	%rd99, %r305, 8;
	add.s64 	%rd100, %rd3, %rd99;
	ld.global.f64 	%fd400, [%rd100];
	mul.wide.s32 	%rd101, %r306, 8;
	add.s64 	%rd102, %rd3, %rd101;
	ld.global.f64 	%fd401, [%rd102];
	mul.f64 	%fd402, %fd8, %fd401;
	fma.rn.f64 	%fd403, %fd297, %fd400, %fd402;
	fma.rn.f64 	%fd404, %fd7, %fd403, %fd1024;
	add.s64 	%rd103, %rd2, %rd99;
	ld.global.f64 	%fd405, [%rd103];
	add.s64 	%rd104, %rd2, %rd101;
	ld.global.f64 	%fd406, [%rd104];
	mul.f64 	%fd407, %fd8, %fd406;
	fma.rn.f64 	%fd408, %fd297, %fd405, %fd407;
	fma.rn.f64 	%fd409, %fd7, %fd408, %fd1025;
	add.s32 	%r307, %r303, %r224;
	mad.lo.s32 	%r308, %r9, %r307, %r8;
	add.s32 	%r309, %r142, %r308;
	add.s32 	%r310, %r308, %r58;
	mul.wide.s32 	%rd105, %r309, 8;
	add.s64 	%rd106, %rd3, %rd105;
	ld.global.f64 	%fd410, [%rd106];
	mul.wide.s32 	%rd107, %r310, 8;
	add.s64 	%rd108, %rd3, %rd107;
	ld.global.f64 	%fd411, [%rd108];
	mul.f64 	%fd412, %fd8, %fd411;
	fma.rn.f64 	%fd413, %fd297, %fd410, %fd412;
	fma.rn.f64 	%fd1024, %fd7, %fd413, %fd404;
	add.s64 	%rd109, %rd2, %rd105;
	ld.global.f64 	%fd414, [%rd109];
	add.s64 	%rd110, %rd2, %rd107;
	ld.global.f64 	%fd415, [%rd110];
	mul.f64 	%fd416, %fd8, %fd415;
	fma.rn.f64 	%fd417, %fd297, %fd414, %fd416;
	fma.rn.f64 	%fd1025, %fd7, %fd417, %fd409;
	add.s32 	%r1164, %r1164, 2;
$L__BB1_297:
	setp.eq.s32 	%p43, %r29, 0;
	@%p43 bra 	$L__BB1_10;
	mad.lo.s32 	%r311, %r1164, %r224, %r12;
	mad.lo.s32 	%r312, %r9, %r311, %r8;
	add.s32 	%r313, %r142, %r312;
	add.s32 	%r314, %r312, %r58;
	mul.wide.s32 	%rd111, %r313, 8;
	add.s64 	%rd112, %rd3, %rd111;
	ld.global.f64 	%fd418, [%rd112];
	mul.wide.s32 	%rd113, %r314, 8;
	add.s64 	%rd114, %rd3, %rd113;
	ld.global.f64 	%fd419, [%rd114];
	mul.f64 	%fd420, %fd8, %fd419;
	fma.rn.f64 	%fd421, %fd297, %fd418, %fd420;
	fma.rn.f64 	%fd1024, %fd7, %fd421, %fd1024;
	add.s64 	%rd115, %rd2, %rd111;
	ld.global.f64 	%fd422, [%rd115];
	add.s64 	%rd116, %rd2, %rd113;
	ld.global.f64 	%fd423, [%rd116];
	mul.f64 	%fd424, %fd8, %fd423;
	fma.rn.f64 	%fd425, %fd297, %fd422, %fd424;
	fma.rn.f64 	%fd1025, %fd7, %fd425, %fd1025;
	bra.uni 	$L__BB1_10;
$L__BB1_299:
	ld.param.u32 	%r1076, [_Z3vfiiiiiiiiiiiddddddddddddddddddddPKdS0_S0_S0_S0_S0_S0_S0_S0_S0_S0_S0_S0_iidPdS1_PiS2_S2_S2_S2_S2_S2_S1_S1__param_43];
	setp.lt.s32 	%p38, %r1076, %r223;
	@%p38 bra 	$L__BB1_303;
	setp.lt.u32 	%p39, %r229, 4;
	mov.f64 	%fd1025, 0d0000000000000000;
	mov.b32 	%r1164, 0;
	mov.f64 	%fd1024, %fd1025;
	@%p39 bra 	$L__BB1_294;
	and.b32  	%r302, %r229, 2147483644;
	neg.s32 	%r1132, %r302;
	mov.f64 	%fd1025, 0d0000000000000000;
	mov.u32 	%r1124, %r149;
	mov.u32 	%r1125, %r148;
	mov.u32 	%r1126, %r147;
	mov.u32 	%r1127, %r146;
	mov.u32 	%r1128, %r153;
	mov.u32 	%r1129, %r150;
	mov.u32 	%r1130, %r151;
	mov.u32 	%r1131, %r152;
$L__BB1_302:
	.pragma "nounroll";
	mul.wide.s32 	%rd75, %r1124, 8;
	add.s64 	%rd76, %rd3, %rd75;
	ld.global.f64 	%fd361, [%rd76];
	mul.wide.s32 	%rd77, %r1125, 8;
	add.s64 	%rd78, %rd3, %rd77;
	ld.global.f64 	%fd362, [%rd78];
	mul.f64 	%fd363, %fd8, %fd362;
	fma.rn.f64 	%fd364, %fd297, %fd361, %fd363;
	fma.rn.f64 	%fd365, %fd7, %fd364, %fd1024;
	add.s64 	%rd79, %rd2, %rd75;
	ld.global.f64 	%fd366, [%rd79];
	add.s64 	%rd80, %rd2, %rd77;
	ld.global.f64 	%fd367, [%rd80];
	mul.f64 	%fd368, %fd8, %fd367;
	fma.rn.f64 	%fd369, %fd297, %fd366, %fd368;
	fma.rn.f64 	%fd370, %fd7, %fd369, %fd1025;
	mul.wide.s32 	%rd81, %r1130, 8;
	add.s64 	%rd82, %rd3, %rd81;
	ld.global.f64 	%fd371, [%rd82];
	mul.wide.s32 	%rd83, %r1131, 8;
	add.s64 	%rd84, %rd3, %rd83;
	ld.global.f64 	%fd372, [%rd84];
	mul.f64 	%fd373, %fd8, %fd372;
	fma.rn.f64 	%fd374, %fd297, %fd371, %fd373;
	fma.rn.f64 	%fd375, %fd7, %fd374, %fd365;
	add.s64 	%rd85, %rd2, %rd81;
	ld.global.f64 	%fd376, [%rd85];
	add.s64 	%rd86, %rd2, %rd83;
	ld.global.f64 	%fd377, [%rd86];
	mul.f64 	%fd378, %fd8, %fd377;
	fma.rn.f64 	%fd379, %fd297, %fd376, %fd378;
	fma.rn.f64 	%fd380, %fd7, %fd379, %fd370;
	mul.wide.s32 	%rd87, %r1128, 8;
	add.s64 	%rd88, %rd3, %rd87;
	ld.global.f64 	%fd381, [%rd88];
	mul.wide.s32 	%rd89, %r1129, 8;
	add.s64 	%rd90, %rd3, %rd89;
	ld.global.f64 	%fd382, [%rd90];
	mul.f64 	%fd383, %fd8, %fd382;
	fma.rn.f64 	%fd384, %fd297, %fd381, %fd383;
	fma.rn.f64 	%fd385, %fd7, %fd384, %fd375;
	add.s64 	%rd91, %rd2, %rd87;
	ld.global.f64 	%fd386, [%rd91];
	add.s64 	%rd92, %rd2, %rd89;
	ld.global.f64 	%fd387, [%rd92];
	mul.f64 	%fd388, %fd8, %fd387;
	fma.rn.f64 	%fd389, %fd297, %fd386, %fd388;
	fma.rn.f64 	%fd390, %fd7, %fd389, %fd380;
	mul.wide.s32 	%rd93, %r1126, 8;
	add.s64 	%rd94, %rd3, %rd93;
	ld.global.f64 	%fd391, [%rd94];
	mul.wide.s32 	%rd95, %r1127, 8;
	add.s64 	%rd96, %rd3, %rd95;
	ld.global.f64 	%fd392, [%rd96];
	mul.f64 	%fd393, %fd8, %fd392;
	fma.rn.f64 	%fd394, %fd297, %fd391, %fd393;
	fma.rn.f64 	%fd1024, %fd7, %fd394, %fd385;
	add.s64 	%rd97, %rd2, %rd93;
	ld.global.f64 	%fd395, [%rd97];
	add.s64 	%rd98, %rd2, %rd95;
	ld.global.f64 	%fd396, [%rd98];
	mul.f64 	%fd397, %fd8, %fd396;
	fma.rn.f64 	%fd398, %fd297, %fd395, %fd397;
	fma.rn.f64 	%fd1025, %fd7, %fd398, %fd390;
	add.s32 	%r1132, %r1132, 4;
	add.s32 	%r1131, %r1131, %r35;
	add.s32 	%r1130, %r1130, %r35;
	add.s32 	%r1129, %r1129, %r35;
	add.s32 	%r1128, %r1128, %r35;
	add.s32 	%r1127, %r1127, %r35;
	add.s32 	%r1126, %r1126, %r35;
	add.s32 	%r1125, %r1125, %r35;
	add.s32 	%r1124, %r1124, %r35;
	setp.eq.s32 	%p40, %r1132, 0;
	mov.u32 	%r1164, %r28;
	@%p40 bra 	$L__BB1_294;
	bra.uni 	$L__BB1_302;
$L__BB1_303:
	ld.param.u32 	%r1066, [_Z3vfiiiiiiiiiiiddddddddddddddddddddPKdS0_S0_S0_S0_S0_S0_S0_S0_S0_S0_S0_S0_iidPdS1_PiS2_S2_S2_S2_S2_S2_S1_S1__param_8];
	setp.lt.s32 	%p44, %r1066, 1;
	mov.f64 	%fd1025, %fd1024;
	@%p44 bra 	$L__BB1_10;
	mov.f64 	%fd1025, 0d0000000000000000;
	mov.b32 	%r1165, 0;
	mov.f64 	%fd1024, %fd1025;
$L__BB1_305:
	ld.param.u32 	%r1067, [_Z3vfiiiiiiiiiiiddddddddddddddddddddPKdS0_S0_S0_S0_S0_S0_S0_S0_S0_S0_S0_S0_iidPdS1_PiS2_S2_S2_S2_S2_S2_S1_S1__param_8];
	setp.lt.u32 	%p45, %r1067, 4;
	mad.lo.s32 	%r155, %r1165, %r225, %r14;
	mov.b32 	%r1168, 0;
	@%p45 bra 	$L__BB1_308;
	mov.b32 	%r1166, 0;
$L__BB1_307:
	.pragma "nounroll";
	mad.lo.s32 	%r318, %r13, %r1166, %r155;
	mad.lo.s32 	%r319, %r15, %r318, %r8;
	add.s32 	%r320, %r142, %r319;
	add.s32 	%r321, %r319, %r58;
	add.s32 	%r322, %r1166, %r16;
	mul.wide.u32 	%rd117, %r322, 8;
	add.s64 	%rd118, %rd1, %rd117;
	ld.global.f64 	%fd429, [%rd118];
	mul.f64 	%fd430, %fd7, %fd429;
	mul.wide.s32 	%rd119, %r320, 8;
	add.s64 	%rd120, %rd3, %rd119;
	ld.global.f64 	%fd431, [%rd120];
	mul.wide.s32 	%rd121, %r321, 8;
	add.s64 	%rd122, %rd3, %rd121;
	ld.global.f64 	%fd432, [%rd122];
	mul.f64 	%fd433, %fd8, %fd432;
	fma.rn.f64 	%fd434, %fd297, %fd431, %fd433;
	fma.rn.f64 	%fd435, %fd430, %fd434, %fd1024;
	add.s64 	%rd123, %rd2, %rd119;
	ld.global.f64 	%fd436, [%rd123];
	add.s64 	%rd124, %rd2, %rd121;
	ld.global.f64 	%fd437, [%rd124];
	mul.f64 	%fd438, %fd8, %fd437;
	fma.rn.f64 	%fd439, %fd297, %fd436, %fd438;
	fma.rn.f64 	%fd440, %fd430, %fd439, %fd1025;
	add.s32 	%r323, %r318, %r13;
	mad.lo.s32 	%r324, %r15, %r323, %r8;
	add.s32 	%r325, %r142, %r324;
	add.s32 	%r326, %r324, %r58;
	ld.global.f64 	%fd441, [%rd118+8];
	mul.f64 	%fd442, %fd7, %fd441;
	mul.wide.s32 	%rd125, %r325, 8;
	add.s64 	%rd126, %rd3, %rd125;
	ld.global.f64 	%fd443, [%rd126];
	mul.wide.s32 	%rd127, %r326, 8;
	add.s64 	%rd128, %rd3, %rd127;
	ld.global.f64 	%fd444, [%rd128];
	mul.f64 	%fd445, %fd8, %fd444;
	fma.rn.f64 	%fd446, %fd297, %fd443, %fd445;
	fma.rn.f64 	%fd447, %fd442, %fd446, %fd435;
	add.s64 	%rd129, %rd2, %rd125;
	ld.global.f64 	%fd448, [%rd129];
	add.s64 	%rd130, %rd2, %rd127;
	ld.global.f64 	%fd449, [%rd130];
	mul.f64 	%fd450, %fd8, %fd449;
	fma.rn.f64 	%fd451, %fd297, %fd448, %fd450;
	fma.rn.f64 	%fd452, %fd442, %fd451, %fd440;
	add.s32 	%r327, %r323, %r13;
	mad.lo.s32 	%r328, %r15, %r327, %r8;
	add.s32 	%r329, %r142, %r328;
	add.s32 	%r330, %r328, %r58;
	ld.global.f64 	%fd453, [%rd118+16];
	mul.f64 	%fd454, %fd7, %fd453;
	mul.wide.s32 	%rd131, %r329, 8;
	add.s64 	%rd132, %rd3, %rd131;
	ld.global.f64 	%fd455, [%rd132];
	mul.wide.s32 	%rd133, %r330, 8;
	add.s64 	%rd134, %rd3, %rd133;
	ld.global.f64 	%fd456, [%rd134];
	mul.f64 	%fd457, %fd8, %fd456;
	fma.rn.f64 	%fd458, %fd297, %fd455, %fd457;
	fma.rn.f64 	%fd459, %fd454, %fd458, %fd447;
	add.s64 	%rd135, %rd2, %rd131;
	ld.global.f64 	%fd460, [%rd135];
	add.s64 	%rd136, %rd2, %rd133;
	ld.global.f64 	%fd461, [%rd136];
	mul.f64 	%fd462, %fd8, %fd461;
	fma.rn.f64 	%fd463, %fd297, %fd460, %fd462;
	fma.rn.f64 	%fd464, %fd454, %fd463, %fd452;
	add.s32 	%r331, %r327, %r13;
	mad.lo.s32 	%r332, %r15, %r331, %r8;
	add.s32 	%r333, %r142, %r332;
	add.s32 	%r334, %r332, %r58;
	ld.global.f64 	%fd465, [%rd118+24];
	mul.f64 	%fd466, %fd7, %fd465;
	mul.wide.s32 	%rd137, %r333, 8;
	add.s64 	%rd138, %rd3, %rd137;
	ld.global.f64 	%fd467, [%rd138];
	mul.wide.s32 	%rd139, %r334, 8;
	add.s64 	%rd140, %rd3, %rd139;
	ld.global.f64 	%fd468, [%rd140];
	mul.f64 	%fd469, %fd8, %fd468;
	fma.rn.f64 	%fd470, %fd297, %fd467, %fd469;
	fma.rn.f64 	%fd1024, %fd466, %fd470, %fd459;
	add.s64 	%rd141, %rd2, %rd137;
	ld.global.f64 	%fd471, [%rd141];
	add.s64 	%rd142, %rd2, %rd139;
	ld.global.f64 	%fd472, [%rd142];
	mul.f64 	%fd473, %fd8, %fd472;
	fma.rn.f64 	%fd474, %fd297, %fd471, %fd473;
	fma.rn.f64 	%fd1025, %fd466, %fd474, %fd464;
	add.s32 	%r1166, %r1166, 4;
	setp.ne.s32 	%p46, %r1166, %r30;
	mov.u32 	%r1168, %r30;
	@%p46 bra 	$L__BB1_307;
$L__BB1_308:
	setp.eq.s32 	%p47, %r24, 0;
	@%p47 bra 	$L__BB1_313;
	setp.eq.s32 	%p48, %r25, 0;
	@%p48 bra 	$L__BB1_311;
	mad.lo.s32 	%r335, %r13, %r1168, %r155;
	mad.lo.s32 	%r336, %r15, %r335, %r8;
	add.s32 	%r337, %r142, %r336;
	add.s32 	%r338, %r336, %r58;
	add.s32 	%r339, %r1168, %r16;
	mul.wide.u32 	%rd143, %r339, 8;
	add.s64 	%rd144, %rd1, %rd143;
	ld.global.f64 	%fd476, [%rd144];
	mul.f64 	%fd477, %fd7, %fd476;
	mul.wide.s32 	%rd145, %r337, 8;
	add.s64 	%rd146, %rd3, %rd145;
	ld.global.f64 	%fd478, [%rd146];
	mul.wide.s32 	%rd147, %r338, 8;
	add.s64 	%rd148, %rd3, %rd147;
	ld.global.f64 	%fd479, [%rd148];
	mul.f64 	%fd480, %fd8, %fd479;
	fma.rn.f64 	%fd481, %fd297, %fd478, %fd480;
	fma.rn.f64 	%fd482, %fd477, %fd481, %fd1024;
	add.s64 	%rd149, %rd2, %rd145;
	ld.global.f64 	%fd483, [%rd149];
	add.s64 	%rd150, %rd2, %rd147;
	ld.global.f64 	%fd484, [%rd150];
	mul.f64 	%fd485, %fd8, %fd484;
	fma.rn.f64 	%fd486, %fd297, %fd483, %fd485;
	fma.rn.f64 	%fd487, %fd477, %fd486, %fd1025;
	add.s32 	%r340, %r335, %r13;
	mad.lo.s32 	%r341, %r15, %r340, %r8;
	add.s32 	%r342, %r142, %r341;
	add.s32 	%r343, %r341, %r58;
	cvt.u64.u32 	%rd151, %r16;
	cvt.u64.u32 	%rd152, %r1168;
	add.s64 	%rd153, %rd152, %rd151;
	shl.b64 	%rd154, %rd153, 3;
	add.s64 	%rd155, %rd1, %rd154;
	ld.global.f64 	%fd488, [%rd155+8];
	mul.f64 	%fd489, %fd7, %fd488;
	mul.wide.s32 	%rd156, %r342, 8;
	add.s64 	%rd157, %rd3, %rd156;
	ld.global.f64 	%fd490, [%rd157];
	mul.wide.s32 	%rd158, %r343, 8;
	add.s64 	%rd159, %rd3, %rd158;
	ld.global.f64 	%fd491, [%rd159];
	mul.f64 	%fd492, %fd8, %fd491;
	fma.rn.f64 	%fd493, %fd297, %fd490, %fd492;
	fma.rn.f64 	%fd1024, %fd489, %fd493, %fd482;
	add.s64 	%rd160, %rd2, %rd156;
	ld.global.f64 	%fd494, [%rd160];
	add.s64 	%rd161, %rd2, %rd158;
	ld.global.f64 	%fd495, [%rd161];
	mul.f64 	%fd496, %fd8, %fd495;
	fma.rn.f64 	%fd497, %fd297, %fd494, %fd496;
	fma.rn.f64 	%fd1025, %fd489, %fd497, %fd487;
	add.s32 	%r1168, %r1168, 2;
$L__BB1_311:
	setp.eq.s32 	%p49, %r31, 0;
	@%p49 bra 	$L__BB1_313;
	mad.lo.s32 	%r344, %r13, %r1168, %r155;
	mad.lo.s32 	%r345, %r15, %r344, %r8;
	add.s32 	%r346, %r142, %r345;
	add.s32 	%r347, %r345, %r58;
	add.s32 	%r348, %r1168, %r16;
	mul.wide.u32 	%rd162, %r348, 8;
	add.s64 	%rd163, %rd1, %rd162;
	ld.global.f64 	%fd498, [%rd163];
	mul.f64 	%fd499, %fd7, %fd498;
	mul.wide.s32 	%rd164, %r346, 8;
	add.s64 	%rd165, %rd3, %rd164;
	ld.global.f64 	%fd500, [%rd165];
	mul.wide.s32 	%rd166, %r347, 8;
	add.s64 	%rd167, %rd3, %rd166;
	ld.global.f64 	%fd501, [%rd167];
	mul.f64 	%fd502, %fd8, %fd501;
	fma.rn.f64 	%fd503, %fd297, %fd500, %fd502;
	fma.rn.f64 	%fd1024, %fd499, %fd503, %fd1024;
	add.s64 	%rd168, %rd2, %rd164;
	ld.global.f64 	%fd504, [%rd168];
	add.s64 	%rd169, %rd2, %rd166;
	ld.global.f64 	%fd505, [%rd169];
	mul.f64 	%fd506, %fd8, %fd505;
	fma.rn.f64 	%fd507, %fd297, %fd504, %fd506;
	fma.rn.f64 	%fd1025, %fd499, %fd507, %fd1025;
$L__BB1_313:
	add.s32 	%r1165, %r1165, 1;
	setp.eq.s32 	%p50, %r1165, %r229;
	@%p50 bra 	$L__BB1_10;
	bra.uni 	$L__BB1_305;
$L__BB1_314:
	ld.param.u32 	%r1078, [_Z3vfiiiiiiiiiiiddddddddddddddddddddPKdS0_S0_S0_S0_S0_S0_S0_S0_S0_S0_S0_S0_iidPdS1_PiS2_S2_S2_S2_S2_S2_S1_S1__param_43];
	setp.lt.s32 	%p362, %r1078, %r223;
	@%p362 bra 	$L__BB1_318;
	setp.lt.u32 	%p363, %r229, 8;
	mov.f64 	%fd1035, 0d0000000000000000;
	mov.b32 	%r1161, 0;
	mov.f64 	%fd1034, %fd1035;
	@%p363 bra 	$L__BB1_286;
	mov.f64 	%fd1035, 0d0000000000000000;
	mov.b32 	%r1138, 0;
$L__BB1_317:
	.pragma "nounroll";
	mad.lo.s32 	%r548, %r1138, %r224, %r12;
	mad.lo.s32 	%r549, %r9, %r548, %r58;
	mul.wide.s32 	%rd170, %r549, 8;
	add.s64 	%rd171, %rd3, %rd170;
	ld.global.f64 	%fd558, [%rd171];
	fma.rn.f64 	%fd559, %fd7, %fd558, %fd1034;
	add.s64 	%rd172, %rd2, %rd170;
	ld.global.f64 	%fd560, [%rd172];
	fma.rn.f64 	%fd561, %fd7, %fd560, %fd1035;
	add.s32 	%r550, %r548, %r224;
	mad.lo.s32 	%r551, %r9, %r550, %r58;
	mul.wide.s32 	%rd173, %r551, 8;
	add.s64 	%rd174, %rd3, %rd173;
	ld.global.f64 	%fd562, [%rd174];
	fma.rn.f64 	%fd563, %fd7, %fd562, %fd559;
	add.s64 	%rd175, %rd2, %rd173;
	ld.global.f64 	%fd564, [%rd175];
	fma.rn.f64 	%fd565, %fd7, %fd564, %fd561;
	add.s32 	%r552, %r550, %r224;
	mad.lo.s32 	%r553, %r9, %r552, %r58;
	mul.wide.s32 	%rd176, %r553, 8;
	add.s64 	%rd177, %rd3, %rd176;
	ld.global.f64 	%fd566, [%rd177];
	fma.rn.f64 	%fd567, %fd7, %fd566, %fd563;
	add.s64 	%rd178, %rd2, %rd176;
	ld.global.f64 	%fd568, [%rd178];
	fma.rn.f64 	%fd569, %fd7, %fd568, %fd565;
	add.s32 	%r554, %r552, %r224;
	mad.lo.s32 	%r555, %r9, %r554, %r58;
	mul.wide.s32 	%rd179, %r555, 8;
	add.s64 	%rd180, %rd3, %rd179;
	ld.global.f64 	%fd570, [%rd180];
	fma.rn.f64 	%fd571, %fd7, %fd570, %fd567;
	add.s64 	%rd181, %rd2, %rd179;
	ld.global.f64 	%fd572, [%rd181];
	fma.rn.f64 	%fd573, %fd7, %fd572, %fd569;
	add.s32 	%r556, %r554, %r224;
	mad.lo.s32 	%r557, %r9, %r556, %r58;
	mul.wide.s32 	%rd182, %r557, 8;
	add.s64 	%rd183, %rd3, %rd182;
	ld.global.f64 	%fd574, [%rd183];
	fma.rn.f64 	%fd575, %fd7, %fd574, %fd571;
	add.s64 	%rd184, %rd2, %rd182;
	ld.global.f64 	%fd576, [%rd184];
	fma.rn.f64 	%fd577, %fd7, %fd576, %fd573;
	add.s32 	%r558, %r556, %r224;
	mad.lo.s32 	%r559, %r9, %r558, %r58;
	mul.wide.s32 	%rd185, %r559, 8;
	add.s64 	%rd186, %rd3, %rd185;
	ld.global.f64 	%fd578, [%rd186];
	fma.rn.f64 	%fd579, %fd7, %fd578, %fd575;
	add.s64 	%rd187, %rd2, %rd185;
	ld.global.f64 	%fd580, [%rd187];
	fma.rn.f64 	%fd581, %fd7, %fd580, %fd577;
	add.s32 	%r560, %r558, %r224;
	mad.lo.s32 	%r561, %r9, %r560, %r58;
	mul.wide.s32 	%rd188, %r561, 8;
	add.s64 	%rd189, %rd3, %rd188;
	ld.global.f64 	%fd582, [%rd189];
	fma.rn.f64 	%fd583, %fd7, %fd582, %fd579;
	add.s64 	%rd190, %rd2, %rd188;
	ld.global.f64 	%fd584, [%rd190];
	fma.rn.f64 	%fd585, %fd7, %fd584, %fd581;
	add.s32 	%r562, %r560, %r224;
	mad.lo.s32 	%r563, %r9, %r562, %r58;
	mul.wide.s32 	%rd191, %r563, 8;
	add.s64 	%rd192, %rd3, %rd191;
	ld.global.f64 	%fd586, [%rd192];
	fma.rn.f64 	%fd1034, %fd7, %fd586, %fd583;
	add.s64 	%rd193, %rd2, %rd191;
	ld.global.f64 	%fd587, [%rd193];
	fma.rn.f64 	%fd1035, %fd7, %fd587, %fd585;
	add.s32 	%r1138, %r1138, 8;
	setp.eq.s32 	%p364, %r1138, %r32;
	mov.u32 	%r1161, %r32;
	@%p364 bra 	$L__BB1_286;
	bra.uni 	$L__BB1_317;
$L__BB1_318:
	ld.param.u32 	%r1068, [_Z3vfiiiiiiiiiiiddddddddddddddddddddPKdS0_S0_S0_S0_S0_S0_S0_S0_S0_S0_S0_S0_iidPdS1_PiS2_S2_S2_S2_S2_S2_S1_S1__param_8];
	setp.lt.s32 	%p370, %r1068, 1;
	mov.f64 	%fd1035, %fd1034;
	@%p370 bra 	$L__BB1_135;
	mov.f64 	%fd1035, 0d0000000000000000;
	mov.b32 	%r1169, 0;
	mov.f64 	%fd1034, %fd1035;
$L__BB1_320:
	ld.param.u32 	%r1069, [_Z3vfiiiiiiiiiiiddddddddddddddddddddPKdS0_S0_S0_S0_S0_S0_S0_S0_S0_S0_S0_S0_iidPdS1_PiS2_S2_S2_S2_S2_S2_S1_S1__param_8];
	setp.lt.u32 	%p371, %r1069, 8;
	mad.lo.s32 	%r163, %r1169, %r225, %r14;
	mov.b32 	%r1172, 0;
	@%p371 bra 	$L__BB1_323;
	mov.b32 	%r1170, 0;
$L__BB1_322:
	.pragma "nounroll";
	mad.lo.s32 	%r582, %r13, %r1170, %r163;
	mad.lo.s32 	%r583, %r15, %r582, %r58;
	add.s32 	%r584, %r1170, %r16;
	mul.wide.u32 	%rd215, %r584, 8;
	add.s64 	%rd216, %rd1, %rd215;
	ld.global.f64 	%fd615, [%rd216];
	mul.f64 	%fd616, %fd7, %fd615;
	mul.wide.s32 	%rd217, %r583, 8;
	add.s64 	%rd218, %rd3, %rd217;
	ld.global.f64 	%fd617, [%rd218];
	fma.rn.f64 	%fd618, %fd616, %fd617, %fd1034;
	add.s64 	%rd219, %rd2, %rd217;
	ld.global.f64 	%fd619, [%rd219];
	fma.rn.f64 	%fd620, %fd616, %fd619, %fd1035;
	add.s32 	%r585, %r582, %r13;
	mad.lo.s32 	%r586, %r15, %r585, %r58;
	ld.global.f64 	%fd621, [%rd216+8];
	mul.f64 	%fd622, %fd7, %fd621;
	mul.wide.s32 	%rd220, %r586, 8;
	add.s64 	%rd221, %rd3, %rd220;
	ld.global.f64 	%fd623, [%rd221];
	fma.rn.f64 	%fd624, %fd622, %fd623, %fd618;
	add.s64 	%rd222, %rd2, %rd220;
	ld.global.f64 	%fd625, [%rd222];
	fma.rn.f64 	%fd626, %fd622, %fd625, %fd620;
	add.s32 	%r587, %r585, %r13;
	mad.lo.s32 	%r588, %r15, %r587, %r58;
	ld.global.f64 	%fd627, [%rd216+16];
	mul.f64 	%fd628, %fd7, %fd627;
	mul.wide.s32 	%rd223, %r588, 8;
	add.s64 	%rd224, %rd3, %rd223;
	ld.global.f64 	%fd629, [%rd224];
	fma.rn.f64 	%fd630, %fd628, %fd629, %fd624;
	add.s64 	%rd225, %rd2, %rd223;
	ld.global.f64 	%fd631, [%rd225];
	fma.rn.f64 	%fd632, %fd628, %fd631, %fd626;
	add.s32 	%r589, %r587, %r13;
	mad.lo.s32 	%r590, %r15, %r589, %r58;
	ld.global.f64 	%fd633, [%rd216+24];
	mul.f64 	%fd634, %fd7, %fd633;
	mul.wide.s32 	%rd226, %r590, 8;
	add.s64 	%rd227, %rd3, %rd226;
	ld.global.f64 	%fd635, [%rd227];
	fma.rn.f64 	%fd636, %fd634, %fd635, %fd630;
	add.s64 	%rd228, %rd2, %rd226;
	ld.global.f64 	%fd637, [%rd228];
	fma.rn.f64 	%fd638, %fd634, %fd637, %fd632;
	add.s32 	%r591, %r589, %r13;
	mad.lo.s32 	%r592, %r15, %r591, %r58;
	ld.global.f64 	%fd639, [%rd216+32];
	mul.f64 	%fd640, %fd7, %fd639;
	mul.wide.s32 	%rd229, %r592, 8;
	add.s64 	%rd230, %rd3, %rd229;
	ld.global.f64 	%fd641, [%rd230];
	fma.rn.f64 	%fd642, %fd640, %fd641, %fd636;
	add.s64 	%rd231, %rd2, %rd229;
	ld.global.f64 	%fd643, [%rd231];
	fma.rn.f64 	%fd644, %fd640, %fd643, %fd638;
	add.s32 	%r593, %r591, %r13;
	mad.lo.s32 	%r594, %r15, %r593, %r58;
	ld.global.f64 	%fd645, [%rd216+40];
	mul.f64 	%fd646, %fd7, %fd645;
	mul.wide.s32 	%rd232, %r594, 8;
	add.s64 	%rd233, %rd3, %rd232;
	ld.global.f64 	%fd647, [%rd233];
	fma.rn.f64 	%fd648, %fd646, %fd647, %fd642;
	add.s64 	%rd234, %rd2, %rd232;
	ld.global.f64 	%fd649, [%rd234];
	fma.rn.f64 	%fd650, %fd646, %fd649, %fd644;
	add.s32 	%r595, %r593, %r13;
	mad.lo.s32 	%r596, %r15, %r595, %r58;
	ld.global.f64 	%fd651, [%rd216+48];
	mul.f64 	%fd652, %fd7, %fd651;
	mul.wide.s32 	%rd235, %r596, 8;
	add.s64 	%rd236, %rd3, %rd235;
	ld.global.f64 	%fd653, [%rd236];
	fma.rn.f64 	%fd654, %fd652, %fd653, %fd648;
	add.s64 	%rd237, %rd2, %rd235;
	ld.global.f64 	%fd655, [%rd237];
	fma.rn.f64 	%fd656, %fd652, %fd655, %fd650;
	add.s32 	%r597, %r595, %r13;
	mad.lo.s32 	%r598, %r15, %r597, %r58;
	ld.global.f64 	%fd657, [%rd216+56];
	mul.f64 	%fd658, %fd7, %fd657;
	mul.wide.s32 	%rd238, %r598, 8;
	add.s64 	%rd239, %rd3, %rd238;
	ld.global.f64 	%fd659, [%rd239];
	fma.rn.f64 	%fd1034, %fd658, %fd659, %fd654;
	add.s64 	%rd240, %rd2, %rd238;
	ld.global.f64 	%fd660, [%rd240];
	fma.rn.f64 	%fd1035, %fd658, %fd660, %fd656;
	add.s32 	%r1170, %r1170, 8;
	setp.ne.s32 	%p372, %r1170, %r33;
	mov.u32 	%r1172, %r33;
	@%p372 bra 	$L__BB1_322;
$L__BB1_323:
	setp.eq.s32 	%p373, %r26, 0;
	@%p373 bra 	$L__BB1_331;
	setp.lt.u32 	%p374, %r27, 3;
	@%p374 bra 	$L__BB1_326;
	mad.lo.s32 	%r599, %r13, %r1172, %r163;
	mad.lo.s32 	%r600, %r15, %r599, %r58;
	add.s32 	%r601, %r1172, %r16;
	mul.wide.u32 	%rd241, %r601, 8;
	add.s64 	%rd242, %rd1, %rd241;
	ld.global.f64 	%fd662, [%rd242];
	mul.f64 	%fd663, %fd7, %fd662;
	mul.wide.s32 	%rd243, %r600, 8;
	add.s64 	%rd244, %rd3, %rd243;
	ld.global.f64 	%fd664, [%rd244];
	fma.rn.f64 	%fd665, %fd663, %fd664, %fd1034;
	add.s64 	%rd245, %rd2, %rd243;
	ld.global.f64 	%fd666, [%rd245];
	fma.rn.f64 	%fd667, %fd663, %fd666, %fd1035;
	add.s32 	%r602, %r599, %r13;
	mad.lo.s32 	%r603, %r15, %r602, %r58;
	cvt.u64.u32 	%rd246, %r16;
	cvt.u64.u32 	%rd247, %r1172;
	add.s64 	%rd248, %rd247, %rd246;
	shl.b64 	%rd249, %rd248, 3;
	add.s64 	%rd250, %rd1, %rd249;
	ld.global.f64 	%fd668, [%rd250+8];
	mul.f64 	%fd669, %fd7, %fd668;
	mul.wide.s32 	%rd251, %r603, 8;
	add.s64 	%rd252, %rd3, %rd251;
	ld.global.f64 	%fd670, [%rd252];
	fma.rn.f64 	%fd671, %fd669, %fd670, %fd665;
	add.s64 	%rd253, %rd2, %rd251;
	ld.global.f64 	%fd672, [%rd253];
	fma.rn.f64 	%fd673, %fd669, %fd672, %fd667;
	add.s32 	%r604, %r602, %r13;
	mad.lo.s32 	%r605, %r15, %r604, %r58;
	ld.global.f64 	%fd674, [%rd250+16];
	mul.f64 	%fd675, %fd7, %fd674;
	mul.wide.s32 	%rd254, %r605, 8;
	add.s64 	%rd255, %rd3, %rd254;
	ld.global.f64 	%fd676, [%rd255];
	fma.rn.f64 	%fd677, %fd675, %fd676, %fd671;
	add.s64 	%rd256, %rd2, %rd254;
	ld.global.f64 	%fd678, [%rd256];
	fma.rn.f64 	%fd679, %fd675, %fd678, %fd673;
	add.s32 	%r606, %r604, %r13;
	mad.lo.s32 	%r607, %r15, %r606, %r58;
	ld.global.f64 	%fd680, [%rd250+24];
	mul.f64 	%fd681, %fd7, %fd680;
	mul.wide.s32 	%rd257, %r607, 8;
	add.s64 	%rd258, %rd3, %rd257;
	ld.global.f64 	%fd682, [%rd258];
	fma.rn.f64 	%fd1034, %fd681, %fd682, %fd677;
	add.s64 	%rd259, %rd2, %rd257;
	ld.global.f64 	%fd683, [%rd259];
	fma.rn.f64 	%fd1035, %fd681, %fd683, %fd679;
	add.s32 	%r1172, %r1172, 4;
$L__BB1_326:
	setp.eq.s32 	%p375, %r24, 0;
	@%p375 bra 	$L__BB1_331;
	setp.eq.s32 	%p376, %r25, 0;
	@%p376 bra 	$L__BB1_329;
	mad.lo.s32 	%r608, %r13, %r1172, %r163;
	mad.lo.s32 	%r609, %r15, %r608, %r58;
	add.s32 	%r610, %r1172, %r16;
	mul.wide.u32 	%rd260, %r610, 8;
	add.s64 	%rd261, %rd1, %rd260;
	ld.global.f64 	%fd685, [%rd261];
	mul.f64 	%fd686, %fd7, %fd685;
	mul.wide.s32 	%rd262, %r609, 8;
	add.s64 	%rd263, %rd3, %rd262;
	ld.global.f64 	%fd687, [%rd263];
	fma.rn.f64 	%fd688, %fd686, %fd687, %fd1034;
	add.s64 	%rd264, %rd2, %rd262;
	ld.global.f64 	%fd689, [%rd264];
	fma.rn.f64 	%fd690, %fd686, %fd689, %fd1035;
	add.s32 	%r611, %r608, %r13;
	mad.lo.s32 	%r612, %r15, %r611, %r58;
	cvt.u64.u32 	%rd265, %r16;
	cvt.u64.u32 	%rd266, %r1172;
	add.s64 	%rd267, %rd266, %rd265;
	shl.b64 	%rd268, %rd267, 3;
	add.s64 	%rd269, %rd1, %rd268;
	ld.global.f64 	%fd691, [%rd269+8];
	mul.f64 	%fd692, %fd7, %fd691;
	mul.wide.s32 	%rd270, %r612, 8;
	add.s64 	%rd271, %rd3, %rd270;
	ld.global.f64 	%fd693, [%rd271];
	fma.rn.f64 	%fd1034, %fd692, %fd693, %fd688;
	add.s64 	%rd272, %rd2, %rd270;
	ld.global.f64 	%fd694, [%rd272];
	fma.rn.f64 	%fd1035, %fd692, %fd694, %fd690;
	add.s32 	%r1172, %r1172, 2;
$L__BB1_329:
	setp.eq.s32 	%p377, %r31, 0;
	@%p377 bra 	$L__BB1_331;
	mad.lo.s32 	%r613, %r13, %r1172, %r163;
	mad.lo.s32 	%r614, %r15, %r613, %r58;
	add.s32 	%r615, %r1172, %r16;
	mul.wide.u32 	%rd273, %r615, 8;
	add.s64 	%rd274, %rd1, %rd273;
	ld.global.f64 	%fd695, [%rd274];
	mul.f64 	%fd696, %fd7, %fd695;
	mul.wide.s32 	%rd275, %r614, 8;
	add.s64 	%rd276, %rd3, %rd275;
	ld.global.f64 	%fd697, [%rd276];
	fma.rn.f64 	%fd1034, %fd696, %fd697, %fd1034;
	add.s64 	%rd277, %rd2, %rd275;
	ld.global.f64 	%fd698, [%rd277];
	fma.rn.f64 	%fd1035, %fd696, %fd698, %fd1035;
$L__BB1_331:
	add.s32 	%r1169, %r1169, 1;
	setp.eq.s32 	%p378, %r1169, %r229;
	@%p378 bra 	$L__BB1_135;
	bra.uni 	$L__BB1_320;
$L__BB1_332:
	setp.lt.f32 	%p760, %f3, 0f00000000;
	setp.neu.f32 	%p761, %f4, 0f3F800000;
	add.f32 	%f2148, %f216, %f216;
	mov.b32 	%r912, %f2148;
	xor.b32  	%r913, %r912, 2139095040;
	selp.b32 	%r914, %r913, %r912, %p760;
	and.b32  	%r915, %r914, 2147483647;
	selp.b32 	%r916, %r915, %r914, %p761;
	mov.b32 	%f2711, %r916;
	bra.uni 	$L__BB1_334;
$L__BB1_333:
	add.rn.f32 	%f2711, %f216, %f3;
$L__BB1_334:
	setp.eq.f32 	%p762, %f11, 0f00000000;
	mul.f32 	%f223, %f2711, %f215;
	abs.f32 	%f224, %f223;
	setp.lt.f32 	%p763, %f224, 0f00800000;
	mul.f32 	%f2150, %f224, 0f4B800000;
	selp.f32 	%f2151, %f2150, %f224, %p763;
	selp.f32 	%f2152, 0fC1C00000, 0f00000000, %p763;
	mov.b32 	%r917, %f2151;
	add.s32 	%r918, %r917, -1060439283;
	and.b32  	%r919, %r918, -8388608;
	sub.s32 	%r920, %r917, %r919;
	mov.b32 	%f2153, %r920;
	cvt.rn.f32.s32 	%f2154, %r919;
	fma.rn.f32 	%f2155, %f2154, 0f34000000, %f2152;
	add.f32 	%f2156, %f2153, 0fBF800000;
	add.f32 	%f2157, %f2153, 0f3F800000;
	rcp.approx.ftz.f32 	%f2158, %f2157;
	add.f32 	%f2159, %f2156, %f2156;
	mul.f32 	%f2160, %f2159, %f2158;
	mul.f32 	%f2161, %f2160, %f2160;
	sub.f32 	%f2162, %f2156, %f2160;
	add.f32 	%f2163, %f2162, %f2162;
	neg.f32 	%f2164, %f2160;
	fma.rn.f32 	%f2165, %f2164, %f2156, %f2163;
	mul.rn.f32 	%f2166, %f2158, %f2165;
	fma.rn.f32 	%f2167, %f2161, 0f3A2C32E4, 0f3B52E7DB;
	fma.rn.f32 	%f2168, %f2167, %f2161, 0f3C93BB73;
	fma.rn.f32 	%f2169, %f2168, %f2161, 0f3DF6384F;
	mul.rn.f32 	%f2170, %f2169, %f2161;
	fma.rn.f32 	%f2171, %f2160, 0f3FB8AA3B, %f2155;
	sub.f32 	%f2172, %f2155, %f2171;
	fma.rn.f32 	%f2173, %f2160, 0f3FB8AA3B, %f2172;
	fma.rn.f32 	%f2174, %f2166, 0f3FB8AA3B, %f2173;
	fma.rn.f32 	%f2175, %f2160, 0f32A55E34, %f2174;
	mul.f32 	%f2176, %f2170, 0f40400000;
	fma.rn.f32 	%f2177, %f2176, %f2166, %f2175;
	fma.rn.f32 	%f2178, %f2170, %f2160, %f2177;
	add.rn.f32 	%f2179, %f2171, %f2178;
	neg.f32 	%f2180, %f2171;
	add.rn.f32 	%f2181, %f2179, %f2180;
	neg.f32 	%f2182, %f2181;
	add.rn.f32 	%f2183, %f2178, %f2182;
	mul.rn.f32 	%f2184, %f2179, %f11;
	neg.f32 	%f2185, %f2184;
	fma.rn.f32 	%f2186, %f2179, %f11, %f2185;
	fma.rn.f32 	%f2187, %f2183, %f11, %f2186;
	cvt.rni.f32.f32 	%f2188, %f2184;
	sub.f32 	%f2189, %f2184, %f2188;
	add.f32 	%f2190, %f2189, %f2187;
	fma.rn.f32 	%f2191, %f2190, 0f391FCB8E, 0f3AAF85ED;
	fma.rn.f32 	%f2192, %f2191, %f2190, 0f3C1D9856;
	fma.rn.f32 	%f2193, %f2192, %f2190, 0f3D6357BB;
	fma.rn.f32 	%f2194, %f2193, %f2190, 0f3E75FDEC;
	fma.rn.f32 	%f2195, %f2194, %f2190, 0f3F317218;
	fma.rn.f32 	%f2196, %f2195, %f2190, 0f3F800000;
	cvt.rzi.s32.f32 	%r921, %f2188;
	setp.gt.f32 	%p764, %f2188, 0f00000000;
	selp.b32 	%r922, 0, -2097152000, %p764;
	add.s32 	%r923, %r922, 2130706432;
	mov.b32 	%f2197, %r923;
	mul.f32 	%f2198, %f2196, %f2197;
	shl.b32 	%r924, %r921, 23;
	sub.s32 	%r925, %r924, %r922;
	mov.b32 	%f2199, %r925;
	mul.f32 	%f2200, %f2198, %f2199;
	abs.f32 	%f2201, %f2184;
	setp.gt.f32 	%p765, %f2201, 0f43180000;
	setp.lt.f32 	%p766, %f2184, 0f00000000;
	selp.f32 	%f2202, 0f00000000, 0f7F800000, %p766;
	selp.f32 	%f225, %f2202, %f2200, %p765;
	setp.eq.f32 	%p767, %f223, 0f3F800000;
	or.pred  	%p768, %p762, %p767;
	mov.f32 	%f2712, 0f3F800000;
	@%p768 bra 	$L__BB1_342;
	setp.nan.f32 	%p769, %f13, %f13;
	setp.nan.f32 	%p770, %f224, %f224;
	or.pred  	%p771, %p770, %p769;
	@%p771 bra 	$L__BB1_341;
	setp.eq.f32 	%p772, %f223, 0f00000000;
	setp.eq.f32 	%p773, %f224, 0f7F800000;
	or.pred  	%p774, %p772, %p773;
	@%p774 bra 	$L__BB1_340;
	setp.eq.f32 	%p775, %f13, 0f7F800000;
	setp.eq.f32 	%p776, %f223, 0fBF800000;
	and.pred  	%p777, %p776, %p775;
	@%p777 bra 	$L__BB1_342;
	setp.geu.f32 	%p778, %f223, 0f00000000;
	mov.f32 	%f2712, %f225;
	@%p778 bra 	$L__BB1_342;
	setp.neu.f32 	%p779, %f14, %f11;
	setp.neu.f32 	%p780, %f12, 0f3F800000;
	neg.f32 	%f2204, %f225;
	selp.f32 	%f2205, %f225, %f2204, %p780;
	selp.f32 	%f2712, 0f7FFFFFFF, %f2205, %p779;
	bra.uni 	$L__BB1_342;
$L__BB1_340:
	setp.lt.f32 	%p781, %f11, 0f00000000;
	setp.neu.f32 	%p782, %f12, 0f3F800000;
	add.f32 	%f2206, %f223, %f223;
	mov.b32 	%r926, %f2206;
	xor.b32  	%r927, %r926, 2139095040;
	selp.b32 	%r928, %r927, %r926, %p781;
	and.b32  	%r929, %r928, 2147483647;
	selp.b32 	%r930, %r929, %r928, %p782;
	mov.b32 	%f2712, %r930;
	bra.uni 	$L__BB1_342;
$L__BB1_341:
	add.rn.f32 	%f2712, %f223, %f11;
$L__BB1_342:
	cvt.f64.f32 	%fd918, %f2712;
	div.rn.f64 	%fd1130, %fd918, %fd10;
	bra.uni 	$L__BB1_368;
$L__BB1_343:
	setp.eq.f32 	%p783, %f15, 0f00000000;
	cvt.rn.f32.f64 	%f230, %fd231;
	abs.f32 	%f231, %f230;
	setp.lt.f32 	%p784, %f231, 0f00800000;
	mul.f32 	%f2208, %f231, 0f4B800000;
	selp.f32 	%f2209, %f2208, %f231, %p784;
	selp.f32 	%f2210, 0fC1C00000, 0f00000000, %p784;
	mov.b32 	%r931, %f2209;
	add.s32 	%r932, %r931, -1060439283;
	and.b32  	%r933, %r932, -8388608;
	sub.s32 	%r934, %r931, %r933;
	mov.b32 	%f2211, %r934;
	cvt.rn.f32.s32 	%f2212, %r933;
	fma.rn.f32 	%f2213, %f2212, 0f34000000, %f2210;
	add.f32 	%f2214, %f2211, 0fBF800000;
	add.f32 	%f2215, %f2211, 0f3F800000;
	rcp.approx.ftz.f32 	%f2216, %f2215;
	add.f32 	%f2217, %f2214, %f2214;
	mul.f32 	%f2218, %f2217, %f2216;
	mul.f32 	%f2219, %f2218, %f2218;
	sub.f32 	%f2220, %f2214, %f2218;
	add.f32 	%f2221, %f2220, %f2220;
	neg.f32 	%f2222, %f2218;
	fma.rn.f32 	%f2223, %f2222, %f2214, %f2221;
	mul.rn.f32 	%f2224, %f2216, %f2223;
	fma.rn.f32 	%f2225, %f2219, 0f3A2C32E4, 0f3B52E7DB;
	fma.rn.f32 	%f2226, %f2225, %f2219, 0f3C93BB73;
	fma.rn.f32 	%f2227, %f2226, %f2219, 0f3DF6384F;
	mul.rn.f32 	%f2228, %f2227, %f2219;
	fma.rn.f32 	%f2229, %f2218, 0f3FB8AA3B, %f2213;
	sub.f32 	%f2230, %f2213, %f2229;
	fma.rn.f32 	%f2231, %f2218, 0f3FB8AA3B, %f2230;
	fma.rn.f32 	%f2232, %f2224, 0f3FB8AA3B, %f2231;
	fma.rn.f32 	%f2233, %f2218, 0f32A55E34, %f2232;
	mul.f32 	%f2234, %f2228, 0f40400000;
	fma.rn.f32 	%f2235, %f2234, %f2224, %f2233;
	fma.rn.f32 	%f2236, %f2228, %f2218, %f2235;
	add.rn.f32 	%f2237, %f2229, %f2236;
	neg.f32 	%f2238, %f2229;
	add.rn.f32 	%f2239, %f2237, %f2238;
	neg.f32 	%f2240, %f2239;
	add.rn.f32 	%f2241, %f2236, %f2240;
	mul.rn.f32 	%f2242, %f2237, %f15;
	neg.f32 	%f2243, %f2242;
	fma.rn.f32 	%f2244, %f2237, %f15, %f2243;
	fma.rn.f32 	%f2245, %f2241, %f15, %f2244;
	cvt.rni.f32.f32 	%f2246, %f2242;
	sub.f32 	%f2247, %f2242, %f2246;
	add.f32 	%f2248, %f2247, %f2245;
	fma.rn.f32 	%f2249, %f2248, 0f391FCB8E, 0f3AAF85ED;
	fma.rn.f32 	%f2250, %f2249, %f2248, 0f3C1D9856;
	fma.rn.f32 	%f2251, %f2250, %f2248, 0f3D6357BB;
	fma.rn.f32 	%f2252, %f2251, %f2248, 0f3E75FDEC;
	fma.rn.f32 	%f2253, %f2252, %f2248, 0f3F317218;
	fma.rn.f32 	%f2254, %f2253, %f2248, 0f3F800000;
	cvt.rzi.s32.f32 	%r935, %f2246;
	setp.gt.f32 	%p785, %f2246, 0f00000000;
	selp.b32 	%r936, 0, -2097152000, %p785;
	add.s32 	%r937, %r936, 2130706432;
	mov.b32 	%f2255, %r937;
	mul.f32 	%f2256, %f2254, %f2255;
	shl.b32 	%r938, %r935, 23;
	sub.s32 	%r939, %r938, %r936;
	mov.b32 	%f2257, %r939;
	mul.f32 	%f2258, %f2256, %f2257;
	abs.f32 	%f2259, %f2242;
	setp.gt.f32 	%p786, %f2259, 0f43180000;
	setp.lt.f32 	%p787, %f2242, 0f00000000;
	selp.f32 	%f2260, 0f00000000, 0f7F800000, %p787;
	selp.f32 	%f232, %f2260, %f2258, %p786;
	setp.eq.f32 	%p788, %f230, 0f3F800000;
	or.pred  	%p789, %p783, %p788;
	@%p789 bra 	$L__BB1_351;
	setp.nan.f32 	%p790, %f17, %f17;
	setp.nan.f32 	%p791, %f231, %f231;
	or.pred  	%p792, %p791, %p790;
	@%p792 bra 	$L__BB1_350;
	setp.eq.f32 	%p793, %f230, 0f00000000;
	setp.eq.f32 	%p794, %f231, 0f7F800000;
	or.pred  	%p795, %p793, %p794;
	@%p795 bra 	$L__BB1_349;
	setp.eq.f32 	%p796, %f17, 0f7F800000;
	setp.eq.f32 	%p797, %f230, 0fBF800000;
	and.pred  	%p798, %p797, %p796;
	@%p798 bra 	$L__BB1_351;
	setp.geu.f32 	%p799, %f230, 0f00000000;
	mov.f32 	%f2713, %f232;
	@%p799 bra 	$L__BB1_351;
	setp.neu.f32 	%p800, %f18, %f15;
	setp.neu.f32 	%p801, %f16, 0f3F800000;
	neg.f32 	%f2262, %f232;
	selp.f32 	%f2263, %f232, %f2262, %p801;
	selp.f32 	%f2713, 0f7FFFFFFF, %f2263, %p800;
	bra.uni 	$L__BB1_351;
$L__BB1_349:
	setp.lt.f32 	%p802, %f15, 0f00000000;
	setp.neu.f32 	%p803, %f16, 0f3F800000;
	add.f32 	%f2264, %f230, %f230;
	mov.b32 	%r940, %f2264;
	xor.b32  	%r941, %r940, 2139095040;
	selp.b32 	%r942, %r941, %r940, %p802;
	and.b32  	%r943, %r942, 2147483647;
	selp.b32 	%r944, %r943, %r942, %p803;
	mov.b32 	%f2713, %r944;
	bra.uni 	$L__BB1_351;
$L__BB1_350:
	add.rn.f32 	%f2713, %f230, %f15;
$L__BB1_351:
	ld.param.f64 	%fd970, [_Z3vfiiiiiiiiiiiddddddddddddddddddddPKdS0_S0_S0_S0_S0_S0_S0_S0_S0_S0_S0_S0_iidPdS1_PiS2_S2_S2_S2_S2_S2_S1_S1__param_17];
	setp.eq.f32 	%p804, %f19, 0f00000000;
	cvt.f64.f32 	%fd919, %f2713;
	fma.rn.f64 	%fd920, %fd970, %fd919, %fd127;
	cvt.rn.f32.f64 	%f237, %fd920;
	abs.f32 	%f238, %f237;
	setp.lt.f32 	%p805, %f238, 0f00800000;
	mul.f32 	%f2266, %f238, 0f4B800000;
	selp.f32 	%f2267, %f2266, %f238, %p805;
	selp.f32 	%f2268, 0fC1C00000, 0f00000000, %p805;
	mov.b32 	%r945, %f2267;
	add.s32 	%r946, %r945, -1060439283;
	and.b32  	%r947, %r946, -8388608;
	sub.s32 	%r948, %r945, %r947;
	mov.b32 	%f2269, %r948;
	cvt.rn.f32.s32 	%f2270, %r947;
	fma.rn.f32 	%f2271, %f2270, 0f34000000, %f2268;
	add.f32 	%f2272, %f2269, 0fBF800000;
	add.f32 	%f2273, %f2269, 0f3F800000;
	rcp.approx.ftz.f32 	%f2274, %f2273;
	add.f32 	%f2275, %f2272, %f2272;
	mul.f32 	%f2276, %f2275, %f2274;
	mul.f32 	%f2277, %f2276, %f2276;
	sub.f32 	%f2278, %f2272, %f2276;
	add.f32 	%f2279, %f2278, %f2278;
	neg.f32 	%f2280, %f2276;
	fma.rn.f32 	%f2281, %f2280, %f2272, %f2279;
	mul.rn.f32 	%f2282, %f2274, %f2281;
	fma.rn.f32 	%f2283, %f2277, 0f3A2C32E4, 0f3B52E7DB;
	fma.rn.f32 	%f2284, %f2283, %f2277, 0f3C93BB73;
	fma.rn.f32 	%f2285, %f2284, %f2277, 0f3DF6384F;
	mul.rn.f32 	%f2286, %f2285, %f2277;
	fma.rn.f32 	%f2287, %f2276, 0f3FB8AA3B, %f2271;
	sub.f32 	%f2288, %f2271, %f2287;
	fma.rn.f32 	%f2289, %f2276, 0f3FB8AA3B, %f2288;
	fma.rn.f32 	%f2290, %f2282, 0f3FB8AA3B, %f2289;
	fma.rn.f32 	%f2291, %f2276, 0f32A55E34, %f2290;
	mul.f32 	%f2292, %f2286, 0f40400000;
	fma.rn.f32 	%f2293, %f2292, %f2282, %f2291;
	fma.rn.f32 	%f2294, %f2286, %f2276, %f2293;
	add.rn.f32 	%f2295, %f2287, %f2294;
	neg.f32 	%f2296, %f2287;
	add.rn.f32 	%f2297, %f2295, %f2296;
	neg.f32 	%f2298, %f2297;
	add.rn.f32 	%f2299, %f2294, %f2298;
	mul.rn.f32 	%f2300, %f2295, %f19;
	neg.f32 	%f2301, %f2300;
	fma.rn.f32 	%f2302, %f2295, %f19, %f2301;
	fma.rn.f32 	%f2303, %f2299, %f19, %f2302;
	cvt.rni.f32.f32 	%f2304, %f2300;
	sub.f32 	%f2305, %f2300, %f2304;
	add.f32 	%f2306, %f2305, %f2303;
	fma.rn.f32 	%f2307, %f2306, 0f391FCB8E, 0f3AAF85ED;
	fma.rn.f32 	%f2308, %f2307, %f2306, 0f3C1D9856;
	fma.rn.f32 	%f2309, %f2308, %f2306, 0f3D6357BB;
	fma.rn.f32 	%f2310, %f2309, %f2306, 0f3E75FDEC;
	fma.rn.f32 	%f2311, %f2310, %f2306, 0f3F317218;
	fma.rn.f32 	%f2312, %f2311, %f2306, 0f3F800000;
	cvt.rzi.s32.f32 	%r949, %f2304;
	setp.gt.f32 	%p806, %f2304, 0f00000000;
	selp.b32 	%r950, 0, -2097152000, %p806;
	add.s32 	%r951, %r950, 2130706432;
	mov.b32 	%f2313, %r951;
	mul.f32 	%f2314, %f2312, %f2313;
	shl.b32 	%r952, %r949, 23;
	sub.s32 	%r953, %r952, %r950;
	mov.b32 	%f2315, %r953;
	mul.f32 	%f2316, %f2314, %f2315;
	abs.f32 	%f2317, %f2300;
	setp.gt.f32 	%p807, %f2317, 0f43180000;
	setp.lt.f32 	%p808, %f2300, 0f00000000;
	selp.f32 	%f2318, 0f00000000, 0f7F800000, %p808;
	selp.f32 	%f239, %f2318, %f2316, %p807;
	setp.eq.f32 	%p809, %f237, 0f3F800000;
	or.pred  	%p810, %p804, %p809;
	mov.f32 	%f2714, 0f3F800000;
	@%p810 bra 	$L__BB1_359;
	setp.nan.f32 	%p811, %f21, %f21;
	setp.nan.f32 	%p812, %f238, %f238;
	or.pred  	%p813, %p812, %p811;
	@%p813 bra 	$L__BB1_358;
	setp.eq.f32 	%p814, %f237, 0f00000000;
	setp.eq.f32 	%p815, %f238, 0f7F800000;
	or.pred  	%p816, %p814, %p815;
	@%p816 bra 	$L__BB1_357;
	setp.eq.f32 	%p817, %f21, 0f7F800000;
	setp.eq.f32 	%p818, %f237, 0fBF800000;
	and.pred  	%p819, %p818, %p817;
	@%p819 bra 	$L__BB1_359;
	setp.geu.f32 	%p820, %f237, 0f00000000;
	mov.f32 	%f2714, %f239;
	@%p820 bra 	$L__BB1_359;
	setp.neu.f32 	%p821, %f22, %f19;
	setp.neu.f32 	%p822, %f20, 0f3F800000;
	neg.f32 	%f2320, %f239;
	selp.f32 	%f2321, %f239, %f2320, %p822;
	selp.f32 	%f2714, 0f7FFFFFFF, %f2321, %p821;
	bra.uni 	$L__BB1_359;
$L__BB1_357:
	setp.lt.f32 	%p823, %f19, 0f00000000;
	setp.neu.f32 	%p824, %f20, 0f3F800000;
	add.f32 	%f2322, %f237, %f237;
	mov.b32 	%r954, %f2322;
	xor.b32  	%r955, %r954, 2139095040;
	selp.b32 	%r956, %r955, %r954, %p823;
	and.b32  	%r957, %r956, 2147483647;
	selp.b32 	%r958, %r957, %r956, %p824;
	mov.b32 	%f2714, %r958;
	bra.uni 	$L__BB1_359;
$L__BB1_358:
	add.rn.f32 	%f2714, %f237, %f19;
$L__BB1_359:
	setp.eq.f32 	%p825, %f11, 0f00000000;
	abs.f32 	%f244, %f2714;
	setp.lt.f32 	%p826, %f244, 0f00800000;
	mul.f32 	%f2324, %f244, 0f4B800000;
	selp.f32 	%f2325, %f2324, %f244, %p826;
	selp.f32 	%f2326, 0fC1C00000, 0f00000000, %p826;
	mov.b32 	%r959, %f2325;
	add.s32 	%r960, %r959, -1060439283;
	and.b32  	%r961, %r960, -8388608;
	sub.s32 	%r962, %r959, %r961;
	mov.b32 	%f2327, %r962;
	cvt.rn.f32.s32 	%f2328, %r961;
	fma.rn.f32 	%f2329, %f2328, 0f34000000, %f2326;
	add.f32 	%f2330, %f2327, 0fBF800000;
	add.f32 	%f2331, %f2327, 0f3F800000;
	rcp.approx.ftz.f32 	%f2332, %f2331;
	add.f32 	%f2333, %f2330, %f2330;
	mul.f32 	%f2334, %f2333, %f2332;
	mul.f32 	%f2335, %f2334, %f2334;
	sub.f32 	%f2336, %f2330, %f2334;
	add.f32 	%f2337, %f2336, %f2336;
	neg.f32 	%f2338, %f2334;
	fma.rn.f32 	%f2339, %f2338, %f2330, %f2337;
	mul.rn.f32 	%f2340, %f2332, %f2339;
	fma.rn.f32 	%f2341, %f2335, 0f3A2C32E4, 0f3B52E7DB;
	fma.rn.f32 	%f2342, %f2341, %f2335, 0f3C93BB73;
	fma.rn.f32 	%f2343, %f2342, %f2335, 0f3DF6384F;
	mul.rn.f32 	%f2344, %f2343, %f2335;
	fma.rn.f32 	%f2345, %f2334, 0f3FB8AA3B, %f2329;
	sub.f32 	%f2346, %f2329, %f2345;
	fma.rn.f32 	%f2347, %f2334, 0f3FB8AA3B, %f2346;
	fma.rn.f32 	%f2348, %f2340, 0f3FB8AA3B, %f2347;
	fma.rn.f32 	%f2349, %f2334, 0f32A55E34, %f2348;
	mul.f32 	%f2350, %f2344, 0f40400000;
	fma.rn.f32 	%f2351, %f2350, %f2340, %f2349;
	fma.rn.f32 	%f2352, %f2344, %f2334, %f2351;
	add.rn.f32 	%f2353, %f2345, %f2352;
	neg.f32 	%f2354, %f2345;
	add.rn.f32 	%f2355, %f2353, %f2354;
	neg.f32 	%f2356, %f2355;
	add.rn.f32 	%f2357, %f2352, %f2356;
	mul.rn.f32 	%f2358, %f2353, %f11;
	neg.f32 	%f2359, %f2358;
	fma.rn.f32 	%f2360, %f2353, %f11, %f2359;
	fma.rn.f32 	%f2361, %f2357, %f11, %f2360;
	cvt.rni.f32.f32 	%f2362, %f2358;
	sub.f32 	%f2363, %f2358, %f2362;
	add.f32 	%f2364, %f2363, %f2361;
	fma.rn.f32 	%f2365, %f2364, 0f391FCB8E, 0f3AAF85ED;
	fma.rn.f32 	%f2366, %f2365, %f2364, 0f3C1D9856;
	fma.rn.f32 	%f2367, %f2366, %f2364, 0f3D6357BB;
	fma.rn.f32 	%f2368, %f2367, %f2364, 0f3E75FDEC;
	fma.rn.f32 	%f2369, %f2368, %f2364, 0f3F317218;
	fma.rn.f32 	%f2370, %f2369, %f2364, 0f3F800000;
	cvt.rzi.s32.f32 	%r963, %f2362;
	setp.gt.f32 	%p827, %f2362, 0f00000000;
	selp.b32 	%r964, 0, -2097152000, %p827;
	add.s32 	%r965, %r964, 2130706432;
	mov.b32 	%f2371, %r965;
	mul.f32 	%f2372, %f2370, %f2371;
	shl.b32 	%r966, %r963, 23;
	sub.s32 	%r967, %r966, %r964;
	mov.b32 	%f2373, %r967;
	mul.f32 	%f2374, %f2372, %f2373;
	abs.f32 	%f2375, %f2358;
	setp.gt.f32 	%p828, %f2375, 0f43180000;
	setp.lt.f32 	%p829, %f2358, 0f00000000;
	selp.f32 	%f2376, 0f00000000, 0f7F800000, %p829;
	selp.f32 	%f245, %f2376, %f2374, %p828;
	setp.eq.f32 	%p830, %f2714, 0f3F800000;
	or.pred  	%p831, %p825, %p830;
	mov.f32 	%f2715, 0f3F800000;
	@%p831 bra 	$L__BB1_367;
	setp.nan.f32 	%p832, %f13, %f13;
	setp.nan.f32 	%p833, %f244, %f244;
	or.pred  	%p834, %p833, %p832;
	@%p834 bra 	$L__BB1_366;
	setp.eq.f32 	%p835, %f2714, 0f00000000;
	setp.eq.f32 	%p836, %f244, 0f7F800000;
	or.pred  	%p837, %p835, %p836;
	@%p837 bra 	$L__BB1_365;
	setp.eq.f32 	%p838, %f13, 0f7F800000;
	setp.eq.f32 	%p839, %f2714, 0fBF800000;
	and.pred  	%p840, %p839, %p838;
	@%p840 bra 	$L__BB1_367;
	setp.geu.f32 	%p841, %f2714, 0f00000000;
	mov.f32 	%f2715, %f245;
	@%p841 bra 	$L__BB1_367;
	setp.neu.f32 	%p842, %f14, %f11;
	setp.neu.f32 	%p843, %f12, 0f3F800000;
	neg.f32 	%f2378, %f245;
	selp.f32 	%f2379, %f245, %f2378, %p843;
	selp.f32 	%f2715, 0f7FFFFFFF, %f2379, %p842;
	bra.uni 	$L__BB1_367;
$L__BB1_365:
	setp.lt.f32 	%p844, %f11, 0f00000000;
	setp.neu.f32 	%p845, %f12, 0f3F800000;
	add.f32 	%f2380, %f2714, %f2714;
	mov.b32 	%r968, %f2380;
	xor.b32  	%r969, %r968, 2139095040;
	selp.b32 	%r970, %r969, %r968, %p844;
	and.b32  	%r971, %r970, 2147483647;
	selp.b32 	%r972, %r971, %r970, %p845;
	mov.b32 	%f2715, %r972;
	bra.uni 	$L__BB1_367;
$L__BB1_366:
	add.rn.f32 	%f2715, %f2714, %f11;
$L__BB1_367:
	ld.param.f64 	%fd977, [_Z3vfiiiiiiiiiiiddddddddddddddddddddPKdS0_S0_S0_S0_S0_S0_S0_S0_S0_S0_S0_S0_iidPdS1_PiS2_S2_S2_S2_S2_S2_S1_S1__param_19];
	setp.eq.f64 	%p846, %fd158, 0d0000000000000000;
	cvt.f64.f32 	%fd921, %f2715;
	div.rn.f64 	%fd922, %fd921, %fd10;
	{ // callseq 4, 0
	.param .b64 param0;
	st.param.f64 	[param0], %fd337;
	.param .b64 param1;
	st.param.f64 	[param1], %fd11;
	.param .b64 retval0;
	call.uni (retval0), 
	__internal_accurate_pow, 
	(
	param0, 
	param1
	);
	ld.param.f64 	%fd923, [retval0];
	} // callseq 4
	neg.f64 	%fd925, %fd923;
	selp.f64 	%fd926, %fd925, %fd923, %p1;
	selp.f64 	%fd927, 0dFFF8000000000000, %fd926, %p2;
	selp.f64 	%fd928, %fd162, %fd927, %p846;
	selp.f64 	%fd929, %fd166, %fd928, %p4;
	selp.f64 	%fd930, %fd929, %fd167, %p3;
	setp.eq.f64 	%p847, %fd11, 0d0000000000000000;
	setp.eq.f64 	%p848, %fd158, 0d3FF0000000000000;
	selp.f64 	%fd931, 0d3FF0000000000000, %fd930, %p848;
	selp.f64 	%fd932, 0d3FF0000000000000, %fd931, %p847;
	mul.f64 	%fd933, %fd977, %fd932;
	div.rn.f64 	%fd934, %fd933, %fd11;
	sub.f64 	%fd1130, %fd922, %fd934;
$L__BB1_368:
	setp.ne.s32 	%p849, %r233, 1;
	min.f64 	%fd935, %fd231, %fd55;
	setp.le.f64 	%p850, %fd935, 0d0000000000000000;
	selp.f64 	%fd936, %fd14, %fd1130, %p850;
	fma.rn.f64 	%fd241, %fd1128, %fd223, %fd936;
	@%p849 bra 	$L__BB1_414;
	mul.f64 	%fd242, %fd15, %fd231;
	mov.f64 	%fd1132, 0d0000000000000000;
	setp.eq.s32 	%p851, %r231, 1;
	mov.f32 	%f2718, 0f3F800000;
	@%p851 bra 	$L__BB1_388;
	setp.ne.s32 	%p852, %r231, 2;
	mov.f32 	%f2716, 0f3F800000;
	@%p852 bra 	$L__BB1_413;
	setp.eq.f32 	%p853, %f3, 0f00000000;
	cvt.rn.f32.f64 	%f250, %fd242;
	abs.f32 	%f251, %f250;
	setp.lt.f32 	%p854, %f251, 0f00800000;
	mul.f32 	%f2382, %f251, 0f4B800000;
	selp.f32 	%f2383, %f2382, %f251, %p854;
	selp.f32 	%f2384, 0fC1C00000, 0f00000000, %p854;
	mov.b32 	%r973, %f2383;
	add.s32 	%r974, %r973, -1060439283;
	and.b32  	%r975, %r974, -8388608;
	sub.s32 	%r976, %r973, %r975;
	mov.b32 	%f2385, %r976;
	cvt.rn.f32.s32 	%f2386, %r975;
	fma.rn.f32 	%f2387, %f2386, 0f34000000, %f2384;
	add.f32 	%f2388, %f2385, 0fBF800000;
	add.f32 	%f2389, %f2385, 0f3F800000;
	rcp.approx.ftz.f32 	%f2390, %f2389;
	add.f32 	%f2391, %f2388, %f2388;
	mul.f32 	%f2392, %f2391, %f2390;
	mul.f32 	%f2393, %f2392, %f2392;
	sub.f32 	%f2394, %f2388, %f2392;
	add.f32 	%f2395, %f2394, %f2394;
	neg.f32 	%f2396, %f2392;
	fma.rn.f32 	%f2397, %f2396, %f2388, %f2395;
	mul.rn.f32 	%f2398, %f2390, %f2397;
	fma.rn.f32 	%f2399, %f2393, 0f3A2C32E4, 0f3B52E7DB;
	fma.rn.f32 	%f2400, %f2399, %f2393, 0f3C93BB73;
	fma.rn.f32 	%f2401, %f2400, %f2393, 0f3DF6384F;
	mul.rn.f32 	%f2402, %f2401, %f2393;
	fma.rn.f32 	%f2403, %f2392, 0f3FB8AA3B, %f2387;
	sub.f32 	%f2404, %f2387, %f2403;
	fma.rn.f32 	%f2405, %f2392, 0f3FB8AA3B, %f2404;
	fma.rn.f32 	%f2406, %f2398, 0f3FB8AA3B, %f2405;
	fma.rn.f32 	%f2407, %f2392, 0f32A55E34, %f2406;
	mul.f32 	%f2408, %f2402, 0f40400000;
	fma.rn.f32 	%f2409, %f2408, %f2398, %f2407;
	fma.rn.f32 	%f2410, %f2402, %f2392, %f2409;
	add.rn.f32 	%f2411, %f2403, %f2410;
	neg.f32 	%f2412, %f2403;
	add.rn.f32 	%f2413, %f2411, %f2412;
	neg.f32 	%f2414, %f2413;
	add.rn.f32 	%f2415, %f2410, %f2414;
	mul.rn.f32 	%f2416, %f2411, %f3;
	neg.f32 	%f2417, %f2416;
	fma.rn.f32 	%f2418, %f2411, %f3, %f2417;
	fma.rn.f32 	%f2419, %f2415, %f3, %f2418;
	cvt.rni.f32.f32 	%f2420, %f2416;
	sub.f32 	%f2421, %f2416, %f2420;
	add.f32 	%f2422, %f2421, %f2419;
	fma.rn.f32 	%f2423, %f2422, 0f391FCB8E, 0f3AAF85ED;
	fma.rn.f32 	%f2424, %f2423, %f2422, 0f3C1D9856;
	fma.rn.f32 	%f2425, %f2424, %f2422, 0f3D6357BB;
	fma.rn.f32 	%f2426, %f2425, %f2422, 0f3E75FDEC;
	fma.rn.f32 	%f2427, %f2426, %f2422, 0f3F317218;
	fma.rn.f32 	%f2428, %f2427, %f2422, 0f3F800000;
	cvt.rzi.s32.f32 	%r977, %f2420;
	setp.gt.f32 	%p855, %f2420, 0f00000000;
	selp.b32 	%r978, 0, -2097152000, %p855;
	add.s32 	%r979, %r978, 2130706432;
	mov.b32 	%f2429, %r979;
	mul.f32 	%f2430, %f2428, %f2429;
	shl.b32 	%r980, %r977, 23;
	sub.s32 	%r981, %r980, %r978;
	mov.b32 	%f2431, %r981;
	mul.f32 	%f2432, %f2430, %f2431;
	abs.f32 	%f2433, %f2416;
	setp.gt.f32 	%p856, %f2433, 0f43180000;
	setp.lt.f32 	%p857, %f2416, 0f00000000;
	selp.f32 	%f2434, 0f00000000, 0f7F800000, %p857;
	selp.f32 	%f252, %f2434, %f2432, %p856;
	setp.eq.f32 	%p858, %f250, 0f3F800000;
	or.pred  	%p859, %p853, %p858;
	@%p859 bra 	$L__BB1_379;
	setp.nan.f32 	%p860, %f5, %f5;
	setp.nan.f32 	%p861, %f251, %f251;
	or.pred  	%p862, %p861, %p860;
	@%p862 bra 	$L__BB1_378;
	setp.eq.f32 	%p863, %f250, 0f00000000;
	setp.eq.f32 	%p864, %f251, 0f7F800000;
	or.pred  	%p865, %p863, %p864;
	@%p865 bra 	$L__BB1_377;
	setp.eq.f32 	%p866, %f5, 0f7F800000;
	setp.eq.f32 	%p867, %f250, 0fBF800000;
	and.pred  	%p868, %p867, %p866;
	@%p868 bra 	$L__BB1_379;
	setp.geu.f32 	%p869, %f250, 0f00000000;
	mov.f32 	%f2716, %f252;
	@%p869 bra 	$L__BB1_379;
	setp.neu.f32 	%p870, %f6, %f3;
	setp.neu.f32 	%p871, %f4, 0f3F800000;
	neg.f32 	%f2436, %f252;
	selp.f32 	%f2437, %f252, %f2436, %p871;
	selp.f32 	%f2716, 0f7FFFFFFF, %f2437, %p870;
	bra.uni 	$L__BB1_379;
$L__BB1_377:
	setp.lt.f32 	%p872, %f3, 0f00000000;
	setp.neu.f32 	%p873, %f4, 0f3F800000;
	add.f32 	%f2438, %f250, %f250;
	mov.b32 	%r982, %f2438;
	xor.b32  	%r983, %r982, 2139095040;
	selp.b32 	%r984, %r983, %r982, %p872;
	and.b32  	%r985, %r984, 2147483647;
	selp.b32 	%r986, %r985, %r984, %p873;
	mov.b32 	%f2716, %r986;
	bra.uni 	$L__BB1_379;
$L__BB1_378:
	add.rn.f32 	%f2716, %f250, %f3;
$L__BB1_379:
	setp.eq.f32 	%p874, %f11, 0f00000000;
	mul.f32 	%f257, %f2716, %f215;
	abs.f32 	%f258, %f257;
	setp.lt.f32 	%p875, %f258, 0f00800000;
	mul.f32 	%f2440, %f258, 0f4B800000;
	selp.f32 	%f2441, %f2440, %f258, %p875;
	selp.f32 	%f2442, 0fC1C00000, 0f00000000, %p875;
	mov.b32 	%r987, %f2441;
	add.s32 	%r988, %r987, -1060439283;
	and.b32  	%r989, %r988, -8388608;
	sub.s32 	%r990, %r987, %r989;
	mov.b32 	%f2443, %r990;
	cvt.rn.f32.s32 	%f2444, %r989;
	fma.rn.f32 	%f2445, %f2444, 0f34000000, %f2442;
	add.f32 	%f2446, %f2443, 0fBF800000;
	add.f32 	%f2447, %f2443, 0f3F800000;
	rcp.approx.ftz.f32 	%f2448, %f2447;
	add.f32 	%f2449, %f2446, %f2446;
	mul.f32 	%f2450, %f2449, %f2448;
	mul.f32 	%f2451, %f2450, %f2450;
	sub.f32 	%f2452, %f2446, %f2450;
	add.f32 	%f2453, %f2452, %f2452;
	neg.f32 	%f2454, %f2450;
	fma.rn.f32 	%f2455, %f2454, %f2446, %f2453;
	mul.rn.f32 	%f2456, %f2448, %f2455;
	fma.rn.f32 	%f2457, %f2451, 0f3A2C32E4, 0f3B52E7DB;
	fma.rn.f32 	%f2458, %f2457, %f2451, 0f3C93BB73;
	fma.rn.f32 	%f2459, %f2458, %f2451, 0f3DF6384F;
	mul.rn.f32 	%f2460, %f2459, %f2451;
	fma.rn.f32 	%f2461, %f2450, 0f3FB8AA3B, %f2445;
	sub.f32 	%f2462, %f2445, %f2461;
	fma.rn.f32 	%f2463, %f2450, 0f3FB8AA3B, %f2462;
	fma.rn.f32 	%f2464, %f2456, 0f3FB8AA3B, %f2463;
	fma.rn.f32 	%f2465, %f2450, 0f32A55E34, %f2464;
	mul.f32 	%f2466, %f2460, 0f40400000;
	fma.rn.f32 	%f2467, %f2466, %f2456, %f2465;
	fma.rn.f32 	%f2468, %f2460, %f2450, %f2467;
	add.rn.f32 	%f2469, %f2461, %f2468;
	neg.f32 	%f2470, %f2461;
	add.rn.f32 	%f2471, %f2469, %f2470;
	neg.f32 	%f2472, %f2471;
	add.rn.f32 	%f2473, %f2468, %f2472;
	mul.rn.f32 	%f2474, %f2469, %f11;
	neg.f32 	%f2475, %f2474;
	fma.rn.f32 	%f2476, %f2469, %f11, %f2475;
	fma.rn.f32 	%f2477, %f2473, %f11, %f2476;
	cvt.rni.f32.f32 	%f2478, %f2474;
	sub.f32 	%f2479, %f2474, %f2478;
	add.f32 	%f2480, %f2479, %f2477;
	fma.rn.f32 	%f2481, %f2480, 0f391FCB8E, 0f3AAF85ED;
	fma.rn.f32 	%f2482, %f2481, %f2480, 0f3C1D9856;
	fma.rn.f32 	%f2483, %f2482, %f2480, 0f3D6357BB;
	fma.rn.f32 	%f2484, %f2483, %f2480, 0f3E75FDEC;
	fma.rn.f32 	%f2485, %f2484, %f2480, 0f3F317218;
	fma.rn.f32 	%f2486, %f2485, %f2480, 0f3F800000;
	cvt.rzi.s32.f32 	%r991, %f2478;
	setp.gt.f32 	%p876, %f2478, 0f00000000;
	selp.b32 	%r992, 0, -2097152000, %p876;
	add.s32 	%r993, %r992, 2130706432;
	mov.b32 	%f2487, %r993;
	mul.f32 	%f2488, %f2486, %f2487;
	shl.b32 	%r994, %r991, 23;
	sub.s32 	%r995, %r994, %r992;
	mov.b32 	%f2489, %r995;
	mul.f32 	%f2490, %f2488, %f2489;
	abs.f32 	%f2491, %f2474;
	setp.gt.f32 	%p877, %f2491, 0f43180000;
	setp.lt.f32 	%p878, %f2474, 0f00000000;
	selp.f32 	%f2492, 0f00000000, 0f7F800000, %p878;
	selp.f32 	%f259, %f2492, %f2490, %p877;
	setp.eq.f32 	%p879, %f257, 0f3F800000;
	or.pred  	%p880, %p874, %p879;
	mov.f32 	%f2717, 0f3F800000;
	@%p880 bra 	$L__BB1_387;
	setp.nan.f32 	%p881, %f13, %f13;
	setp.nan.f32 	%p882, %f258, %f258;
	or.pred  	%p883, %p882, %p881;
	@%p883 bra 	$L__BB1_386;
	setp.eq.f32 	%p884, %f257, 0f00000000;
	setp.eq.f32 	%p885, %f258, 0f7F800000;
	or.pred  	%p886, %p884, %p885;
	@%p886 bra 	$L__BB1_385;
	setp.eq.f32 	%p887, %f13, 0f7F800000;
	setp.eq.f32 	%p888, %f257, 0fBF800000;
	and.pred  	%p889, %p888, %p887;
	@%p889 bra 	$L__BB1_387;
	setp.geu.f32 	%p890, %f257, 0f00000000;
	mov.f32 	%f2717, %f259;
	@%p890 bra 	$L__BB1_387;
	setp.neu.f32 	%p891, %f14, %f11;
	setp.neu.f32 	%p892, %f12, 0f3F800000;
	neg.f32 	%f2494, %f259;
	selp.f32 	%f2495, %f259, %f2494, %p892;
	selp.f32 	%f2717, 0f7FFFFFFF, %f2495, %p891;
	bra.uni 	$L__BB1_387;
$L__BB1_385:
	setp.lt.f32 	%p893, %f11, 0f00000000;
	setp.neu.f32 	%p894, %f12, 0f3F800000;
	add.f32 	%f2496, %f257, %f257;
	mov.b32 	%r996, %f2496;
	xor.b32  	%r997, %r996, 2139095040;
	selp.b32 	%r998, %r997, %r996, %p893;
	and.b32  	%r999, %r998, 2147483647;
	selp.b32 	%r1000, %r999, %r998, %p894;
	mov.b32 	%f2717, %r1000;
	bra.uni 	$L__BB1_387;
$L__BB1_386:
	add.rn.f32 	%f2717, %f257, %f11;
$L__BB1_387:
	cvt.f64.f32 	%fd938, %f2717;
	div.rn.f64 	%fd1132, %fd938, %fd10;
	bra.uni 	$L__BB1_413;
$L__BB1_388:
	setp.eq.f32 	%p895, %f15, 0f00000000;
	cvt.rn.f32.f64 	%f264, %fd242;
	abs.f32 	%f265, %f264;
	setp.lt.f32 	%p896, %f265, 0f00800000;
	mul.f32 	%f2498, %f265, 0f4B800000;
	selp.f32 	%f2499, %f2498, %f265, %p896;
	selp.f32 	%f2500, 0fC1C00000, 0f00000000, %p896;
	mov.b32 	%r1001, %f2499;
	add.s32 	%r1002, %r1001, -1060439283;
	and.b32  	%r1003, %r1002, -8388608;
	sub.s32 	%r1004, %r1001, %r1003;
	mov.b32 	%f2501, %r1004;
	cvt.rn.f32.s32 	%f2502, %r1003;
	fma.rn.f32 	%f2503, %f2502, 0f34000000, %f2500;
	add.f32 	%f2504, %f2501, 0fBF800000;
	add.f32 	%f2505, %f2501, 0f3F800000;
	rcp.approx.ftz.f32 	%f2506, %f2505;
	add.f32 	%f2507, %f2504, %f2504;
	mul.f32 	%f2508, %f2507, %f2506;
	mul.f32 	%f2509, %f2508, %f2508;
	sub.f32 	%f2510, %f2504, %f2508;
	add.f32 	%f2511, %f2510, %f2510;
	neg.f32 	%f2512, %f2508;
	fma.rn.f32 	%f2513, %f2512, %f2504, %f2511;
	mul.rn.f32 	%f2514, %f2506, %f2513;
	fma.rn.f32 	%f2515, %f2509, 0f3A2C32E4, 0f3B52E7DB;
	fma.rn.f32 	%f2516, %f2515, %f2509, 0f3C93BB73;
	fma.rn.f32 	%f2517, %f2516, %f2509, 0f3DF6384F;
	mul.rn.f32 	%f2518, %f2517, %f2509;
	fma.rn.f32 	%f2519, %f2508, 0f3FB8AA3B, %f2503;
	sub.f32 	%f2520, %f2503, %f2519;
	fma.rn.f32 	%f2521, %f2508, 0f3FB8AA3B, %f2520;
	fma.rn.f32 	%f2522, %f2514, 0f3FB8AA3B, %f2521;
	fma.rn.f32 	%f2523, %f2508, 0f32A55E34, %f2522;
	mul.f32 	%f2524, %f2518, 0f40400000;
	fma.rn.f32 	%f2525, %f2524, %f2514, %f2523;
	fma.rn.f32 	%f2526, %f2518, %f2508, %f2525;
	add.rn.f32 	%f2527, %f2519, %f2526;
	neg.f32 	%f2528, %f2519;
	add.rn.f32 	%f2529, %f2527, %f2528;
	neg.f32 	%f2530, %f2529;
	add.rn.f32 	%f2531, %f2526, %f2530;
	mul.rn.f32 	%f2532, %f2527, %f15;
	neg.f32 	%f2533, %f2532;
	fma.rn.f32 	%f2534, %f2527, %f15, %f2533;
	fma.rn.f32 	%f2535, %f2531, %f15, %f2534;
	cvt.rni.f32.f32 	%f2536, %f2532;
	sub.f32 	%f2537, %f2532, %f2536;
	add.f32 	%f2538, %f2537, %f2535;
	fma.rn.f32 	%f2539, %f2538, 0f391FCB8E, 0f3AAF85ED;
	fma.rn.f32 	%f2540, %f2539, %f2538, 0f3C1D9856;
	fma.rn.f32 	%f2541, %f2540, %f2538, 0f3D6357BB;
	fma.rn.f32 	%f2542, %f2541, %f2538, 0f3E75FDEC;
	fma.rn.f32 	%f2543, %f2542, %f2538, 0f3F317218;
	fma.rn.f32 	%f2544, %f2543, %f2538, 0f3F800000;
	cvt.rzi.s32.f32 	%r1005, %f2536;
	setp.gt.f32 	%p897, %f2536, 0f00000000;
	selp.b32 	%r1006, 0, -2097152000, %p897;
	add.s32 	%r1007, %r1006, 2130706432;
	mov.b32 	%f2545, %r1007;
	mul.f32 	%f2546, %f2544, %f2545;
	shl.b32 	%r1008, %r1005, 23;
	sub.s32 	%r1009, %r1008, %r1006;
	mov.b32 	%f2547, %r1009;
	mul.f32 	%f2548, %f2546, %f2547;
	abs.f32 	%f2549, %f2532;
	setp.gt.f32 	%p898, %f2549, 0f43180000;
	setp.lt.f32 	%p899, %f2532, 0f00000000;
	selp.f32 	%f2550, 0f00000000, 0f7F800000, %p899;
	selp.f32 	%f266, %f2550, %f2548, %p898;
	setp.eq.f32 	%p900, %f264, 0f3F800000;
	or.pred  	%p901, %p895, %p900;
	@%p901 bra 	$L__BB1_396;
	setp.nan.f32 	%p902, %f17, %f17;
	setp.nan.f32 	%p903, %f265, %f265;
	or.pred  	%p904, %p903, %p902;
	@%p904 bra 	$L__BB1_395;
	setp.eq.f32 	%p905, %f264, 0f00000000;
	setp.eq.f32 	%p906, %f265, 0f7F800000;
	or.pred  	%p907, %p905, %p906;
	@%p907 bra 	$L__BB1_394;
	setp.eq.f32 	%p908, %f17, 0f7F800000;
	setp.eq.f32 	%p909, %f264, 0fBF800000;
	and.pred  	%p910, %p909, %p908;
	@%p910 bra 	$L__BB1_396;
	setp.geu.f32 	%p911, %f264, 0f00000000;
	mov.f32 	%f2718, %f266;
	@%p911 bra 	$L__BB1_396;
	setp.neu.f32 	%p912, %f18, %f15;
	setp.neu.f32 	%p913, %f16, 0f3F800000;
	neg.f32 	%f2552, %f266;
	selp.f32 	%f2553, %f266, %f2552, %p913;
	selp.f32 	%f2718, 0f7FFFFFFF, %f2553, %p912;
	bra.uni 	$L__BB1_396;
$L__BB1_394:
	setp.lt.f32 	%p914, %f15, 0f00000000;
	setp.neu.f32 	%p915, %f16, 0f3F800000;
	add.f32 	%f2554, %f264, %f264;
	mov.b32 	%r1010, %f2554;
	xor.b32  	%r1011, %r1010, 2139095040;
	selp.b32 	%r1012, %r1011, %r1010, %p914;
	and.b32  	%r1013, %r1012, 2147483647;
	selp.b32 	%r1014, %r1013, %r1012, %p915;
	mov.b32 	%f2718, %r1014;
	bra.uni 	$L__BB1_396;
$L__BB1_395:
	add.rn.f32 	%f2718, %f264, %f15;
$L__BB1_396:
	ld.param.f64 	%fd971, [_Z3vfiiiiiiiiiiiddddddddddddddddddddPKdS0_S0_S0_S0_S0_S0_S0_S0_S0_S0_S0_S0_iidPdS1_PiS2_S2_S2_S2_S2_S2_S1_S1__param_17];
	setp.eq.f32 	%p916, %f19, 0f00000000;
	cvt.f64.f32 	%fd939, %f2718;
	fma.rn.f64 	%fd940, %fd971, %fd939, %fd127;
	cvt.rn.f32.f64 	%f271, %fd940;
	abs.f32 	%f272, %f271;
	setp.lt.f32 	%p917, %f272, 0f00800000;
	mul.f32 	%f2556, %f272, 0f4B800000;
	selp.f32 	%f2557, %f2556, %f272, %p917;
	selp.f32 	%f2558, 0fC1C00000, 0f00000000, %p917;
	mov.b32 	%r1015, %f2557;
	add.s32 	%r1016, %r1015, -1060439283;
	and.b32  	%r1017, %r1016, -8388608;
	sub.s32 	%r1018, %r1015, %r1017;
	mov.b32 	%f2559, %r1018;
	cvt.rn.f32.s32 	%f2560, %r1017;
	fma.rn.f32 	%f2561, %f2560, 0f34000000, %f2558;
	add.f32 	%f2562, %f2559, 0fBF800000;
	add.f32 	%f2563, %f2559, 0f3F800000;
	rcp.approx.ftz.f32 	%f2564, %f2563;
	add.f32 	%f2565, %f2562, %f2562;
	mul.f32 	%f2566, %f2565, %f2564;
	mul.f32 	%f2567, %f2566, %f2566;
	sub.f32 	%f2568, %f2562, %f2566;
	add.f32 	%f2569, %f2568, %f2568;
	neg.f32 	%f2570, %f2566;
	fma.rn.f32 	%f2571, %f2570, %f2562, %f2569;
	mul.rn.f32 	%f2572, %f2564, %f2571;
	fma.rn.f32 	%f2573, %f2567, 0f3A2C32E4, 0f3B52E7DB;
	fma.rn.f32 	%f2574, %f2573, %f2567, 0f3C93BB73;
	fma.rn.f32 	%f2575, %f2574, %f2567, 0f3DF6384F;
	mul.rn.f32 	%f2576, %f2575, %f2567;
	fma.rn.f32 	%f2577, %f2566, 0f3FB8AA3B, %f2561;
	sub.f32 	%f2578, %f2561, %f2577;
	fma.rn.f32 	%f2579, %f2566, 0f3FB8AA3B, %f2578;
	fma.rn.f32 	%f2580, %f2572, 0f3FB8AA3B, %f2579;
	fma.rn.f32 	%f2581, %f2566, 0f32A55E34, %f2580;
	mul.f32 	%f2582, %f2576, 0f40400000;
	fma.rn.f32 	%f2583, %f2582, %f2572, %f2581;
	fma.rn.f32 	%f2584, %f2576, %f2566, %f2583;
	add.rn.f32 	%f2585, %f2577, %f2584;
	neg.f32 	%f2586, %f2577;
	add.rn.f32 	%f2587, %f2585, %f2586;
	neg.f32 	%f2588, %f2587;
	add.rn.f32 	%f2589, %f2584, %f2588;
	mul.rn.f32 	%f2590, %f2585, %f19;
	neg.f32 	%f2591, %f2590;
	fma.rn.f32 	%f2592, %f2585, %f19, %f2591;
	fma.rn.f32 	%f2593, %f2589, %f19, %f2592;
	cvt.rni.f32.f32 	%f2594, %f2590;
	sub.f32 	%f2595, %f2590, %f2594;
	add.f32 	%f2596, %f2595, %f2593;
	fma.rn.f32 	%f2597, %f2596, 0f391FCB8E, 0f3AAF85ED;
	fma.rn.f32 	%f2598, %f2597, %f2596, 0f3C1D9856;
	fma.rn.f32 	%f2599, %f2598, %f2596, 0f3D6357BB;
	fma.rn.f32 	%f2600, %f2599, %f2596, 0f3E75FDEC;
	fma.rn.f32 	%f2601, %f2600, %f2596, 0f3F317218;
	fma.rn.f32 	%f2602, %f2601, %f2596, 0f3F800000;
	cvt.rzi.s32.f32 	%r1019, %f2594;
	setp.gt.f32 	%p918, %f2594, 0f00000000;
	selp.b32 	%r1020, 0, -2097152000, %p918;
	add.s32 	%r1021, %r1020, 2130706432;
	mov.b32 	%f2603, %r1021;
	mul.f32 	%f2604, %f2602, %f2603;
	shl.b32 	%r1022, %r1019, 23;
	sub.s32 	%r1023, %r1022, %r1020;
	mov.b32 	%f2605, %r1023;
	mul.f32 	%f2606, %f2604, %f2605;
	abs.f32 	%f2607, %f2590;
	setp.gt.f32 	%p919, %f2607, 0f43180000;
	setp.lt.f32 	%p920, %f2590, 0f00000000;
	selp.f32 	%f2608, 0f00000000, 0f7F800000, %p920;
	selp.f32 	%f273, %f2608, %f2606, %p919;
	setp.eq.f32 	%p921, %f271, 0f3F800000;
	or.pred  	%p922, %p916, %p921;
	mov.f32 	%f2719, 0f3F800000;
	@%p922 bra 	$L__BB1_404;
	setp.nan.f32 	%p923, %f21, %f21;
	setp.nan.f32 	%p924, %f272, %f272;
	or.pred  	%p925, %p924, %p923;
	@%p925 bra 	$L__BB1_403;
	setp.eq.f32 	%p926, %f271, 0f00000000;
	setp.eq.f32 	%p927, %f272, 0f7F800000;
	or.pred  	%p928, %p926, %p927;
	@%p928 bra 	$L__BB1_402;
	setp.eq.f32 	%p929, %f21, 0f7F800000;
	setp.eq.f32 	%p930, %f271, 0fBF800000;
	and.pred  	%p931, %p930, %p929;
	@%p931 bra 	$L__BB1_404;
	setp.geu.f32 	%p932, %f271, 0f00000000;
	mov.f32 	%f2719, %f273;
	@%p932 bra 	$L__BB1_404;
	setp.neu.f32 	%p933, %f22, %f19;
	setp.neu.f32 	%p934, %f20, 0f3F800000;
	neg.f32 	%f2610, %f273;
	selp.f32 	%f2611, %f273, %f2610, %p934;
	selp.f32 	%f2719, 0f7FFFFFFF, %f2611, %p933;
	bra.uni 	$L__BB1_404;
$L__BB1_402:
	setp.lt.f32 	%p935, %f19, 0f00000000;
	setp.neu.f32 	%p936, %f20, 0f3F800000;
	add.f32 	%f2612, %f271, %f271;
	mov.b32 	%r1024, %f2612;
	xor.b32  	%r1025, %r1024, 2139095040;
	selp.b32 	%r1026, %r1025, %r1024, %p935;
	and.b32  	%r1027, %r1026, 2147483647;
	selp.b32 	%r1028, %r1027, %r1026, %p936;
	mov.b32 	%f2719, %r1028;
	bra.uni 	$L__BB1_404;
$L__BB1_403:
	add.rn.f32 	%f2719, %f271, %f19;
$L__BB1_404:
	setp.eq.f32 	%p937, %f11, 0f00000000;
	abs.f32 	%f278, %f2719;
	setp.lt.f32 	%p938, %f278, 0f00800000;
	mul.f32 	%f2614, %f278, 0f4B800000;
	selp.f32 	%f2615, %f2614, %f278, %p938;
	selp.f32 	%f2616, 0fC1C00000, 0f00000000, %p938;
	mov.b32 	%r1029, %f2615;
	add.s32 	%r1030, %r1029, -1060439283;
	and.b32  	%r1031, %r1030, -8388608;
	sub.s32 	%r1032, %r1029, %r1031;
	mov.b32 	%f2617, %r1032;
	cvt.rn.f32.s32 	%f2618, %r1031;
	fma.rn.f32 	%f2619, %f2618, 0f34000000, %f2616;
	add.f32 	%f2620, %f2617, 0fBF800000;
	add.f32 	%f2621, %f2617, 0f3F800000;
	rcp.approx.ftz.f32 	%f2622, %f2621;
	add.f32 	%f2623, %f2620, %f2620;
	mul.f32 	%f2624, %f2623, %f2622;
	mul.f32 	%f2625, %f2624, %f2624;
	sub.f32 	%f2626, %f2620, %f2624;
	add.f32 	%f2627, %f2626, %f2626;
	neg.f32 	%f2628, %f2624;
	fma.rn.f32 	%f2629, %f2628, %f2620, %f2627;
	mul.rn.f32 	%f2630, %f2622, %f2629;
	fma.rn.f32 	%f2631, %f2625, 0f3A2C32E4, 0f3B52E7DB;
	fma.rn.f32 	%f2632, %f2631, %f2625, 0f3C93BB73;
	fma.rn.f32 	%f2633, %f2632, %f2625, 0f3DF6384F;
	mul.rn.f32 	%f2634, %f2633, %f2625;
	fma.rn.f32 	%f2635, %f2624, 0f3FB8AA3B, %f2619;
	sub.f32 	%f2636, %f2619, %f2635;
	fma.rn.f32 	%f2637, %f2624, 0f3FB8AA3B, %f2636;
	fma.rn.f32 	%f2638, %f2630, 0f3FB8AA3B, %f2637;
	fma.rn.f32 	%f2639, %f2624, 0f32A55E34, %f2638;
	mul.f32 	%f2640, %f2634, 0f40400000;
	fma.rn.f32 	%f2641, %f2640, %f2630, %f2639;
	fma.rn.f32 	%f2642, %f2634, %f2624, %f2641;
	add.rn.f32 	%f2643, %f2635, %f2642;
	neg.f32 	%f2644, %f2635;
	add.rn.f32 	%f2645, %f2643, %f2644;
	neg.f32 	%f2646, %f2645;
	add.rn.f32 	%f2647, %f2642, %f2646;
	mul.rn.f32 	%f2648, %f2643, %f11;
	neg.f32 	%f2649, %f2648;
	fma.rn.f32 	%f2650, %f2643, %f11, %f2649;
	fma.rn.f32 	%f2651, %f2647, %f11, %f2650;
	cvt.rni.f32.f32 	%f2652, %f2648;
	sub.f32 	%f2653, %f2648, %f2652;
	add.f32 	%f2654, %f2653, %f2651;
	fma.rn.f32 	%f2655, %f2654, 0f391FCB8E, 0f3AAF85ED;
	fma.rn.f32 	%f2656, %f2655, %f2654, 0f3C1D9856;
	fma.rn.f32 	%f2657, %f2656, %f2654, 0f3D6357BB;
	fma.rn.f32 	%f2658, %f2657, %f2654, 0f3E75FDEC;
	fma.rn.f32 	%f2659, %f2658, %f2654, 0f3F317218;
	fma.rn.f32 	%f2660, %f2659, %f2654, 0f3F800000;
	cvt.rzi.s32.f32 	%r1033, %f2652;
	setp.gt.f32 	%p939, %f2652, 0f00000000;
	selp.b32 	%r1034, 0, -2097152000, %p939;
	add.s32 	%r1035, %r1034, 2130706432;
	mov.b32 	%f2661, %r1035;
	mul.f32 	%f2662, %f2660, %f2661;
	shl.b32 	%r1036, %r1033, 23;
	sub.s32 	%r1037, %r1036, %r1034;
	mov.b32 	%f2663, %r1037;
	mul.f32 	%f2664, %f2662, %f2663;
	abs.f32 	%f2665, %f2648;
	setp.gt.f32 	%p940, %f2665, 0f43180000;
	setp.lt.f32 	%p941, %f2648, 0f00000000;
	selp.f32 	%f2666, 0f00000000, 0f7F800000, %p941;
	selp.f32 	%f279, %f2666, %f2664, %p940;
	setp.eq.f32 	%p942, %f2719, 0f3F800000;
	or.pred  	%p943, %p937, %p942;
	mov.f32 	%f2720, 0f3F800000;
	@%p943 bra 	$L__BB1_412;
	setp.nan.f32 	%p944, %f13, %f13;
	setp.nan.f32 	%p945, %f278, %f278;
	or.pred  	%p946, %p945, %p944;
	@%p946 bra 	$L__BB1_411;
	setp.eq.f32 	%p947, %f2719, 0f00000000;
	setp.eq.f32 	%p948, %f278, 0f7F800000;
	or.pred  	%p949, %p947, %p948;
	@%p949 bra 	$L__BB1_410;
	setp.eq.f32 	%p950, %f13, 0f7F800000;
	setp.eq.f32 	%p951, %f2719, 0fBF800000;
	and.pred  	%p952, %p951, %p950;
	@%p952 bra 	$L__BB1_412;
	setp.geu.f32 	%p953, %f2719, 0f00000000;
	mov.f32 	%f2720, %f279;
	@%p953 bra 	$L__BB1_412;
	setp.neu.f32 	%p954, %f14, %f11;
	setp.neu.f32 	%p955, %f12, 0f3F800000;
	neg.f32 	%f2668, %f279;
	selp.f32 	%f2669, %f279, %f2668, %p955;
	selp.f32 	%f2720, 0f7FFFFFFF, %f2669, %p954;
	bra.uni 	$L__BB1_412;
$L__BB1_410:
	setp.lt.f32 	%p956, %f11, 0f00000000;
	setp.neu.f32 	%p957, %f12, 0f3F800000;
	add.f32 	%f2670, %f2719, %f2719;
	mov.b32 	%r1038, %f2670;
	xor.b32  	%r1039, %r1038, 2139095040;
	selp.b32 	%r1040, %r1039, %r1038, %p956;
	and.b32  	%r1041, %r1040, 2147483647;
	selp.b32 	%r1042, %r1041, %r1040, %p957;
	mov.b32 	%f2720, %r1042;
	bra.uni 	$L__BB1_412;
$L__BB1_411:
	add.rn.f32 	%f2720, %f2719, %f11;
$L__BB1_412:
	ld.param.f64 	%fd978, [_Z3vfiiiiiiiiiiiddddddddddddddddddddPKdS0_S0_S0_S0_S0_S0_S0_S0_S0_S0_S0_S0_iidPdS1_PiS2_S2_S2_S2_S2_S2_S1_S1__param_19];
	setp.eq.f64 	%p958, %fd158, 0d0000000000000000;
	cvt.f64.f32 	%fd941, %f2720;
	div.rn.f64 	%fd942, %fd941, %fd10;
	{ // callseq 5, 0
	.param .b64 param0;
	st.param.f64 	[param0], %fd337;
	.param .b64 param1;
	st.param.f64 	[param1], %fd11;
	.param .b64 retval0;
	call.uni (retval0), 
	__internal_accurate_pow, 
	(
	param0, 
	param1
	);
	ld.param.f64 	%fd943, [retval0];
	} // callseq 5
	neg.f64 	%fd945, %fd943;
	selp.f64 	%fd946, %fd945, %fd943, %p1;
	selp.f64 	%fd947, 0dFFF8000000000000, %fd946, %p2;
	selp.f64 	%fd948, %fd162, %fd947, %p958;
	selp.f64 	%fd949, %fd166, %fd948, %p4;
	selp.f64 	%fd950, %fd949, %fd167, %p3;
	setp.eq.f64 	%p959, %fd11, 0d0000000000000000;
	setp.eq.f64 	%p960, %fd158, 0d3FF0000000000000;
	selp.f64 	%fd951, 0d3FF0000000000000, %fd950, %p960;
	selp.f64 	%fd952, 0d3FF0000000000000, %fd951, %p959;
	mul.f64 	%fd953, %fd978, %fd952;
	div.rn.f64 	%fd954, %fd953, %fd11;
	sub.f64 	%fd1132, %fd942, %fd954;
	ld.global.f64 	%fd1131, [%rd12];
$L__BB1_413:
	ld.param.f64 	%fd962, [_Z3vfiiiiiiiiiiiddddddddddddddddddddPKdS0_S0_S0_S0_S0_S0_S0_S0_S0_S0_S0_S0_iidPdS1_PiS2_S2_S2_S2_S2_S2_S1_S1__param_11];
	min.f64 	%fd955, %fd242, %fd55;
	setp.le.f64 	%p961, %fd955, 0d0000000000000000;
	selp.f64 	%fd956, %fd14, %fd1132, %p961;
	mul.f64 	%fd957, %fd962, %fd1131;
	fma.rn.f64 	%fd1136, %fd1129, %fd957, %fd956;
$L__BB1_414:
	setp.leu.f64 	%p962, %fd241, %fd229;
	@%p962 bra 	$L__BB1_416;
	mov.f64 	%fd229, %fd241;
	mov.f64 	%fd228, %fd1136;
	mov.f64 	%fd227, %fd231;
	mov.u32 	%r185, %r180;
	mov.u32 	%r184, %r72;
	mov.u32 	%r183, %r1174;
	mov.u32 	%r182, %r58;
	mov.u32 	%r181, %r1082;
$L__BB1_416:
	ld.param.u32 	%r1062, [_Z3vfiiiiiiiiiiiddddddddddddddddddddPKdS0_S0_S0_S0_S0_S0_S0_S0_S0_S0_S0_S0_iidPdS1_PiS2_S2_S2_S2_S2_S2_S1_S1__param_4];
	add.s32 	%r180, %r180, 1;
	setp.eq.s32 	%p963, %r180, %r1062;
	@%p963 bra 	$L__BB1_417;
	bra.uni 	$L__BB1_268;
$L__BB1_417:
	add.s32 	%r1174, %r1174, 1;
	setp.eq.s32 	%p964, %r1174, %r225;
	@%p964 bra 	$L__BB1_260;
	bra.uni 	$L__BB1_267;
$L__BB1_418:
	ld.param.u32 	%r1070, [_Z3vfiiiiiiiiiiiddddddddddddddddddddPKdS0_S0_S0_S0_S0_S0_S0_S0_S0_S0_S0_S0_iidPdS1_PiS2_S2_S2_S2_S2_S2_S1_S1__param_8];
	setp.lt.s32 	%p732, %r1070, 1;
	mov.f64 	%fd1129, %fd1128;
	@%p732 bra 	$L__BB1_278;
	mov.f64 	%fd1129, 0d0000000000000000;
	mov.b32 	%r1194, 0;
	mov.f64 	%fd1128, %fd1129;
$L__BB1_420:
	ld.param.u32 	%r1071, [_Z3vfiiiiiiiiiiiddddddddddddddddddddPKdS0_S0_S0_S0_S0_S0_S0_S0_S0_S0_S0_S0_iidPdS1_PiS2_S2_S2_S2_S2_S2_S1_S1__param_8];
	setp.lt.u32 	%p733, %r1071, 4;
	mad.lo.s32 	%r201, %r1194, %r225, %r14;
	mov.b32 	%r1197, 0;
	@%p733 bra 	$L__BB1_423;
	mov.b32 	%r1195, 0;
$L__BB1_422:
	.pragma "nounroll";
	mad.lo.s32 	%r872, %r13, %r1195, %r201;
	mad.lo.s32 	%r873, %r15, %r872, %r186;
	add.s32 	%r874, %r179, %r873;
	add.s32 	%r875, %r873, %r58;
	add.s32 	%r876, %r1195, %r16;
	mul.wide.u32 	%rd326, %r876, 8;
	add.s64 	%rd327, %rd1, %rd326;
	ld.global.f64 	%fd838, [%rd327];
	mul.f64 	%fd839, %fd7, %fd838;
	mul.wide.s32 	%rd328, %r874, 8;
	add.s64 	%rd329, %rd3, %rd328;
	ld.global.f64 	%fd840, [%rd329];
	mul.wide.s32 	%rd330, %r875, 8;
	add.s64 	%rd331, %rd3, %rd330;
	ld.global.f64 	%fd841, [%rd331];
	mul.f64 	%fd842, %fd8, %fd841;
	fma.rn.f64 	%fd843, %fd297, %fd840, %fd842;
	fma.rn.f64 	%fd844, %fd839, %fd843, %fd1128;
	add.s64 	%rd332, %rd2, %rd328;
	ld.global.f64 	%fd845, [%rd332];
	add.s64 	%rd333, %rd2, %rd330;
	ld.global.f64 	%fd846, [%rd333];
	mul.f64 	%fd847, %fd8, %fd846;
	fma.rn.f64 	%fd848, %fd297, %fd845, %fd847;
	fma.rn.f64 	%fd849, %fd839, %fd848, %fd1129;
	add.s32 	%r877, %r872, %r13;
	mad.lo.s32 	%r878, %r15, %r877, %r186;
	add.s32 	%r879, %r179, %r878;
	add.s32 	%r880, %r878, %r58;
	ld.global.f64 	%fd850, [%rd327+8];
	mul.f64 	%fd851, %fd7, %fd850;
	mul.wide.s32 	%rd334, %r879, 8;
	add.s64 	%rd335, %rd3, %rd334;
	ld.global.f64 	%fd852, [%rd335];
	mul.wide.s32 	%rd336, %r880, 8;
	add.s64 	%rd337, %rd3, %rd336;
	ld.global.f64 	%fd853, [%rd337];
	mul.f64 	%fd854, %fd8, %fd853;
	fma.rn.f64 	%fd855, %fd297, %fd852, %fd854;
	fma.rn.f64 	%fd856, %fd851, %fd855, %fd844;
	add.s64 	%rd338, %rd2, %rd334;
	ld.global.f64 	%fd857, [%rd338];
	add.s64 	%rd339, %rd2, %rd336;
	ld.global.f64 	%fd858, [%rd339];
	mul.f64 	%fd859, %fd8, %fd858;
	fma.rn.f64 	%fd860, %fd297, %fd857, %fd859;
	fma.rn.f64 	%fd861, %fd851, %fd860, %fd849;
	add.s32 	%r881, %r877, %r13;
	mad.lo.s32 	%r882, %r15, %r881, %r186;
	add.s32 	%r883, %r179, %r882;
	add.s32 	%r884, %r882, %r58;
	ld.global.f64 	%fd862, [%rd327+16];
	mul.f64 	%fd863, %fd7, %fd862;
	mul.wide.s32 	%rd340, %r883, 8;
	add.s64 	%rd341, %rd3, %rd340;
	ld.global.f64 	%fd864, [%rd341];
	mul.wide.s32 	%rd342, %r884, 8;
	add.s64 	%rd343, %rd3, %rd342;
	ld.global.f64 	%fd865, [%rd343];
	mul.f64 	%fd866, %fd8, %fd865;
	fma.rn.f64 	%fd867, %fd297, %fd864, %fd866;
	fma.rn.f64 	%fd868, %fd863, %fd867, %fd856;
	add.s64 	%rd344, %rd2, %rd340;
	ld.global.f64 	%fd869, [%rd344];
	add.s64 	%rd345, %rd2, %rd342;
	ld.global.f64 	%fd870, [%rd345];
	mul.f64 	%fd871, %fd8, %fd870;
	fma.rn.f64 	%fd872, %fd297, %fd869, %fd871;
	fma.rn.f64 	%fd873, %fd863, %fd872, %fd861;
	add.s32 	%r885, %r881, %r13;
	mad.lo.s32 	%r886, %r15, %r885, %r186;
	add.s32 	%r887, %r179, %r886;
	add.s32 	%r888, %r886, %r58;
	ld.global.f64 	%fd874, [%rd327+24];
	mul.f64 	%fd875, %fd7, %fd874;
	mul.wide.s32 	%rd346, %r887, 8;
	add.s64 	%rd347, %rd3, %rd346;
	ld.global.f64 	%fd876, [%rd347];
	mul.wide.s32 	%rd348, %r888, 8;
	add.s64 	%rd349, %rd3, %rd348;
	ld.global.f64 	%fd877, [%rd349];
	mul.f64 	%fd878, %fd8, %fd877;
	fma.rn.f64 	%fd879, %fd297, %fd876, %fd878;
	fma.rn.f64 	%fd1128, %fd875, %fd879, %fd868;
	add.s64 	%rd350, %rd2, %rd346;
	ld.global.f64 	%fd880, [%rd350];
	add.s64 	%rd351, %rd2, %rd348;
	ld.global.f64 	%fd881, [%rd351];
	mul.f64 	%fd882, %fd8, %fd881;
	fma.rn.f64 	%fd883, %fd297, %fd880, %fd882;
	fma.rn.f64 	%fd1129, %fd875, %fd883, %fd873;
	add.s32 	%r1195, %r1195, 4;
	setp.ne.s32 	%p734, %r1195, %r30;
	mov.u32 	%r1197, %r30;
	@%p734 bra 	$L__BB1_422;
$L__BB1_423:
	setp.eq.s32 	%p735, %r24, 0;
	@%p735 bra 	$L__BB1_428;
	setp.eq.s32 	%p736, %r25, 0;
	@%p736 bra 	$L__BB1_426;
	mad.lo.s32 	%r889, %r13, %r1197, %r201;
	mad.lo.s32 	%r890, %r15, %r889, %r186;
	add.s32 	%r891, %r179, %r890;
	add.s32 	%r892, %r890, %r58;
	add.s32 	%r893, %r1197, %r16;
	mul.wide.u32 	%rd352, %r893, 8;
	add.s64 	%rd353, %rd1, %rd352;
	ld.global.f64 	%fd885, [%rd353];
	mul.f64 	%fd886, %fd7, %fd885;
	mul.wide.s32 	%rd354, %r891, 8;
	add.s64 	%rd355, %rd3, %rd354;
	ld.global.f64 	%fd887, [%rd355];
	mul.wide.s32 	%rd356, %r892, 8;
	add.s64 	%rd357, %rd3, %rd356;
	ld.global.f64 	%fd888, [%rd357];
	mul.f64 	%fd889, %fd8, %fd888;
	fma.rn.f64 	%fd890, %fd297, %fd887, %fd889;
	fma.rn.f64 	%fd891, %fd886, %fd890, %fd1128;
	add.s64 	%rd358, %rd2, %rd354;
	ld.global.f64 	%fd892, [%rd358];
	add.s64 	%rd359, %rd2, %rd356;
	ld.global.f64 	%fd893, [%rd359];
	mul.f64 	%fd894, %fd8, %fd893;
	fma.rn.f64 	%fd895, %fd297, %fd892, %fd894;
	fma.rn.f64 	%fd896, %fd886, %fd895, %fd1129;
	add.s32 	%r894, %r889, %r13;
	mad.lo.s32 	%r895, %r15, %r894, %r186;
	add.s32 	%r896, %r179, %r895;
	add.s32 	%r897, %r895, %r58;
	cvt.u64.u32 	%rd360, %r16;
	cvt.u64.u32 	%rd361, %r1197;
	add.s64 	%rd362, %rd361, %rd360;
	shl.b64 	%rd363, %rd362, 3;
	add.s64 	%rd364, %rd1, %rd363;
	ld.global.f64 	%fd897, [%rd364+8];
	mul.f64 	%fd898, %fd7, %fd897;
	mul.wide.s32 	%rd365, %r896, 8;
	add.s64 	%rd366, %rd3, %rd365;
	ld.global.f64 	%fd899, [%rd366];
	mul.wide.s32 	%rd367, %r897, 8;
	add.s64 	%rd368, %rd3, %rd367;
	ld.global.f64 	%fd900, [%rd368];
	mul.f64 	%fd901, %fd8, %fd900;
	fma.rn.f64 	%fd902, %fd297, %fd899, %fd901;
	fma.rn.f64 	%fd1128, %fd898, %fd902, %fd891;
	add.s64 	%rd369, %rd2, %rd365;
	ld.global.f64 	%fd903, [%rd369];
	add.s64 	%rd370, %rd2, %rd367;
	ld.global.f64 	%fd904, [%rd370];
	mul.f64 	%fd905, %fd8, %fd904;
	fma.rn.f64 	%fd906, %fd297, %fd903, %fd905;
	fma.rn.f64 	%fd1129, %fd898, %fd906, %fd896;
	add.s32 	%r1197, %r1197, 2;
$L__BB1_426:
	setp.eq.s32 	%p737, %r31, 0;
	@%p737 bra 	$L__BB1_428;
	mad.lo.s32 	%r898, %r13, %r1197, %r201;
	mad.lo.s32 	%r899, %r15, %r898, %r186;
	add.s32 	%r900, %r179, %r899;
	add.s32 	%r901, %r899, %r58;
	add.s32 	%r902, %r1197, %r16;
	mul.wide.u32 	%rd371, %r902, 8;
	add.s64 	%rd372, %rd1, %rd371;
	ld.global.f64 	%fd907, [%rd372];
	mul.f64 	%fd908, %fd7, %fd907;
	mul.wide.s32 	%rd373, %r900, 8;
	add.s64 	%rd374, %rd3, %rd373;
	ld.global.f64 	%fd909, [%rd374];
	mul.wide.s32 	%rd375, %r901, 8;
	add.s64 	%rd376, %rd3, %rd375;
	ld.global.f64 	%fd910, [%rd376];
	mul.f64 	%fd911, %fd8, %fd910;
	fma.rn.f64 	%fd912, %fd297, %fd909, %fd911;
	fma.rn.f64 	%fd1128, %fd908, %fd912, %fd1128;
	add.s64 	%rd377, %rd2, %rd373;
	ld.global.f64 	%fd913, [%rd377];
	add.s64 	%rd378, %rd2, %rd375;
	ld.global.f64 	%fd914, [%rd378];
	mul.f64 	%fd915, %fd8, %fd914;
	fma.rn.f64 	%fd916, %fd297, %fd913, %fd915;
	fma.rn.f64 	%fd1129, %fd908, %fd916, %fd1129;
$L__BB1_428:
	add.s32 	%r1194, %r1194, 1;
	setp.eq.s32 	%p738, %r1194, %r229;
	@%p738 bra 	$L__BB1_278;
	bra.uni 	$L__BB1_420;
$L__BB1_429:
	setp.leu.f64 	%p971, %fd1017, %fd1019;
	setp.leu.f64 	%p972, %fd1017, %fd229;
	or.pred  	%p973, %p971, %p972;
	@%p973 bra 	$L__BB1_431;
	mul.wide.s32 	%rd391, %r221, 8;
	add.s64 	%rd392, %rd3, %rd391;
	st.global.f64 	[%rd392], %fd1017;
	add.s64 	%rd393, %rd2, %rd391;
	st.global.f64 	[%rd393], %fd1014;
	mul.wide.s32 	%rd394, %r221, 4;
	add.s64 	%rd395, %rd23, %rd394;
	st.global.u32 	[%rd395], %r1114;
	add.s64 	%rd396, %rd16, %rd394;
	mov.b32 	%r1053, 0;
	st.global.u32 	[%rd396], %r1053;
	add.s64 	%rd397, %rd22, %rd394;
	st.global.u32 	[%rd397], %r1119;
	add.s64 	%rd398, %rd19, %rd394;
	st.global.u32 	[%rd398], %r1111;
	add.s64 	%rd399, %rd18, %rd394;
	st.global.u32 	[%rd399], %r1053;
	add.s64 	%rd400, %rd17, %rd391;
	st.global.f64 	[%rd400], %fd1011;
	add.s64 	%rd401, %rd21, %rd394;
	mov.b32 	%r1054, 1;
	st.global.u32 	[%rd401], %r1054;
	add.s64 	%rd402, %rd20, %rd394;
	st.global.u32 	[%rd402], %r1053;
	bra.uni 	$L__BB1_432;
$L__BB1_431:
	mul.wide.s32 	%rd379, %r221, 8;
	add.s64 	%rd380, %rd3, %rd379;
	st.global.f64 	[%rd380], %fd229;
	add.s64 	%rd381, %rd2, %rd379;
	st.global.f64 	[%rd381], %fd228;
	mul.wide.s32 	%rd382, %r221, 4;
	add.s64 	%rd383, %rd23, %rd382;
	st.global.u32 	[%rd383], %r182;
	add.s64 	%rd384, %rd16, %rd382;
	st.global.u32 	[%rd384], %r185;
	add.s64 	%rd385, %rd22, %rd382;
	st.global.u32 	[%rd385], %r184;
	add.s64 	%rd386, %rd19, %rd382;
	st.global.u32 	[%rd386], %r181;
	add.s64 	%rd387, %rd18, %rd382;
	st.global.u32 	[%rd387], %r183;
	add.s64 	%rd388, %rd17, %rd379;
	st.global.f64 	[%rd388], %fd227;
	add.s64 	%rd389, %rd21, %rd382;
	mov.b32 	%r1051, 0;
	st.global.u32 	[%rd389], %r1051;
	add.s64 	%rd390, %rd20, %rd382;
	mov.b32 	%r1052, 1;
	st.global.u32 	[%rd390], %r1052;
$L__BB1_432:
	ret;

}
	// .globl	_Z16vfi_continuationiiiiiiiiiiddddddddddddddddddddPKdS0_S0_S0_S0_S0_S0_S0_S0_S0_S0_S0_S0_iidS0_S0_PdS1_PiS2_S2_S2_S2_S2_S2_S1_S1_
.visible .entry _Z16vfi_continuationiiiiiiiiiiddddddddddddddddddddPKdS0_S0_S0_S0_S0_S0_S0_S0_S0_S0_S0_S0_iidS0_S0_PdS1_PiS2_S2_S2_S2_S2_S2_S1_S1_(
	.param .u32 _Z16vfi_continuationiiiiiiiiiiddddddddddddddddddddPKdS0_S0_S0_S0_S0_S0_S0_S0_S0_S0_S0_S0_iidS0_S0_PdS1_PiS2_S2_S2_S2_S2_S2_S1_S1__param_0,
	.param .u32 _Z16vfi_continuationiiiiiiiiiiddddddddddddddddddddPKdS0_S0_S0_S0_S0_S0_S0_S0_S0_S0_S0_S0_iidS0_S0_PdS1_PiS2_S2_S2_S2_S2_S2_S1_S1__param_1,
	.param .u32 _Z16vfi_continuationiiiiiiiiiiddddddddddddddddddddPKdS0_S0_S0_S0_S0_S0_S0_S0_S0_S0_S0_S0_iidS0_S0_PdS1_PiS2_S2_S2_S2_S2_S2_S1_S1__param_2,
	.param .u32 _Z16vfi_continuationiiiiiiiiiiddddddddddddddddddddPKdS0_S0_S0_S0_S0_S0_S0_S0_S0_S0_S0_S0_iidS0_S0_PdS1_PiS2_S2_S2_S2_S2_S2_S1_S1__param_3,
	.param .u32 _Z16vfi_continuationiiiiiiiiiiddddddddddddddddddddPKdS0_S0_S0_S0_S0_S0_S0_S0_S0_S0_S0_S0_iidS0_S0_PdS1_PiS2_S2_S2_S2_S2_S2_S1_S1__param_4,
	.param .u32 _Z16vfi_continuationiiiiiiiiiiddddddddddddddddddddPKdS0_S0_S0_S0_S0_S0_S0_S0_S0_S0_S0_S0_iidS0_S0_PdS1_PiS2_S2_S2_S2_S2_S2_S1_S1__param_5,
	.param .u32 _Z16vfi_continuationiiiiiiiiiiddddddddddddddddddddPKdS0_S0_S0_S0_S0_S0_S0_S0_S0_S0_S0_S0_iidS0_S0_PdS1_PiS2_S2_S2_S2_S2_S2_S1_S1__param_6,
	.param .u32 _Z16vfi_continuationiiiiiiiiiiddddddddddddddddddddPKdS0_S0_S0_S0_S0_S0_S0_S0_S0_S0_S0_S0_iidS0_S0_PdS1_PiS2_S2_S2_S2_S2_S2_S1_S1__param_7,
	.param .u32 _Z16vfi_continuationiiiiiiiiiiddddddddddddddddddddPKdS0_S0_S0_S0_S0_S0_S0_S0_S0_S0_S0_S0_iidS0_S0_PdS1_PiS2_S2_S2_S2_S2_S2_S1_S1__param_8,
	.param .u32 _Z16vfi_continuationiiiiiiiiiiddddddddddddddddddddPKdS0_S0_S0_S0_S0_S0_S0_S0_S0_S0_S0_S0_iidS0_S0_PdS1_PiS2_S2_S2_S2_S2_S2_S1_S1__param_9,
	.param .f64 _Z16vfi_continuationiiiiiiiiiiddddddddddddddddddddPKdS0_S0_S0_S0_S0_S0_S0_S0_S0_S0_S0_S0_iidS0_S0_PdS1_PiS2_S2_S2_S2_S2_S2_S1_S1__param_10,
	.param .f64 _Z16vfi_continuationiiiiiiiiiiddddddddddddddddddddPKdS0_S0_S0_S0_S0_S0_S0_S0_S0_S0_S0_S0_iidS0_S0_PdS1_PiS2_S2_S2_S2_S2_S2_S1_S1__param_11,
	.param .f64 _Z16vfi_continuationiiiiiiiiiiddddddddddddddddddddPKdS0_S0_S0_S0_S0_S0_S0_S0_S0_S0_S0_S0_iidS0_S0_PdS1_PiS2_S2_S2_S2_S2_S2_S1_S1__param_12,
	.param .f64 _Z16vfi_continuationiiiiiiiiiiddddddddddddddddddddPKdS0_S0_S0_S0_S0_S0_S0_S0_S0_S0_S0_S0_iidS0_S0_PdS1_PiS2_S2_S2_S2_S2_S2_S1_S1__param_13,
	.param .f64 _Z16vfi_continuationiiiiiiiiiiddddddddddddddddddddPKdS0_S0_S0_S0_S0_S0_S0_S0_S0_S0_S0_S0_iidS0_S0_PdS1_PiS2_S2_S2_S2_S2_S2_S1_S1__param_14,
	.param .f64 _Z16vfi_continuationiiiiiiiiiiddddddddddddddddddddPKdS0_S0_S0_S0_S0_S0_S0_S0_S0_S0_S0_S0_iidS0_S0_PdS1_PiS2_S2_S2_S2_S2_S2_S1_S1__param_15,
	.param .f64 _Z16vfi_continuationiiiiiiiiiiddddddddddddddddddddPKdS0_S0_S0_S0_S0_S0_S0_S0_S0_S0_S0_S0_iidS0_S0_PdS1_PiS2_S2_S2_S2_S2_S2_S1_S1__param_16,
	.param .f64 _Z16vfi_continuationiiiiiiiiiiddddddddddddddddddddPKdS0_S0_S0_S0_S0_S0_S0_S0_S0_S0_S0_S0_iidS0_S0_PdS1_PiS2_S2_S2_S2_S2_S2_S1_S1__param_17,
	.param .f64 _Z16vfi_continuationiiiiiiiiiiddddddddddddddddddddPKdS0_S0_S0_S0_S0_S0_S0_S0_S0_S0_S0_S0_iidS0_S0_PdS1_PiS2_S2_S2_S2_S2_S2_S1_S1__param_18,
	.param .f64 _Z16vfi_continuationiiiiiiiiiiddddddddddddddddddddPKdS0_S0_S0_S0_S0_S0_S0_S0_S0_S0_S0_S0_iidS0_S0_PdS1_PiS2_S2_S2_S2_S2_S2_S1_S1__param_19,
	.param .f64 _Z16vfi_continuationiiiiiiiiiiddddddddddddddddddddPKdS0_S0_S0_S0_S0_S0_S0_S0_S0_S0_S0_S0_iidS0_S0_PdS1_PiS2_S2_S2_S2_S2_S2_S1_S1__param_20,
	.param .f64 _Z16vfi_continuationiiiiiiiiiiddddddddddddddddddddPKdS0_S0_S0_S0_S0_S0_S0_S0_S0_S0_S0_S0_iidS0_S0_PdS1_PiS2_S2_S2_S2_S2_S2_S1_S1__param_21,
	.param .f64 _Z16vfi_continuationiiiiiiiiiiddddddddddddddddddddPKdS0_S0_S0_S0_S0_S0_S0_S0_S0_S0_S0_S0_iidS0_S0_PdS1_PiS2_S2_S2_S2_S2_S2_S1_S1__param_22,
	.param .f64 _Z16vfi_continuationiiiiiiiiiiddddddddddddddddddddPKdS0_S0_S0_S0_S0_S0_S0_S0_S0_S0_S0_S0_iidS0_S0_PdS1_PiS2_S2_S2_S2_S2_S2_S1_S1__param_23,
	.param .f64 _Z16vfi_continuationiiiiiiiiiiddddddddddddddddddddPKdS0_S0_S0_S0_S0_S0_S0_S0_S0_S0_S0_S0_iidS0_S0_PdS1_PiS2_S2_S2_S2_S2_S2_S1_S1__param_24,
	.param .f64 _Z16vfi_continuationiiiiiiiiiiddddddddddddddddddddPKdS0_S0_S0_S0_S0_S0_S0_S0_S0_S0_S0_S0_iidS0_S0_PdS1_PiS2_S2_S2_S2_S2_S2_S1_S1__param_25,
	.param .f64 _Z16vfi_continuationiiiiiiiiiiddddddddddddddddddddPKdS0_S0_S0_S0_S0_S0_S0_S0_S0_S0_S0_S0_iidS0_S0_PdS1_PiS2_S2_S2_S2_S2_S2_S1_S1__param_26,
	.param .f64 _Z16vfi_continuationiiiiiiiiiiddddddddddddddddddddPKdS0_S0_S0_S0_S0_S0_S0_S0_S0_S0_S0_S0_iidS0_S0_PdS1_PiS2_S2_S2_S2_S2_S2_S1_S1__param_27,
	.param .f64 _Z16vfi_continuationiiiiiiiiiiddddddddddddddddddddPKdS0_S0_S0_S0_S0_S0_S0_S0_S0_S0_S0_S0_iidS0_S0_PdS1_PiS2_S2_S2_S2_S2_S2_S1_S1__param_28,
	.param .f64 _Z16vfi_continuationiiiiiiiiiiddddddddddddddddddddPKdS0_S0_S0_S0_S0_S0_S0_S0_S0_S0_S0_S0_iidS0_S0_PdS1_PiS2_S2_S2_S2_S2_S2_S1_S1__param_29,
	.param .u64 .ptr .align 1 _Z16vfi_continuationiiiiiiiiiiddddddddddddddddddddPKdS0_S0_S0_S0_S0_S0_S0_S0_S0_S0_S0_S0_iidS0_S0_PdS1_PiS2_S2_S2_S2_S2_S2_S1_S1__param_30,
	.param .u64 .ptr .align 1 _Z16vfi_continuationiiiiiiiiiiddddddddddddddddddddPKdS0_S0_S0_S0_S0_S0_S0_S0_S0_S0_S0_S0_iidS0_S0_PdS1_PiS2_S2_S2_S2_S2_S2_S1_S1__param_31,
	.param .u64 .ptr .align 1 _Z16vfi_continuationiiiiiiiiiiddddddddddddddddddddPKdS0_S0_S0_S0_S0_S0_S0_S0_S0_S0_S0_S0_iidS0_S0_PdS1_PiS2_S2_S2_S2_S2_S2_S1_S1__param_32,
	.param .u64 .ptr .align 1 _Z16vfi_continuationiiiiiiiiiiddddddddddddddddddddPKdS0_S0_S0_S0_S0_S0_S0_S0_S0_S0_S0_S0_iidS0_S0_PdS1_PiS2_S2_S2_S2_S2_S2_S1_S1__param_33,
	.param .u64 .ptr .align 1 _Z16vfi_continuationiiiiiiiiiiddddddddddddddddddddPKdS0_S0_S0_S0_S0_S0_S0_S0_S0_S0_S0_S0_iidS0_S0_PdS1_PiS2_S2_S2_S2_S2_S2_S1_S1__param_34,
	.param .u64 .ptr .align 1 _Z16vfi_continuationiiiiiiiiiiddddddddddddddddddddPKdS0_S0_S0_S0_S0_S0_S0_S0_S0_S0_S0_S0_iidS0_S0_PdS1_PiS2_S2_S2_S2_S2_S2_S1_S1__param_35,
	.param .u64 .ptr .align 1 _Z16vfi_continuationiiiiiiiiiiddddddddddddddddddddPKdS0_S0_S0_S0_S0_S0_S0_S0_S0_S0_S0_S0_iidS0_S0_PdS1_PiS2_S2_S2_S2_S2_S2_S1_S1__param_36,
	.param .u64 .ptr .align 1 _Z16vfi_continuationiiiiiiiiiiddddddddddddddddddddPKdS0_S0_S0_S0_S0_S0_S0_S0_S0_S0_S0_S0_iidS0_S0_PdS1_PiS2_S2_S2_S2_S2_S2_S1_S1__param_37,
	.param .u64 .ptr .align 1 _Z16vfi_continuationiiiiiiiiiiddddddddddddddddddddPKdS0_S0_S0_S0_S0_S0_S0_S0_S0_S0_S0_S0_iidS0_S0_PdS1_PiS2_S2_S2_S2_S2_S2_S1_S1__param_38,
	.param .u64 .ptr .align 1 _Z16vfi_continuationiiiiiiiiiiddddddddddddddddddddPKdS0_S0_S0_S0_S0_S0_S0_S0_S0_S0_S0_S0_iidS0_S0_PdS1_PiS2_S2_S2_S2_S2_S2_S1_S1__param_39,
	.param .u64 .ptr .align 1 _Z16vfi_continuationiiiiiiiiiiddddddddddddddddddddPKdS0_S0_S0_S0_S0_S0_S0_S0_S0_S0_S0_S0_iidS0_S0_PdS1_PiS2_S2_S2_S2_S2_S2_S1_S1__param_40,
	.param .u64 .ptr .align 1 _Z16vfi_continuationiiiiiiiiiiddddddddddddddddddddPKdS0_S0_S0_S0_S0_S0_S0_S0_S0_S0_S0_S0_iidS0_S0_PdS1_PiS2_S2_S2_S2_S2_S2_S1_S1__param_41,
	.param .u64 .ptr .align 1 _Z16vfi_continuationiiiiiiiiiiddddddddddddddddddddPKdS0_S0_S0_S0_S0_S0_S0_S0_S0_S0_S0_S0_iidS0_S0_PdS1_PiS2_S2_S2_S2_S2_S2_S1_S1__param_42,
	.param .u32 _Z16vfi_continuationiiiiiiiiiiddddddddddddddddddddPKdS0_S0_S0_S0_S0_S0_S0_S0_S0_S0_S0_S0_iidS0_S0_PdS1_PiS2_S2_S2_S2_S2_S2_S1_S1__param_43,
	.param .u32 _Z16vfi_continuationiiiiiiiiiiddddddddddddddddddddPKdS0_S0_S0_S0_S0_S0_S0_S0_S0_S0_S0_S0_iidS0_S0_PdS1_PiS2_S2_S2_S2_S2_S2_S1_S1__param_44,
	.param .f64 _Z16vfi_continuationiiiiiiiiiiddddddddddddddddddddPKdS0_S0_S0_S0_S0_S0_S0_S0_S0_S0_S0_S0_iidS0_S0_PdS1_PiS2_S2_S2_S2_S2_S2_S1_S1__param_45,
	.param .u64 .ptr .align 1 _Z16vfi_continuationiiiiiiiiiiddddddddddddddddddddPKdS0_S0_S0_S0_S0_S0_S0_S0_S0_S0_S0_S0_iidS0_S0_PdS1_PiS2_S2_S2_S2_S2_S2_S1_S1__param_46,
	.param .u64 .ptr .align 1 _Z16vfi_continuationiiiiiiiiiiddddddddddddddddddddPKdS0_S0_S0_S0_S0_S0_S0_S0_S0_S0_S0_S0_iidS0_S0_PdS1_PiS2_S2_S2_S2_S2_S2_S1_S1__param_47,
	.param .u64 .ptr .align 1 _Z16vfi_continuationiiiiiiiiiiddddddddddddddddddddPKdS0_S0_S0_S0_S0_S0_S0_S0_S0_S0_S0_S0_iidS0_S0_PdS1_PiS2_S2_S2_S2_S2_S2_S1_S1__param_48,
	.param .u64 .ptr .align 1 _Z16vfi_continuationiiiiiiiiiiddddddddddddddddddddPKdS0_S0_S0_S0_S0_S0_S0_S0_S0_S0_S0_S0_iidS0_S0_PdS1_PiS2_S2_S2_S2_S2_S2_S1_S1__param_49,
	.param .u64 .ptr .align 1 _Z16vfi_continuationiiiiiiiiiiddddddddddddddddddddPKdS0_S0_S0_S0_S0_S0_S0_S0_S0_S0_S0_S0_iidS0_S0_PdS1_PiS2_S2_S2_S2_S2_S2_S1_S1__param_50,
	.param .u64 .ptr .align 1 _Z16vfi_continuationiiiiiiiiiiddddddddddddddddddddPKdS0_S0_S0_S0_S0_S0_S0_S0_S0_S0_S0_S0_iidS0_S0_PdS1_PiS2_S2_S2_S2_S2_S2_S1_S1__param_51,
	.param .u64 .ptr .align 1 _Z16vfi_continuationiiiiiiiiiiddddddddddddddddddddPKdS0_S0_S0_S0_S0_S0_S0_S0_S0_S0_S0_S0_iidS0_S0_PdS1_PiS2_S2_S2_S2_S2_S2_S1_S1__param_52,
	.param .u64 .ptr .align 1 _Z16vfi_continuationiiiiiiiiiiddddddddddddddddddddPKdS0_S0_S0_S0_S0_S0_S0_S0_S0_S0_S0_S0_iidS0_S0_PdS1_PiS2_S2_S2_S2_S2_S2_S1_S1__param_53,
	.param .u64 .ptr .align 1 _Z16vfi_continuationiiiiiiiiiiddddddddddddddddddddPKdS0_S0_S0_S0_S0_S0_S0_S0_S0_S0_S0_S0_iidS0_S0_PdS1_PiS2_S2_S2_S2_S2_S2_S1_S1__param_54,
	.param .u64 .ptr .align 1 _Z16vfi_continuationiiiiiiiiiiddddddddddddddddddddPKdS0_S0_S0_S0_S0_S0_S0_S0_S0_S0_S0_S0_iidS0_S0_PdS1_PiS2_S2_S2_S2_S2_S2_S1_S1__param_55,
	.param .u64 .ptr .align 1 _Z16vfi_continuationiiiiiiiiiiddddddddddddddddddddPKdS0_S0_S0_S0_S0_S0_S0_S0_S0_S0_S0_S0_iidS0_S0_PdS1_PiS2_S2_S2_S2_S2_S2_S1_S1__param_56,
	.param .u64 .ptr .align 1 _Z16vfi_continuationiiiiiiiiiiddddddddddddddddddddPKdS0_S0_S0_S0_S0_S0_S0_S0_S0_S0_S0_S0_iidS0_S0_PdS1_PiS2_S2_S2_S2_S2_S2_S1_S1__param_57,
	.param .u64 .ptr .align 1 _Z16vfi_continuationiiiiiiiiiiddddddddddddddddddddPKdS0_S0_S0_S0_S0_S0_S0_S0_S0_S0_S0_S0_iidS0_S0_PdS1_PiS2_S2_S2_S2_S2_S2_S1_S1__param_58
)
{
	.reg .pred 	%p<974>;
	.reg .b32 	%r<1211>;
	.reg .b32 	%f<2721>;
	.reg .b64 	%rd<433>;
	.reg .b64 	%fd<1173>;

	ld.param.u32 	%r223, [_Z16vfi_continuationiiiiiiiiiiddddddddddddddddddddPKdS0_S0_S0_S0_S0_S0_S0_S0_S0_S0_S0_S0_iidS0_S0_PdS1_PiS2_S2_S2_S2_S2_S2_S1_S1__param_1];
	ld.param.u32 	%r224, [_Z16vfi_continuationiiiiiiiiiiddddddddddddddddddddPKdS0_S0_S0_S0_S0_S0_S0_S0_S0_S0_S0_S0_iidS0_S0_PdS1_PiS2_S2_S2_S2_S2_S2_S1_S1__param_2];
	ld.param.u32 	%r225, [_Z16vfi_continuationiiiiiiiiiiddddddddddddddddddddPKdS0_S0_S0_S0_S0_S0_S0_S0_S0_S0_S0_S0_iidS0_S0_PdS1_PiS2_S2_S2_S2_S2_S2_S1_S1__param_3];
	ld.param.u32 	%r226, [_Z16vfi_continuationiiiiiiiiiiddddddddddddddddddddPKdS0_S0_S0_S0_S0_S0_S0_S0_S0_S0_S0_S0_iidS0_S0_PdS1_PiS2_S2_S2_S2_S2_S2_S1_S1__param_4];
	ld.param.u32 	%r227, [_Z16vfi_continuationiiiiiiiiiiddddddddddddddddddddPKdS0_S0_S0_S0_S0_S0_S0_S0_S0_S0_S0_S0_iidS0_S0_PdS1_PiS2_S2_S2_S2_S2_S2_S1_S1__param_5];
	ld.param.u32 	%r228, [_Z16vfi_continuationiiiiiiiiiiddddddddddddddddddddPKdS0_S0_S0_S0_S0_S0_S0_S0_S0_S0_S0_S0_iidS0_S0_PdS1_PiS2_S2_S2_S2_S2_S2_S1_S1__param_6];
	ld.param.u32 	%r229, [_Z16vfi_continuationiiiiiiiiiiddddddddddddddddddddPKdS0_S0_S0_S0_S0_S0_S0_S0_S0_S0_S0_S0_iidS0_S0_PdS1_PiS2_S2_S2_S2_S2_S2_S1_S1__param_7];
	ld.param.u32 	%r230, [_Z16vfi_continuationiiiiiiiiiiddddddddddddddddddddPKdS0_S0_S0_S0_S0_S0_S0_S0_S0_S0_S0_S0_iidS0_S0_PdS1_PiS2_S2_S2_S2_S2_S2_S1_S1__param_8];
	ld.param.u32 	%r231, [_Z16vfi_continuationiiiiiiiiiiddddddddddddddddddddPKdS0_S0_S0_S0_S0_S0_S0_S0_S0_S0_S0_S0_iidS0_S0_PdS1_PiS2_S2_S2_S2_S2_S2_S1_S1__param_9];
	ld.param.f64 	%fd297, [_Z16vfi_continuationiiiiiiiiiiddddddddddddddddddddPKdS0_S0_S0_S0_S0_S0_S0_S0_S0_S0_S0_S0_iidS0_S0_PdS1_PiS2_S2_S2_S2_S2_S2_S1_S1__param_10];
	ld.param.f64 	%fd299, [_Z16vfi_continuationiiiiiiiiiiddddddddddddddddddddPKdS0_S0_S0_S0_S0_S0_S0_S0_S0_S0_S0_S0_iidS0_S0_PdS1_PiS2_S2_S2_S2_S2_S2_S1_S1__param_12];
	ld.param.f64 	%fd300, [_Z16vfi_continuationiiiiiiiiiiddddddddddddddddddddPKdS0_S0_S0_S0_S0_S0_S0_S0_S0_S0_S0_S0_iidS0_S0_PdS1_PiS2_S2_S2_S2_S2_S2_S1_S1__param_13];
	ld.param.f64 	%fd302, [_Z16vfi_continuationiiiiiiiiiiddddddddddddddddddddPKdS0_S0_S0_S0_S0_S0_S0_S0_S0_S0_S0_S0_iidS0_S0_PdS1_PiS2_S2_S2_S2_S2_S2_S1_S1__param_15];
	ld.param.f64 	%fd313, [_Z16vfi_continuationiiiiiiiiiiddddddddddddddddddddPKdS0_S0_S0_S0_S0_S0_S0_S0_S0_S0_S0_S0_iidS0_S0_PdS1_PiS2_S2_S2_S2_S2_S2_S1_S1__param_26];
	ld.param.f64 	%fd314, [_Z16vfi_continuationiiiiiiiiiiddddddddddddddddddddPKdS0_S0_S0_S0_S0_S0_S0_S0_S0_S0_S0_S0_iidS0_S0_PdS1_PiS2_S2_S2_S2_S2_S2_S1_S1__param_27];
	ld.param.f64 	%fd316, [_Z16vfi_continuationiiiiiiiiiiddddddddddddddddddddPKdS0_S0_S0_S0_S0_S0_S0_S0_S0_S0_S0_S0_iidS0_S0_PdS1_PiS2_S2_S2_S2_S2_S2_S1_S1__param_29];
	ld.param.u64 	%rd26, [_Z16vfi_continuationiiiiiiiiiiddddddddddddddddddddPKdS0_S0_S0_S0_S0_S0_S0_S0_S0_S0_S0_S0_iidS0_S0_PdS1_PiS2_S2_S2_S2_S2_S2_S1_S1__param_30];
	ld.param.u64 	%rd45, [_Z16vfi_continuationiiiiiiiiiiddddddddddddddddddddPKdS0_S0_S0_S0_S0_S0_S0_S0_S0_S0_S0_S0_iidS0_S0_PdS1_PiS2_S2_S2_S2_S2_S2_S1_S1__param_31];
	ld.param.u64 	%rd27, [_Z16vfi_continuationiiiiiiiiiiddddddddddddddddddddPKdS0_S0_S0_S0_S0_S0_S0_S0_S0_S0_S0_S0_iidS0_S0_PdS1_PiS2_S2_S2_S2_S2_S2_S1_S1__param_32];
	ld.param.u64 	%rd46, [_Z16vfi_continuationiiiiiiiiiiddddddddddddddddddddPKdS0_S0_S0_S0_S0_S0_S0_S0_S0_S0_S0_S0_iidS0_S0_PdS1_PiS2_S2_S2_S2_S2_S2_S1_S1__param_33];
	ld.param.u64 	%rd47, [_Z16vfi_continuationiiiiiiiiiiddddddddddddddddddddPKdS0_S0_S0_S0_S0_S0_S0_S0_S0_S0_S0_S0_iidS0_S0_PdS1_PiS2_S2_S2_S2_S2_S2_S1_S1__param_34];
	ld.param.u64 	%rd28, [_Z16vfi_continuationiiiiiiiiiiddddddddddddddddddddPKdS0_S0_S0_S0_S0_S0_S0_S0_S0_S0_S0_S0_iidS0_S0_PdS1_PiS2_S2_S2_S2_S2_S2_S1_S1__param_35];
	ld.param.u64 	%rd48, [_Z16vfi_continuationiiiiiiiiiiddddddddddddddddddddPKdS0_S0_S0_S0_S0_S0_S0_S0_S0_S0_S0_S0_iidS0_S0_PdS1_PiS2_S2_S2_S2_S2_S2_S1_S1__param_37];
	ld.param.u64 	%rd49, [_Z16vfi_continuationiiiiiiiiiiddddddddddddddddddddPKdS0_S0_S0_S0_S0_S0_S0_S0_S0_S0_S0_S0_iidS0_S0_PdS1_PiS2_S2_S2_S2_S2_S2_S1_S1__param_39];
	ld.param.u64 	%rd32, [_Z16vfi_continuationiiiiiiiiiiddddddddddddddddddddPKdS0_S0_S0_S0_S0_S0_S0_S0_S0_S0_S0_S0_iidS0_S0_PdS1_PiS2_S2_S2_S2_S2_S2_S1_S1__param_41];
	ld.param.u64 	%rd33, [_Z16vfi_continuationiiiiiiiiiiddddddddddddddddddddPKdS0_S0_S0_S0_S0_S0_S0_S0_S0_S0_S0_S0_iidS0_S0_PdS1_PiS2_S2_S2_S2_S2_S2_S1_S1__param_42];
	ld.param.u32 	%r232, [_Z16vfi_continuationiiiiiiiiiiddddddddddddddddddddPKdS0_S0_S0_S0_S0_S0_S0_S0_S0_S0_S0_S0_iidS0_S0_PdS1_PiS2_S2_S2_S2_S2_S2_S1_S1__param_43];
	ld.param.u32 	%r233, [_Z16vfi_continuationiiiiiiiiiiddddddddddddddddddddPKdS0_S0_S0_S0_S0_S0_S0_S0_S0_S0_S0_S0_iidS0_S0_PdS1_PiS2_S2_S2_S2_S2_S2_S1_S1__param_44];
	ld.param.f64 	%fd317, [_Z16vfi_continuationiiiiiiiiiiddddddddddddddddddddPKdS0_S0_S0_S0_S0_S0_S0_S0_S0_S0_S0_S0_iidS0_S0_PdS1_PiS2_S2_S2_S2_S2_S2_S1_S1__param_45];
	ld.param.u64 	%rd50, [_Z16vfi_continuationiiiiiiiiiiddddddddddddddddddddPKdS0_S0_S0_S0_S0_S0_S0_S0_S0_S0_S0_S0_iidS0_S0_PdS1_PiS2_S2_S2_S2_S2_S2_S1_S1__param_46];
	ld.param.u64 	%rd51, [_Z16vfi_continuationiiiiiiiiiiddddddddddddddddddddPKdS0_S0_S0_S0_S0_S0_S0_S0_S0_S0_S0_S0_iidS0_S0_PdS1_PiS2_S2_S2_S2_S2_S2_S1_S1__param_47];
	ld.param.u64 	%rd44, [_Z16vfi_continuationiiiiiiiiiiddddddddddddddddddddPKdS0_S0_S0_S0_S0_S0_S0_S0_S0_S0_S0_S0_iidS0_S0_PdS1_PiS2_S2_S2_S2_S2_S2_S1_S1__param_58];
	cvta.to.global.u64 	%rd1, %rd49;
	cvta.to.global.u64 	%rd2, %rd51;
	cvta.to.global.u64 	%rd3, %rd50;
	cvta.to.global.u64 	%rd4, %rd45;
	cvta.to.global.u64 	%rd5, %rd48;
	cvta.to.global.u64 	%rd6, %rd47;
	cvta.to.global.u64 	%rd7, %rd46;
	cvta.to.global.u64 	%rd52, %rd27;
	mov.f32 	%f284, 0fB1800000;
	mov.f32 	%f285, 0f3EE38E39;
	mul.rn.f32 	%f286, %f285, %f284;
	mov.f32 	%f287, 0f3D4A4588;
	mov.f32 	%f288, 0f3DF80F5F;
	mul.rn.f32 	%f289, %f288, %f287;
	fma.rn.f32 	%f290, %f286, 0f3FB8AA3B, 0f336DD092;
	fma.rn.f32 	%f291, 0f3E638E39, 0f32A55E34, %f290;
	mul.f32 	%f292, %f289, 0f40400000;
	fma.rn.f32 	%f293, %f292, %f286, %f291;
	fma.rn.f32 	%f294, %f289, 0f3E638E39, %f293;
	mov.f32 	%f295, 0f405484B1;
	add.rn.f32 	%f1, %f295, %f294;
	mov.f32 	%f296, 0fC05484B1;
	add.rn.f32 	%f297, %f1, %f296;
	neg.f32 	%f298, %f297;
	add.rn.f32 	%f2, %f294, %f298;
	mov.f32 	%f299, 0f41300000;
	mul.rn.f32 	%f300, %f1, %f299;
	neg.f32 	%f301, %f300;
	fma.rn.f32 	%f302, %f1, 0f41300000, %f301;
	fma.rn.f32 	%f303, %f2, 0f41300000, %f302;
	cvt.rni.f32.f32 	%f304, %f300;
	sub.f32 	%f305, %f300, %f304;
	add.f32 	%f306, %f305, %f303;
	fma.rn.f32 	%f307, %f306, 0f391FCB8E, 0f3AAF85ED;
	fma.rn.f32 	%f308, %f307, %f306, 0f3C1D9856;
	fma.rn.f32 	%f309, %f308, %f306, 0f3D6357BB;
	fma.rn.f32 	%f310, %f309, %f306, 0f3E75FDEC;
	fma.rn.f32 	%f311, %f310, %f306, 0f3F317218;
	fma.rn.f32 	%f312, %f311, %f306, 0f3F800000;
	cvt.rzi.s32.f32 	%r235, %f304;
	setp.gt.f32 	%p5, %f304, 0f00000000;
	selp.b32 	%r236, 0, -2097152000, %p5;
	add.s32 	%r237, %r236, 2130706432;
	mov.b32 	%f313, %r237;
	mul.f32 	%f314, %f312, %f313;
	shl.b32 	%r238, %r235, 23;
	sub.s32 	%r239, %r238, %r236;
	mov.b32 	%f315, %r239;
	mul.f32 	%f316, %f314, %f315;
	abs.f32 	%f317, %f300;
	setp.gt.f32 	%p6, %f317, 0f43180000;
	setp.lt.f32 	%p7, %f300, 0f00000000;
	selp.f32 	%f318, 0f00000000, 0f7F800000, %p7;
	selp.f32 	%f319, %f318, %f316, %p6;
	neg.f32 	%f320, %f319;
	cvt.f64.f32 	%fd1021, %f320;
	mov.u32 	%r1, %ctaid.x;
	mov.u32 	%r240, %ctaid.y;
	mov.u32 	%r2, %tid.x;
	mov.u32 	%r3, %tid.y;
	mov.u32 	%r4, %tid.z;
	mul.wide.u32 	%rd53, %r240, 8;
	add.s64 	%rd54, %rd52, %rd53;
	ld.global.f64 	%fd2, [%rd54];
	mul.wide.u32 	%rd55, %r1, 8;
	add.s64 	%rd56, %rd7, %rd55;
	ld.global.f64 	%fd3, [%rd56];
	mul.lo.s32 	%r5, %r232, %r230;
	mul.lo.s32 	%r6, %r5, %r224;
	mul.lo.s32 	%r7, %r224, %r4;
	mul.lo.s32 	%r241, %r224, %r3;
	mul.lo.s32 	%r8, %r241, %r225;
	mul.lo.s32 	%r9, %r226, %r225;
	mad.lo.s32 	%r242, %r224, %r1, %r240;
	add.s32 	%r10, %r242, %r8;
	setp.lt.s32 	%p8, %r228, 1;
	mov.b32 	%r1123, 0;
	mov.f64 	%fd1015, 0d0000000000000000;
	mov.f64 	%fd227, 0d0000000000000000;
	mov.f64 	%fd1013, 0d0000000000000000;
	mov.f64 	%fd229, %fd1021;
	mov.f64 	%fd1019, %fd1021;
	mov.f64 	%fd1018, %fd1021;
	mov.f64 	%fd228, %fd1021;
	mov.f64 	%fd1016, %fd1021;
	mov.u32 	%r185, %r1123;
	mov.u32 	%r1121, %r1123;
	mov.u32 	%r184, %r1123;
	mov.u32 	%r1119, %r1123;
	mov.u32 	%r1118, %r1123;
	mov.u32 	%r183, %r1123;
	mov.u32 	%r1116, %r1123;
	mov.u32 	%r182, %r1123;
	mov.u32 	%r1114, %r1123;
	mov.u32 	%r1113, %r1123;
	mov.u32 	%r181, %r1123;
	mov.u32 	%r1111, %r1123;
	@%p8 bra 	$L__BB2_263;
	ld.param.u32 	%r1073, [_Z16vfi_continuationiiiiiiiiiiddddddddddddddddddddPKdS0_S0_S0_S0_S0_S0_S0_S0_S0_S0_S0_S0_iidS0_S0_PdS1_PiS2_S2_S2_S2_S2_S2_S1_S1__param_43];
	ld.param.u64 	%rd422, [_Z16vfi_continuationiiiiiiiiiiddddddddddddddddddddPKdS0_S0_S0_S0_S0_S0_S0_S0_S0_S0_S0_S0_iidS0_S0_PdS1_PiS2_S2_S2_S2_S2_S2_S1_S1__param_40];
	ld.param.u64 	%rd421, [_Z16vfi_continuationiiiiiiiiiiddddddddddddddddddddPKdS0_S0_S0_S0_S0_S0_S0_S0_S0_S0_S0_S0_iidS0_S0_PdS1_PiS2_S2_S2_S2_S2_S2_S1_S1__param_38];
	ld.param.f64 	%fd984, [_Z16vfi_continuationiiiiiiiiiiddddddddddddddddddddPKdS0_S0_S0_S0_S0_S0_S0_S0_S0_S0_S0_S0_iidS0_S0_PdS1_PiS2_S2_S2_S2_S2_S2_S1_S1__param_25];
	ld.param.f64 	%fd983, [_Z16vfi_continuationiiiiiiiiiiddddddddddddddddddddPKdS0_S0_S0_S0_S0_S0_S0_S0_S0_S0_S0_S0_iidS0_S0_PdS1_PiS2_S2_S2_S2_S2_S2_S1_S1__param_24];
	ld.param.f64 	%fd979, [_Z16vfi_continuationiiiiiiiiiiddddddddddddddddddddPKdS0_S0_S0_S0_S0_S0_S0_S0_S0_S0_S0_S0_iidS0_S0_PdS1_PiS2_S2_S2_S2_S2_S2_S1_S1__param_20];
	ld.param.f64 	%fd972, [_Z16vfi_continuationiiiiiiiiiiddddddddddddddddddddPKdS0_S0_S0_S0_S0_S0_S0_S0_S0_S0_S0_S0_iidS0_S0_PdS1_PiS2_S2_S2_S2_S2_S2_S1_S1__param_18];
	ld.param.f64 	%fd965, [_Z16vfi_continuationiiiiiiiiiiddddddddddddddddddddPKdS0_S0_S0_S0_S0_S0_S0_S0_S0_S0_S0_S0_iidS0_S0_PdS1_PiS2_S2_S2_S2_S2_S2_S1_S1__param_17];
	ld.param.f64 	%fd964, [_Z16vfi_continuationiiiiiiiiiiddddddddddddddddddddPKdS0_S0_S0_S0_S0_S0_S0_S0_S0_S0_S0_S0_iidS0_S0_PdS1_PiS2_S2_S2_S2_S2_S2_S1_S1__param_16];
	ld.param.u32 	%r1064, [_Z16vfi_continuationiiiiiiiiiiddddddddddddddddddddPKdS0_S0_S0_S0_S0_S0_S0_S0_S0_S0_S0_S0_iidS0_S0_PdS1_PiS2_S2_S2_S2_S2_S2_S1_S1__param_8];
	ld.param.u32 	%r1059, [_Z16vfi_continuationiiiiiiiiiiddddddddddddddddddddPKdS0_S0_S0_S0_S0_S0_S0_S0_S0_S0_S0_S0_iidS0_S0_PdS1_PiS2_S2_S2_S2_S2_S2_S1_S1__param_4];
	add.s32 	%r244, %r6, %r7;
	mad.lo.s32 	%r245, %r9, %r244, %r10;
	mul.wide.s32 	%rd57, %r245, 8;
	add.s64 	%rd8, %rd4, %rd57;
	mul.wide.u32 	%rd58, %r2, 8;
	add.s64 	%rd59, %rd5, %rd58;
	ld.global.f64 	%fd320, [%rd59];
	mul.wide.u32 	%rd60, %r3, 8;
	add.s64 	%rd61, %rd6, %rd60;
	ld.global.f64 	%fd321, [%rd61];
	cvta.to.global.u64 	%rd62, %rd421;
	cvta.to.global.u64 	%rd63, %rd422;
	cvta.to.global.u64 	%rd64, %rd26;
	cvta.to.global.u64 	%rd65, %rd32;
	cvta.to.global.u64 	%rd66, %rd33;
	setp.lt.s32 	%p9, %r224, 1;
	mul.wide.u32 	%rd67, %r4, 8;
	add.s64 	%rd9, %rd62, %rd67;
	mul.wide.s32 	%rd68, %r1073, 8;
	add.s64 	%rd10, %rd63, %rd68;
	mov.f64 	%fd322, 0d3FF0000000000000;
	sub.f64 	%fd323, %fd322, %fd983;
	sub.f64 	%fd4, %fd323, %fd984;
	fma.rn.f64 	%fd5, %fd300, %fd321, %fd2;
	add.s64 	%rd11, %rd64, %rd68;
	add.f64 	%fd324, %fd302, %fd320;
	mul.f64 	%fd325, %fd299, %fd324;
	mul.f64 	%fd6, %fd321, %fd325;
	add.s32 	%r11, %r1073, 1;
	mul.lo.s32 	%r246, %r229, %r224;
	mul.lo.s32 	%r247, %r246, %r1064;
	mad.lo.s32 	%r248, %r247, %r1073, %r247;
	mul.lo.s32 	%r249, %r7, %r229;
	add.s32 	%r12, %r248, %r249;
	cvt.rn.f64.s32 	%fd326, %r229;
	rcp.rn.f64 	%fd7, %fd326;
	sub.f64 	%fd8, %fd322, %fd297;
	mul.lo.s32 	%r13, %r229, %r225;
	mul.lo.s32 	%r250, %r13, %r1064;
	mad.lo.s32 	%r14, %r250, %r1073, %r250;
	mul.lo.s32 	%r15, %r1059, %r224;
	mul.lo.s32 	%r16, %r1064, %r4;
	cvt.rn.f32.f64 	%f3, %fd965;
	mul.f32 	%f321, %f3, 0f3F000000;
	cvt.rzi.f32.f32 	%f322, %f321;
	add.f32 	%f323, %f322, %f322;
	sub.f32 	%f324, %f3, %f323;
	abs.f32 	%f4, %f324;
	abs.f32 	%f5, %f3;
	cvt.rmi.f32.f32 	%f6, %f3;
	sub.f64 	%fd9, %fd322, %fd965;
	cvt.rn.f32.f64 	%f7, %fd9;
	mul.f32 	%f325, %f7, 0f3F000000;
	cvt.rzi.f32.f32 	%f326, %f325;
	add.f32 	%f327, %f326, %f326;
	sub.f32 	%f328, %f7, %f327;
	abs.f32 	%f8, %f328;
	abs.f32 	%f9, %f7;
	cvt.rmi.f32.f32 	%f10, %f7;
	sub.f64 	%fd10, %fd322, %fd964;
	cvt.rn.f32.f64 	%f11, %fd10;
	mul.f32 	%f329, %f11, 0f3F000000;
	cvt.rzi.f32.f32 	%f330, %f329;
	add.f32 	%f331, %f330, %f330;
	sub.f32 	%f332, %f11, %f331;
	abs.f32 	%f12, %f332;
	abs.f32 	%f13, %f11;
	cvt.rmi.f32.f32 	%f14, %f11;
	cvt.rn.f32.f64 	%f15, %fd972;
	mul.f32 	%f333, %f15, 0f3F000000;
	cvt.rzi.f32.f32 	%f334, %f333;
	add.f32 	%f335, %f334, %f334;
	sub.f32 	%f336, %f15, %f335;
	abs.f32 	%f16, %f336;
	abs.f32 	%f17, %f15;
	cvt.rmi.f32.f32 	%f18, %f15;
	rcp.rn.f64 	%fd327, %fd972;
	cvt.rn.f32.f64 	%f19, %fd327;
	mul.f32 	%f337, %f19, 0f3F000000;
	cvt.rzi.f32.f32 	%f338, %f337;
	add.f32 	%f339, %f338, %f338;
	sub.f32 	%f340, %f19, %f339;
	abs.f32 	%f20, %f340;
	abs.f32 	%f21, %f19;
	cvt.rmi.f32.f32 	%f22, %f19;
	add.f64 	%fd11, %fd979, 0d3FF0000000000000;
	{
	.reg .b32 %temp; 
	mov.b64 	{%temp, %r17}, %fd11;
	}
	cvt.rzi.f64.f64 	%fd12, %fd11;
	abs.f64 	%fd13, %fd11;
	mov.f32 	%f341, 0f41700000;
	mul.rn.f32 	%f342, %f1, %f341;
	neg.f32 	%f343, %f342;
	fma.rn.f32 	%f344, %f1, 0f41700000, %f343;
	fma.rn.f32 	%f345, %f2, 0f41700000, %f344;
	cvt.rni.f32.f32 	%f346, %f342;
	sub.f32 	%f347, %f342, %f346;
	add.f32 	%f348, %f347, %f345;
	fma.rn.f32 	%f349, %f348, 0f391FCB8E, 0f3AAF85ED;
	fma.rn.f32 	%f350, %f349, %f348, 0f3C1D9856;
	fma.rn.f32 	%f351, %f350, %f348, 0f3D6357BB;
	fma.rn.f32 	%f352, %f351, %f348, 0f3E75FDEC;
	fma.rn.f32 	%f353, %f352, %f348, 0f3F317218;
	fma.rn.f32 	%f354, %f353, %f348, 0f3F800000;
	cvt.rzi.s32.f32 	%r251, %f346;
	setp.gt.f32 	%p10, %f346, 0f00000000;
	selp.b32 	%r252, 0, -2097152000, %p10;
	add.s32 	%r253, %r252, 2130706432;
	mov.b32 	%f355, %r253;
	mul.f32 	%f356, %f354, %f355;
	shl.b32 	%r254, %r251, 23;
	sub.s32 	%r255, %r254, %r252;
	mov.b32 	%f357, %r255;
	mul.f32 	%f358, %f356, %f357;
	abs.f32 	%f359, %f342;
	setp.gt.f32 	%p11, %f359, 0f43180000;
	setp.lt.f32 	%p12, %f342, 0f00000000;
	selp.f32 	%f360, 0f00000000, 0f7F800000, %p12;
	selp.f32 	%f361, %f360, %f358, %p11;
	neg.f32 	%f362, %f361;
	cvt.f64.f32 	%fd14, %f362;
	add.s64 	%rd12, %rd65, %rd68;
	add.f64 	%fd15, %fd317, 0d3FF0000000000000;
	add.s64 	%rd13, %rd66, %rd68;
	sub.f64 	%fd328, %fd322, %fd320;
	sub.f64 	%fd329, %fd328, %fd302;
	mul.f64 	%fd330, %fd299, %fd329;
	mul.f64 	%fd331, %fd321, %fd330;
	sub.f64 	%fd332, %fd322, %fd316;
	mul.f64 	%fd16, %fd332, %fd331;
	mul.lo.s32 	%r18, %r249, %r9;
	mul.lo.s32 	%r256, %r224, %r2;
	mul.lo.s32 	%r19, %r225, %r224;
	mad.lo.s32 	%r257, %r246, %r5, %r256;
	mul.lo.s32 	%r20, %r9, %r257;
	sub.f64 	%fd17, %fd322, %fd314;
	add.f64 	%fd18, %fd2, %fd331;
	@%p9 bra 	$L__BB2_263;
	ld.param.u32 	%r1065, [_Z16vfi_continuationiiiiiiiiiiddddddddddddddddddddPKdS0_S0_S0_S0_S0_S0_S0_S0_S0_S0_S0_S0_iidS0_S0_PdS1_PiS2_S2_S2_S2_S2_S2_S1_S1__param_8];
	ld.param.u32 	%r1060, [_Z16vfi_continuationiiiiiiiiiiddddddddddddddddddddPKdS0_S0_S0_S0_S0_S0_S0_S0_S0_S0_S0_S0_iidS0_S0_PdS1_PiS2_S2_S2_S2_S2_S2_S1_S1__param_4];
	ld.global.f64 	%fd19, [%rd8];
	and.b32  	%r21, %r229, 3;
	add.s32 	%r22, %r21, -1;
	and.b32  	%r23, %r229, 7;
	and.b32  	%r24, %r1065, 3;
	add.s32 	%r25, %r24, -1;
	and.b32  	%r26, %r1065, 7;
	add.s32 	%r27, %r26, -1;
	and.b32  	%r28, %r229, 2147483644;
	and.b32  	%r29, %r229, 1;
	and.b32  	%r30, %r1065, 2147483644;
	and.b32  	%r31, %r1065, 1;
	and.b32  	%r32, %r229, 2147483640;
	and.b32  	%r33, %r1065, 2147483640;
	mad.lo.s32 	%r259, %r1065, %r11, %r4;
	mul.lo.s32 	%r260, %r229, %r259;
	mul.lo.s32 	%r261, %r260, %r1060;
	add.s32 	%r262, %r261, %r1060;
	add.s32 	%r263, %r3, %r262;
	mul.lo.s32 	%r34, %r19, %r263;
	mul.lo.s32 	%r264, %r9, %r224;
	shl.b32 	%r35, %r264, 2;
	mad.lo.s32 	%r265, %r225, %r263, %r1;
	mul.lo.s32 	%r36, %r224, %r265;
	add.s32 	%r266, %r260, 2;
	mad.lo.s32 	%r267, %r1060, %r266, %r3;
	mul.lo.s32 	%r37, %r19, %r267;
	mad.lo.s32 	%r268, %r225, %r267, %r1;
	mul.lo.s32 	%r38, %r224, %r268;
	add.s32 	%r269, %r260, 3;
	mad.lo.s32 	%r270, %r1060, %r269, %r3;
	mul.lo.s32 	%r39, %r19, %r270;
	mad.lo.s32 	%r271, %r225, %r270, %r1;
	mul.lo.s32 	%r40, %r224, %r271;
	add.s32 	%r272, %r3, %r261;
	mul.lo.s32 	%r41, %r19, %r272;
	mad.lo.s32 	%r273, %r225, %r272, %r1;
	mul.lo.s32 	%r42, %r224, %r273;
	cvta.to.global.u64 	%rd14, %rd28;
	cvta.to.global.u64 	%rd15, %rd44;
	mul.f64 	%fd20, %fd299, %fd17;
	add.s32 	%r43, %r20, %r18;
	mov.f64 	%fd1013, 0d0000000000000000;
	mov.b32 	%r1082, 0;
	mov.u32 	%r1111, %r1082;
	mov.u32 	%r181, %r1082;
	mov.u32 	%r1113, %r1082;
	mov.u32 	%r1114, %r1082;
	mov.u32 	%r182, %r1082;
	mov.u32 	%r1116, %r1082;
	mov.u32 	%r183, %r1082;
	mov.u32 	%r1118, %r1082;
	mov.u32 	%r1119, %r1082;
	mov.u32 	%r184, %r1082;
	mov.u32 	%r1121, %r1082;
	mov.u32 	%r185, %r1082;
	mov.u32 	%r1123, %r1082;
	mov.f64 	%fd227, %fd1013;
	mov.f64 	%fd1015, %fd1013;
	mov.f64 	%fd1016, %fd1021;
	mov.f64 	%fd228, %fd1021;
	mov.f64 	%fd1018, %fd1021;
	mov.f64 	%fd1019, %fd1021;
	mov.f64 	%fd229, %fd1021;
	mov.f64 	%fd1138, %fd1013;
$L__BB2_3:
	mov.b32 	%r58, 0;
$L__BB2_4:
	setp.gt.s32 	%p13, %r227, 0;
	@%p13 bra 	$L__BB2_5;
	bra.uni 	$L__BB2_261;
$L__BB2_5:
	ld.param.u64 	%rd420, [_Z16vfi_continuationiiiiiiiiiiddddddddddddddddddddPKdS0_S0_S0_S0_S0_S0_S0_S0_S0_S0_S0_S0_iidS0_S0_PdS1_PiS2_S2_S2_S2_S2_S2_S1_S1__param_36];
	ld.param.u64 	%rd419, [_Z16vfi_continuationiiiiiiiiiiddddddddddddddddddddPKdS0_S0_S0_S0_S0_S0_S0_S0_S0_S0_S0_S0_iidS0_S0_PdS1_PiS2_S2_S2_S2_S2_S2_S1_S1__param_32];
	ld.param.f64 	%fd985, [_Z16vfi_continuationiiiiiiiiiiddddddddddddddddddddPKdS0_S0_S0_S0_S0_S0_S0_S0_S0_S0_S0_S0_iidS0_S0_PdS1_PiS2_S2_S2_S2_S2_S2_S1_S1__param_28];
	ld.param.f64 	%fd963, [_Z16vfi_continuationiiiiiiiiiiddddddddddddddddddddPKdS0_S0_S0_S0_S0_S0_S0_S0_S0_S0_S0_S0_iidS0_S0_PdS1_PiS2_S2_S2_S2_S2_S2_S1_S1__param_14];
	ld.param.f64 	%fd958, [_Z16vfi_continuationiiiiiiiiiiddddddddddddddddddddPKdS0_S0_S0_S0_S0_S0_S0_S0_S0_S0_S0_S0_iidS0_S0_PdS1_PiS2_S2_S2_S2_S2_S2_S1_S1__param_11];
	and.b32  	%r276, %r17, 2147483647;
	setp.ne.s32 	%p14, %r276, 1071644672;
	setp.eq.f64 	%p15, %fd13, 0d7FF0000000000000;
	setp.lt.s32 	%p16, %r17, 0;
	setp.neu.f64 	%p17, %fd11, %fd12;
	mov.b64 	%rd69, %fd11;
	shr.u32 	%r277, %r17, 20;
	and.b32  	%r278, %r277, 2047;
	add.s32 	%r279, %r278, -1012;
	shl.b64 	%rd70, %rd69, %r279;
	setp.eq.s64 	%p18, %rd70, -9223372036854775808;
	cvta.to.global.u64 	%rd71, %rd420;
	mul.wide.u32 	%rd72, %r1082, 8;
	add.s64 	%rd73, %rd71, %rd72;
	ld.global.f64 	%fd158, [%rd73];
	cvta.to.global.u64 	%rd74, %rd419;
	mul.wide.u32 	%rd75, %r58, 8;
	add.s64 	%rd76, %rd74, %rd75;
	ld.global.f64 	%fd334, [%rd76];
	ld.global.f64 	%fd335, [%rd11];
	mov.f64 	%fd336, 0d3FF0000000000000;
	sub.f64 	%fd159, %fd336, %fd335;
	mul.f64 	%fd160, %fd963, %fd334;
	mad.lo.s32 	%r142, %r224, %r1, %r58;
	{
	.reg .b32 %temp; 
	mov.b64 	{%temp, %r280}, %fd158;
	}
	abs.f64 	%fd337, %fd158;
	setp.lt.s32 	%p20, %r280, 0;
	and.pred  	%p1, %p20, %p18;
	setp.eq.f64 	%p21, %fd158, 0d0000000000000000;
	and.pred  	%p2, %p17, %p20;
	setp.neu.f64 	%p22, %fd13, 0d3FE0000000000000;
	and.pred  	%p23, %p22, %p18;
	selp.b32 	%r281, %r280, 0, %p23;
	or.b32  	%r282, %r281, 2146435072;
	selp.b32 	%r283, %r282, %r281, %p16;
	mov.b32 	%r72, 0;
	mov.b64 	%fd162, {%r72, %r283};
	add.f64 	%fd338, %fd11, %fd158;
	{
	.reg .b32 %temp; 
	mov.b64 	{%temp, %r284}, %fd338;
	}
	and.b32  	%r285, %r284, 2146435072;
	setp.ne.s32 	%p24, %r285, 2146435072;
	setp.nan.f64 	%p25, %fd158, %fd11;
	setp.neu.f64 	%p27, %fd337, 0d7FF0000000000000;
	setp.gt.f64 	%p28, %fd337, 0d3FF0000000000000;
	selp.b32 	%r286, 2146435072, 0, %p28;
	xor.b32  	%r287, %r286, 2146435072;
	selp.b32 	%r288, %r287, %r286, %p16;
	setp.eq.f64 	%p29, %fd158, 0dBFF0000000000000;
	selp.b32 	%r289, 1072693248, %r288, %p29;
	mov.b64 	%fd339, {%r72, %r289};
	add.rn.f64 	%fd340, %fd158, %fd11;
	ld.global.f64 	%fd1133, [%rd12];
	mul.f64 	%fd164, %fd958, %fd1133;
	ld.global.f64 	%fd341, [%rd13];
	add.f64 	%fd342, %fd341, 0d3FF0000000000000;
	mul.f64 	%fd343, %fd3, %fd342;
	sub.f64 	%fd344, %fd343, %fd16;
	mul.f64 	%fd345, %fd985, %fd344;
	sub.f64 	%fd346, %fd2, %fd345;
	setp.le.f64 	%p30, %fd346, 0d0000000000000000;
	selp.f64 	%fd165, 0d0000000000000000, %fd346, %p30;
	add.s32 	%r143, %r43, %r58;
	selp.u32 	%r290, -1, 0, %p18;
	selp.u32 	%r291, -1, 0, %p23;
	selp.b32 	%r292, %r291, %r290, %p21;
	and.b32  	%r294, %r292, 1;
	setp.eq.b32 	%p31, %r294, 1;
	or.pred  	%p32, %p24, %p25;
	or.pred  	%p33, %p32, %p15;
	selp.f64 	%fd166, %fd340, %fd339, %p25;
	or.pred  	%p3, %p33, %p27;
	xor.pred  	%p4, %p24, %p33;
	selp.b32 	%r295, 0, 2146435072, %p16;
	or.b32  	%r296, %r295, -2147483648;
	selp.b32 	%r297, %r296, %r295, %p14;
	selp.b32 	%r298, %r297, %r295, %p31;
	selp.b32 	%r299, %r298, %r295, %p20;
	mov.b64 	%fd167, {%r72, %r299};
	add.s32 	%r146, %r39, %r58;
	add.s32 	%r147, %r40, %r58;
	add.s32 	%r148, %r41, %r58;
	add.s32 	%r149, %r42, %r58;
	add.s32 	%r150, %r37, %r58;
	add.s32 	%r151, %r36, %r58;
	add.s32 	%r152, %r34, %r58;
	add.s32 	%r153, %r38, %r58;
$L__BB2_6:
	ld.param.u32 	%r1074, [_Z16vfi_continuationiiiiiiiiiiddddddddddddddddddddPKdS0_S0_S0_S0_S0_S0_S0_S0_S0_S0_S0_S0_iidS0_S0_PdS1_PiS2_S2_S2_S2_S2_S2_S1_S1__param_43];
	setp.lt.s32 	%p34, %r1074, %r223;
	mul.wide.u32 	%rd77, %r72, 8;
	add.s64 	%rd78, %rd14, %rd77;
	ld.global.f64 	%fd55, [%rd78];
	@%p34 bra 	$L__BB2_8;
	ld.param.f64 	%fd982, [_Z16vfi_continuationiiiiiiiiiiddddddddddddddddddddPKdS0_S0_S0_S0_S0_S0_S0_S0_S0_S0_S0_S0_iidS0_S0_PdS1_PiS2_S2_S2_S2_S2_S2_S1_S1__param_23];
	ld.global.f64 	%fd347, [%rd9];
	mul.f64 	%fd58, %fd982, %fd347;
	bra.uni 	$L__BB2_9;
$L__BB2_8:
	ld.global.f64 	%fd348, [%rd9];
	ld.global.f64 	%fd349, [%rd10];
	mul.f64 	%fd350, %fd348, %fd349;
	mul.f64 	%fd351, %fd158, %fd350;
	mul.f64 	%fd58, %fd4, %fd351;
$L__BB2_9:
	ld.param.u32 	%r1075, [_Z16vfi_continuationiiiiiiiiiiddddddddddddddddddddPKdS0_S0_S0_S0_S0_S0_S0_S0_S0_S0_S0_S0_iidS0_S0_PdS1_PiS2_S2_S2_S2_S2_S2_S1_S1__param_43];
	ld.param.u32 	%r1056, [_Z16vfi_continuationiiiiiiiiiiddddddddddddddddddddPKdS0_S0_S0_S0_S0_S0_S0_S0_S0_S0_S0_S0_iidS0_S0_PdS1_PiS2_S2_S2_S2_S2_S2_S1_S1__param_0];
	mul.f64 	%fd59, %fd58, %fd159;
	add.f64 	%fd353, %fd5, %fd59;
	sub.f64 	%fd354, %fd353, %fd3;
	mul.f64 	%fd60, %fd300, %fd55;
	sub.f64 	%fd355, %fd354, %fd60;
	sub.f64 	%fd356, %fd355, %fd160;
	sub.f64 	%fd357, %fd356, %fd6;
	sub.f64 	%fd61, %fd357, %fd313;
	add.s32 	%r300, %r1056, -1;
	setp.lt.s32 	%p35, %r1075, %r300;
	setp.gt.s32 	%p36, %r229, 0;
	and.pred  	%p37, %p35, %p36;
	mov.f64 	%fd1026, 0d0000000000000000;
	mov.f64 	%fd1027, %fd1026;
	@%p37 bra 	$L__BB2_299;
$L__BB2_10:
	mov.f64 	%fd1028, 0d0000000000000000;
	setp.eq.s32 	%p51, %r231, 1;
	mov.f32 	%f2686, 0f3F800000;
	@%p51 bra 	$L__BB2_37;
	setp.ne.s32 	%p52, %r231, 2;
	mov.f32 	%f2683, 0f3F800000;
	@%p52 bra 	$L__BB2_70;
	setp.eq.f32 	%p53, %f3, 0f00000000;
	cvt.rn.f32.f64 	%f23, %fd61;
	abs.f32 	%f24, %f23;
	setp.lt.f32 	%p54, %f24, 0f00800000;
	mul.f32 	%f364, %f24, 0f4B800000;
	selp.f32 	%f365, %f364, %f24, %p54;
	selp.f32 	%f366, 0fC1C00000, 0f00000000, %p54;
	mov.b32 	%r349, %f365;
	add.s32 	%r350, %r349, -1060439283;
	and.b32  	%r351, %r350, -8388608;
	sub.s32 	%r352, %r349, %r351;
	mov.b32 	%f367, %r352;
	cvt.rn.f32.s32 	%f368, %r351;
	fma.rn.f32 	%f369, %f368, 0f34000000, %f366;
	add.f32 	%f370, %f367, 0fBF800000;
	add.f32 	%f371, %f367, 0f3F800000;
	rcp.approx.ftz.f32 	%f372, %f371;
	add.f32 	%f373, %f370, %f370;
	mul.f32 	%f374, %f373, %f372;
	mul.f32 	%f375, %f374, %f374;
	sub.f32 	%f376, %f370, %f374;
	add.f32 	%f377, %f376, %f376;
	neg.f32 	%f378, %f374;
	fma.rn.f32 	%f379, %f378, %f370, %f377;
	mul.rn.f32 	%f380, %f372, %f379;
	fma.rn.f32 	%f381, %f375, 0f3A2C32E4, 0f3B52E7DB;
	fma.rn.f32 	%f382, %f381, %f375, 0f3C93BB73;
	fma.rn.f32 	%f383, %f382, %f375, 0f3DF6384F;
	mul.rn.f32 	%f384, %f383, %f375;
	fma.rn.f32 	%f385, %f374, 0f3FB8AA3B, %f369;
	sub.f32 	%f386, %f369, %f385;
	fma.rn.f32 	%f387, %f374, 0f3FB8AA3B, %f386;
	fma.rn.f32 	%f388, %f380, 0f3FB8AA3B, %f387;
	fma.rn.f32 	%f389, %f374, 0f32A55E34, %f388;
	mul.f32 	%f390, %f384, 0f40400000;
	fma.rn.f32 	%f391, %f390, %f380, %f389;
	fma.rn.f32 	%f392, %f384, %f374, %f391;
	add.rn.f32 	%f393, %f385, %f392;
	neg.f32 	%f394, %f385;
	add.rn.f32 	%f395, %f393, %f394;
	neg.f32 	%f396, %f395;
	add.rn.f32 	%f397, %f392, %f396;
	mul.rn.f32 	%f398, %f393, %f3;
	neg.f32 	%f399, %f398;
	fma.rn.f32 	%f400, %f393, %f3, %f399;
	fma.rn.f32 	%f401, %f397, %f3, %f400;
	cvt.rni.f32.f32 	%f402, %f398;
	sub.f32 	%f403, %f398, %f402;
	add.f32 	%f404, %f403, %f401;
	fma.rn.f32 	%f405, %f404, 0f391FCB8E, 0f3AAF85ED;
	fma.rn.f32 	%f406, %f405, %f404, 0f3C1D9856;
	fma.rn.f32 	%f407, %f406, %f404, 0f3D6357BB;
	fma.rn.f32 	%f408, %f407, %f404, 0f3E75FDEC;
	fma.rn.f32 	%f409, %f408, %f404, 0f3F317218;
	fma.rn.f32 	%f410, %f409, %f404, 0f3F800000;
	cvt.rzi.s32.f32 	%r353, %f402;
	setp.gt.f32 	%p55, %f402, 0f00000000;
	selp.b32 	%r354, 0, -2097152000, %p55;
	add.s32 	%r355, %r354, 2130706432;
	mov.b32 	%f411, %r355;
	mul.f32 	%f412, %f410, %f411;
	shl.b32 	%r356, %r353, 23;
	sub.s32 	%r357, %r356, %r354;
	mov.b32 	%f413, %r357;
	mul.f32 	%f414, %f412, %f413;
	abs.f32 	%f415, %f398;
	setp.gt.f32 	%p56, %f415, 0f43180000;
	setp.lt.f32 	%p57, %f398, 0f00000000;
	selp.f32 	%f416, 0f00000000, 0f7F800000, %p57;
	selp.f32 	%f25, %f416, %f414, %p56;
	setp.eq.f32 	%p58, %f23, 0f3F800000;
	or.pred  	%p59, %p53, %p58;
	@%p59 bra 	$L__BB2_20;
	setp.nan.f32 	%p60, %f5, %f5;
	setp.nan.f32 	%p61, %f24, %f24;
	or.pred  	%p62, %p61, %p60;
	@%p62 bra 	$L__BB2_19;
	setp.eq.f32 	%p63, %f23, 0f00000000;
	setp.eq.f32 	%p64, %f24, 0f7F800000;
	or.pred  	%p65, %p63, %p64;
	@%p65 bra 	$L__BB2_18;
	setp.eq.f32 	%p66, %f5, 0f7F800000;
	setp.eq.f32 	%p67, %f23, 0fBF800000;
	and.pred  	%p68, %p67, %p66;
	@%p68 bra 	$L__BB2_20;
	setp.geu.f32 	%p69, %f23, 0f00000000;
	mov.f32 	%f2683, %f25;
	@%p69 bra 	$L__BB2_20;
	setp.neu.f32 	%p70, %f6, %f3;
	setp.neu.f32 	%p71, %f4, 0f3F800000;
	neg.f32 	%f418, %f25;
	selp.f32 	%f419, %f25, %f418, %p71;
	selp.f32 	%f2683, 0f7FFFFFFF, %f419, %p70;
	bra.uni 	$L__BB2_20;
$L__BB2_18:
	setp.lt.f32 	%p72, %f3, 0f00000000;
	setp.neu.f32 	%p73, %f4, 0f3F800000;
	add.f32 	%f420, %f23, %f23;
	mov.b32 	%r358, %f420;
	xor.b32  	%r359, %r358, 2139095040;
	selp.b32 	%r360, %r359, %r358, %p72;
	and.b32  	%r361, %r360, 2147483647;
	selp.b32 	%r362, %r361, %r360, %p73;
	mov.b32 	%f2683, %r362;
	bra.uni 	$L__BB2_20;
$L__BB2_19:
	add.rn.f32 	%f2683, %f23, %f3;
$L__BB2_20:
	setp.eq.f32 	%p74, %f7, 0f00000000;
	cvt.rn.f32.f64 	%f30, %fd55;
	abs.f32 	%f31, %f30;
	setp.lt.f32 	%p75, %f31, 0f00800000;
	mul.f32 	%f422, %f31, 0f4B800000;
	selp.f32 	%f423, %f422, %f31, %p75;
	selp.f32 	%f424, 0fC1C00000, 0f00000000, %p75;
	mov.b32 	%r363, %f423;
	add.s32 	%r364, %r363, -1060439283;
	and.b32  	%r365, %r364, -8388608;
	sub.s32 	%r366, %r363, %r365;
	mov.b32 	%f425, %r366;
	cvt.rn.f32.s32 	%f426, %r365;
	fma.rn.f32 	%f427, %f426, 0f34000000, %f424;
	add.f32 	%f428, %f425, 0fBF800000;
	add.f32 	%f429, %f425, 0f3F800000;
	rcp.approx.ftz.f32 	%f430, %f429;
	add.f32 	%f431, %f428, %f428;
	mul.f32 	%f432, %f431, %f430;
	mul.f32 	%f433, %f432, %f432;
	sub.f32 	%f434, %f428, %f432;
	add.f32 	%f435, %f434, %f434;
	neg.f32 	%f436, %f432;
	fma.rn.f32 	%f437, %f436, %f428, %f435;
	mul.rn.f32 	%f438, %f430, %f437;
	fma.rn.f32 	%f439, %f433, 0f3A2C32E4, 0f3B52E7DB;
	fma.rn.f32 	%f440, %f439, %f433, 0f3C93BB73;
	fma.rn.f32 	%f441, %f440, %f433, 0f3DF6384F;
	mul.rn.f32 	%f442, %f441, %f433;
	fma.rn.f32 	%f443, %f432, 0f3FB8AA3B, %f427;
	sub.f32 	%f444, %f427, %f443;
	fma.rn.f32 	%f445, %f432, 0f3FB8AA3B, %f444;
	fma.rn.f32 	%f446, %f438, 0f3FB8AA3B, %f445;
	fma.rn.f32 	%f447, %f432, 0f32A55E34, %f446;
	mul.f32 	%f448, %f442, 0f40400000;
	fma.rn.f32 	%f449, %f448, %f438, %f447;
	fma.rn.f32 	%f450, %f442, %f432, %f449;
	add.rn.f32 	%f451, %f443, %f450;
	neg.f32 	%f452, %f443;
	add.rn.f32 	%f453, %f451, %f452;
	neg.f32 	%f454, %f453;
	add.rn.f32 	%f455, %f450, %f454;
	mul.rn.f32 	%f456, %f451, %f7;
	neg.f32 	%f457, %f456;
	fma.rn.f32 	%f458, %f451, %f7, %f457;
	fma.rn.f32 	%f459, %f455, %f7, %f458;
	cvt.rni.f32.f32 	%f460, %f456;
	sub.f32 	%f461, %f456, %f460;
	add.f32 	%f462, %f461, %f459;
	fma.rn.f32 	%f463, %f462, 0f391FCB8E, 0f3AAF85ED;
	fma.rn.f32 	%f464, %f463, %f462, 0f3C1D9856;
	fma.rn.f32 	%f465, %f464, %f462, 0f3D6357BB;
	fma.rn.f32 	%f466, %f465, %f462, 0f3E75FDEC;
	fma.rn.f32 	%f467, %f466, %f462, 0f3F317218;
	fma.rn.f32 	%f468, %f467, %f462, 0f3F800000;
	cvt.rzi.s32.f32 	%r367, %f460;
	setp.gt.f32 	%p76, %f460, 0f00000000;
	selp.b32 	%r368, 0, -2097152000, %p76;
	add.s32 	%r369, %r368, 2130706432;
	mov.b32 	%f469, %r369;
	mul.f32 	%f470, %f468, %f469;
	shl.b32 	%r370, %r367, 23;
	sub.s32 	%r371, %r370, %r368;
	mov.b32 	%f471, %r371;
	mul.f32 	%f472, %f470, %f471;
	abs.f32 	%f473, %f456;
	setp.gt.f32 	%p77, %f473, 0f43180000;
	setp.lt.f32 	%p78, %f456, 0f00000000;
	selp.f32 	%f474, 0f00000000, 0f7F800000, %p78;
	selp.f32 	%f32, %f474, %f472, %p77;
	setp.eq.f32 	%p79, %f30, 0f3F800000;
	or.pred  	%p80, %p74, %p79;
	mov.f32 	%f2684, 0f3F800000;
	@%p80 bra 	$L__BB2_28;
	setp.nan.f32 	%p81, %f9, %f9;
	setp.nan.f32 	%p82, %f31, %f31;
	or.pred  	%p83, %p82, %p81;
	@%p83 bra 	$L__BB2_27;
	setp.eq.f32 	%p84, %f30, 0f00000000;
	setp.eq.f32 	%p85, %f31, 0f7F800000;
	or.pred  	%p86, %p84, %p85;
	@%p86 bra 	$L__BB2_26;
	setp.eq.f32 	%p87, %f9, 0f7F800000;
	setp.eq.f32 	%p88, %f30, 0fBF800000;
	and.pred  	%p89, %p88, %p87;
	@%p89 bra 	$L__BB2_28;
	setp.geu.f32 	%p90, %f30, 0f00000000;
	mov.f32 	%f2684, %f32;
	@%p90 bra 	$L__BB2_28;
	setp.neu.f32 	%p91, %f10, %f7;
	setp.neu.f32 	%p92, %f8, 0f3F800000;
	neg.f32 	%f476, %f32;
	selp.f32 	%f477, %f32, %f476, %p92;
	selp.f32 	%f2684, 0f7FFFFFFF, %f477, %p91;
	bra.uni 	$L__BB2_28;
$L__BB2_26:
	setp.lt.f32 	%p93, %f7, 0f00000000;
	setp.neu.f32 	%p94, %f8, 0f3F800000;
	add.f32 	%f478, %f30, %f30;
	mov.b32 	%r372, %f478;
	xor.b32  	%r373, %r372, 2139095040;
	selp.b32 	%r374, %r373, %r372, %p93;
	and.b32  	%r375, %r374, 2147483647;
	selp.b32 	%r376, %r375, %r374, %p94;
	mov.b32 	%f2684, %r376;
	bra.uni 	$L__BB2_28;
$L__BB2_27:
	add.rn.f32 	%f2684, %f30, %f7;
$L__BB2_28:
	setp.eq.f32 	%p95, %f11, 0f00000000;
	mul.f32 	%f37, %f2683, %f2684;
	abs.f32 	%f38, %f37;
	setp.lt.f32 	%p96, %f38, 0f00800000;
	mul.f32 	%f480, %f38, 0f4B800000;
	selp.f32 	%f481, %f480, %f38, %p96;
	selp.f32 	%f482, 0fC1C00000, 0f00000000, %p96;
	mov.b32 	%r377, %f481;
	add.s32 	%r378, %r377, -1060439283;
	and.b32  	%r379, %r378, -8388608;
	sub.s32 	%r380, %r377, %r379;
	mov.b32 	%f483, %r380;
	cvt.rn.f32.s32 	%f484, %r379;
	fma.rn.f32 	%f485, %f484, 0f34000000, %f482;
	add.f32 	%f486, %f483, 0fBF800000;
	add.f32 	%f487, %f483, 0f3F800000;
	rcp.approx.ftz.f32 	%f488, %f487;
	add.f32 	%f489, %f486, %f486;
	mul.f32 	%f490, %f489, %f488;
	mul.f32 	%f491, %f490, %f490;
	sub.f32 	%f492, %f486, %f490;
	add.f32 	%f493, %f492, %f492;
	neg.f32 	%f494, %f490;
	fma.rn.f32 	%f495, %f494, %f486, %f493;
	mul.rn.f32 	%f496, %f488, %f495;
	fma.rn.f32 	%f497, %f491, 0f3A2C32E4, 0f3B52E7DB;
	fma.rn.f32 	%f498, %f497, %f491, 0f3C93BB73;
	fma.rn.f32 	%f499, %f498, %f491, 0f3DF6384F;
	mul.rn.f32 	%f500, %f499, %f491;
	fma.rn.f32 	%f501, %f490, 0f3FB8AA3B, %f485;
	sub.f32 	%f502, %f485, %f501;
	fma.rn.f32 	%f503, %f490, 0f3FB8AA3B, %f502;
	fma.rn.f32 	%f504, %f496, 0f3FB8AA3B, %f503;
	fma.rn.f32 	%f505, %f490, 0f32A55E34, %f504;
	mul.f32 	%f506, %f500, 0f40400000;
	fma.rn.f32 	%f507, %f506, %f496, %f505;
	fma.rn.f32 	%f508, %f500, %f490, %f507;
	add.rn.f32 	%f509, %f501, %f508;
	neg.f32 	%f510, %f501;
	add.rn.f32 	%f511, %f509, %f510;
	neg.f32 	%f512, %f511;
	add.rn.f32 	%f513, %f508, %f512;
	mul.rn.f32 	%f514, %f509, %f11;
	neg.f32 	%f515, %f514;
	fma.rn.f32 	%f516, %f509, %f11, %f515;
	fma.rn.f32 	%f517, %f513, %f11, %f516;
	cvt.rni.f32.f32 	%f518, %f514;
	sub.f32 	%f519, %f514, %f518;
	add.f32 	%f520, %f519, %f517;
	fma.rn.f32 	%f521, %f520, 0f391FCB8E, 0f3AAF85ED;
	fma.rn.f32 	%f522, %f521, %f520, 0f3C1D9856;
	fma.rn.f32 	%f523, %f522, %f520, 0f3D6357BB;
	fma.rn.f32 	%f524, %f523, %f520, 0f3E75FDEC;
	fma.rn.f32 	%f525, %f524, %f520, 0f3F317218;
	fma.rn.f32 	%f526, %f525, %f520, 0f3F800000;
	cvt.rzi.s32.f32 	%r381, %f518;
	setp.gt.f32 	%p97, %f518, 0f00000000;
	selp.b32 	%r382, 0, -2097152000, %p97;
	add.s32 	%r383, %r382, 2130706432;
	mov.b32 	%f527, %r383;
	mul.f32 	%f528, %f526, %f527;
	shl.b32 	%r384, %r381, 23;
	sub.s32 	%r385, %r384, %r382;
	mov.b32 	%f529, %r385;
	mul.f32 	%f530, %f528, %f529;
	abs.f32 	%f531, %f514;
	setp.gt.f32 	%p98, %f531, 0f43180000;
	setp.lt.f32 	%p99, %f514, 0f00000000;
	selp.f32 	%f532, 0f00000000, 0f7F800000, %p99;
	selp.f32 	%f39, %f532, %f530, %p98;
	setp.eq.f32 	%p100, %f37, 0f3F800000;
	or.pred  	%p101, %p95, %p100;
	mov.f32 	%f2685, 0f3F800000;
	@%p101 bra 	$L__BB2_36;
	setp.nan.f32 	%p102, %f13, %f13;
	setp.nan.f32 	%p103, %f38, %f38;
	or.pred  	%p104, %p103, %p102;
	@%p104 bra 	$L__BB2_35;
	setp.eq.f32 	%p105, %f37, 0f00000000;
	setp.eq.f32 	%p106, %f38, 0f7F800000;
	or.pred  	%p107, %p105, %p106;
	@%p107 bra 	$L__BB2_34;
	setp.eq.f32 	%p108, %f13, 0f7F800000;
	setp.eq.f32 	%p109, %f37, 0fBF800000;
	and.pred  	%p110, %p109, %p108;
	@%p110 bra 	$L__BB2_36;
	setp.geu.f32 	%p111, %f37, 0f00000000;
	mov.f32 	%f2685, %f39;
	@%p111 bra 	$L__BB2_36;
	setp.neu.f32 	%p112, %f14, %f11;
	setp.neu.f32 	%p113, %f12, 0f3F800000;
	neg.f32 	%f534, %f39;
	selp.f32 	%f535, %f39, %f534, %p113;
	selp.f32 	%f2685, 0f7FFFFFFF, %f535, %p112;
	bra.uni 	$L__BB2_36;
$L__BB2_34:
	setp.lt.f32 	%p114, %f11, 0f00000000;
	setp.neu.f32 	%p115, %f12, 0f3F800000;
	add.f32 	%f536, %f37, %f37;
	mov.b32 	%r386, %f536;
	xor.b32  	%r387, %r386, 2139095040;
	selp.b32 	%r388, %r387, %r386, %p114;
	and.b32  	%r389, %r388, 2147483647;
	selp.b32 	%r390, %r389, %r388, %p115;
	mov.b32 	%f2685, %r390;
	bra.uni 	$L__BB2_36;
$L__BB2_35:
	add.rn.f32 	%f2685, %f37, %f11;
$L__BB2_36:
	cvt.f64.f32 	%fd509, %f2685;
	div.rn.f64 	%fd1028, %fd509, %fd10;
	bra.uni 	$L__BB2_70;
$L__BB2_37:
	setp.eq.f32 	%p116, %f15, 0f00000000;
	cvt.rn.f32.f64 	%f44, %fd61;
	abs.f32 	%f45, %f44;
	setp.lt.f32 	%p117, %f45, 0f00800000;
	mul.f32 	%f538, %f45, 0f4B800000;
	selp.f32 	%f539, %f538, %f45, %p117;
	selp.f32 	%f540, 0fC1C00000, 0f00000000, %p117;
	mov.b32 	%r391, %f539;
	add.s32 	%r392, %r391, -1060439283;
	and.b32  	%r393, %r392, -8388608;
	sub.s32 	%r394, %r391, %r393;
	mov.b32 	%f541, %r394;
	cvt.rn.f32.s32 	%f542, %r393;
	fma.rn.f32 	%f543, %f542, 0f34000000, %f540;
	add.f32 	%f544, %f541, 0fBF800000;
	add.f32 	%f545, %f541, 0f3F800000;
	rcp.approx.ftz.f32 	%f546, %f545;
	add.f32 	%f547, %f544, %f544;
	mul.f32 	%f548, %f547, %f546;
	mul.f32 	%f549, %f548, %f548;
	sub.f32 	%f550, %f544, %f548;
	add.f32 	%f551, %f550, %f550;
	neg.f32 	%f552, %f548;
	fma.rn.f32 	%f553, %f552, %f544, %f551;
	mul.rn.f32 	%f554, %f546, %f553;
	fma.rn.f32 	%f555, %f549, 0f3A2C32E4, 0f3B52E7DB;
	fma.rn.f32 	%f556, %f555, %f549, 0f3C93BB73;
	fma.rn.f32 	%f557, %f556, %f549, 0f3DF6384F;
	mul.rn.f32 	%f558, %f557, %f549;
	fma.rn.f32 	%f559, %f548, 0f3FB8AA3B, %f543;
	sub.f32 	%f560, %f543, %f559;
	fma.rn.f32 	%f561, %f548, 0f3FB8AA3B, %f560;
	fma.rn.f32 	%f562, %f554, 0f3FB8AA3B, %f561;
	fma.rn.f32 	%f563, %f548, 0f32A55E34, %f562;
	mul.f32 	%f564, %f558, 0f40400000;
	fma.rn.f32 	%f565, %f564, %f554, %f563;
	fma.rn.f32 	%f566, %f558, %f548, %f565;
	add.rn.f32 	%f567, %f559, %f566;
	neg.f32 	%f568, %f559;
	add.rn.f32 	%f569, %f567, %f568;
	neg.f32 	%f570, %f569;
	add.rn.f32 	%f571, %f566, %f570;
	mul.rn.f32 	%f572, %f567, %f15;
	neg.f32 	%f573, %f572;
	fma.rn.f32 	%f574, %f567, %f15, %f573;
	fma.rn.f32 	%f575, %f571, %f15, %f574;
	cvt.rni.f32.f32 	%f576, %f572;
	sub.f32 	%f577, %f572, %f576;
	add.f32 	%f578, %f577, %f575;
	fma.rn.f32 	%f579, %f578, 0f391FCB8E, 0f3AAF85ED;
	fma.rn.f32 	%f580, %f579, %f578, 0f3C1D9856;
	fma.rn.f32 	%f581, %f580, %f578, 0f3D6357BB;
	fma.rn.f32 	%f582, %f581, %f578, 0f3E75FDEC;
	fma.rn.f32 	%f583, %f582, %f578, 0f3F317218;
	fma.rn.f32 	%f584, %f583, %f578, 0f3F800000;
	cvt.rzi.s32.f32 	%r395, %f576;
	setp.gt.f32 	%p118, %f576, 0f00000000;
	selp.b32 	%r396, 0, -2097152000, %p118;
	add.s32 	%r397, %r396, 2130706432;
	mov.b32 	%f585, %r397;
	mul.f32 	%f586, %f584, %f585;
	shl.b32 	%r398, %r395, 23;
	sub.s32 	%r399, %r398, %r396;
	mov.b32 	%f587, %r399;
	mul.f32 	%f588, %f586, %f587;
	abs.f32 	%f589, %f572;
	setp.gt.f32 	%p119, %f589, 0f43180000;
	setp.lt.f32 	%p120, %f572, 0f00000000;
	selp.f32 	%f590, 0f00000000, 0f7F800000, %p120;
	selp.f32 	%f46, %f590, %f588, %p119;
	setp.eq.f32 	%p121, %f44, 0f3F800000;
	or.pred  	%p122, %p116, %p121;
	@%p122 bra 	$L__BB2_45;
	setp.nan.f32 	%p123, %f17, %f17;
	setp.nan.f32 	%p124, %f45, %f45;
	or.pred  	%p125, %p124, %p123;
	@%p125 bra 	$L__BB2_44;
	setp.eq.f32 	%p126, %f44, 0f00000000;
	setp.eq.f32 	%p127, %f45, 0f7F800000;
	or.pred  	%p128, %p126, %p127;
	@%p128 bra 	$L__BB2_43;
	setp.eq.f32 	%p129, %f17, 0f7F800000;
	setp.eq.f32 	%p130, %f44, 0fBF800000;
	and.pred  	%p131, %p130, %p129;
	@%p131 bra 	$L__BB2_45;
	setp.geu.f32 	%p132, %f44, 0f00000000;
	mov.f32 	%f2686, %f46;
	@%p132 bra 	$L__BB2_45;
	setp.neu.f32 	%p133, %f18, %f15;
	setp.neu.f32 	%p134, %f16, 0f3F800000;
	neg.f32 	%f592, %f46;
	selp.f32 	%f593, %f46, %f592, %p134;
	selp.f32 	%f2686, 0f7FFFFFFF, %f593, %p133;
	bra.uni 	$L__BB2_45;
$L__BB2_43:
	setp.lt.f32 	%p135, %f15, 0f00000000;
	setp.neu.f32 	%p136, %f16, 0f3F800000;
	add.f32 	%f594, %f44, %f44;
	mov.b32 	%r400, %f594;
	xor.b32  	%r401, %r400, 2139095040;
	selp.b32 	%r402, %r401, %r400, %p135;
	and.b32  	%r403, %r402, 2147483647;
	selp.b32 	%r404, %r403, %r402, %p136;
	mov.b32 	%f2686, %r404;
	bra.uni 	$L__BB2_45;
$L__BB2_44:
	add.rn.f32 	%f2686, %f44, %f15;
$L__BB2_45:
	setp.eq.f32 	%p137, %f15, 0f00000000;
	cvt.f64.f32 	%fd69, %f2686;
	cvt.rn.f32.f64 	%f51, %fd55;
	abs.f32 	%f52, %f51;
	setp.lt.f32 	%p138, %f52, 0f00800000;
	mul.f32 	%f596, %f52, 0f4B800000;
	selp.f32 	%f597, %f596, %f52, %p138;
	selp.f32 	%f598, 0fC1C00000, 0f00000000, %p138;
	mov.b32 	%r405, %f597;
	add.s32 	%r406, %r405, -1060439283;
	and.b32  	%r407, %r406, -8388608;
	sub.s32 	%r408, %r405, %r407;
	mov.b32 	%f599, %r408;
	cvt.rn.f32.s32 	%f600, %r407;
	fma.rn.f32 	%f601, %f600, 0f34000000, %f598;
	add.f32 	%f602, %f599, 0fBF800000;
	add.f32 	%f603, %f599, 0f3F800000;
	rcp.approx.ftz.f32 	%f604, %f603;
	add.f32 	%f605, %f602, %f602;
	mul.f32 	%f606, %f605, %f604;
	mul.f32 	%f607, %f606, %f606;
	sub.f32 	%f608, %f602, %f606;
	add.f32 	%f609, %f608, %f608;
	neg.f32 	%f610, %f606;
	fma.rn.f32 	%f611, %f610, %f602, %f609;
	mul.rn.f32 	%f612, %f604, %f611;
	fma.rn.f32 	%f613, %f607, 0f3A2C32E4, 0f3B52E7DB;
	fma.rn.f32 	%f614, %f613, %f607, 0f3C93BB73;
	fma.rn.f32 	%f615, %f614, %f607, 0f3DF6384F;
	mul.rn.f32 	%f616, %f615, %f607;
	fma.rn.f32 	%f617, %f606, 0f3FB8AA3B, %f601;
	sub.f32 	%f618, %f601, %f617;
	fma.rn.f32 	%f619, %f606, 0f3FB8AA3B, %f618;
	fma.rn.f32 	%f620, %f612, 0f3FB8AA3B, %f619;
	fma.rn.f32 	%f621, %f606, 0f32A55E34, %f620;
	mul.f32 	%f622, %f616, 0f40400000;
	fma.rn.f32 	%f623, %f622, %f612, %f621;
	fma.rn.f32 	%f624, %f616, %f606, %f623;
	add.rn.f32 	%f625, %f617, %f624;
	neg.f32 	%f626, %f617;
	add.rn.f32 	%f627, %f625, %f626;
	neg.f32 	%f628, %f627;
	add.rn.f32 	%f629, %f624, %f628;
	mul.rn.f32 	%f630, %f625, %f15;
	neg.f32 	%f631, %f630;
	fma.rn.f32 	%f632, %f625, %f15, %f631;
	fma.rn.f32 	%f633, %f629, %f15, %f632;
	cvt.rni.f32.f32 	%f634, %f630;
	sub.f32 	%f635, %f630, %f634;
	add.f32 	%f636, %f635, %f633;
	fma.rn.f32 	%f637, %f636, 0f391FCB8E, 0f3AAF85ED;
	fma.rn.f32 	%f638, %f637, %f636, 0f3C1D9856;
	fma.rn.f32 	%f639, %f638, %f636, 0f3D6357BB;
	fma.rn.f32 	%f640, %f639, %f636, 0f3E75FDEC;
	fma.rn.f32 	%f641, %f640, %f636, 0f3F317218;
	fma.rn.f32 	%f642, %f641, %f636, 0f3F800000;
	cvt.rzi.s32.f32 	%r409, %f634;
	setp.gt.f32 	%p139, %f634, 0f00000000;
	selp.b32 	%r410, 0, -2097152000, %p139;
	add.s32 	%r411, %r410, 2130706432;
	mov.b32 	%f643, %r411;
	mul.f32 	%f644, %f642, %f643;
	shl.b32 	%r412, %r409, 23;
	sub.s32 	%r413, %r412, %r410;
	mov.b32 	%f645, %r413;
	mul.f32 	%f646, %f644, %f645;
	abs.f32 	%f647, %f630;
	setp.gt.f32 	%p140, %f647, 0f43180000;
	setp.lt.f32 	%p141, %f630, 0f00000000;
	selp.f32 	%f648, 0f00000000, 0f7F800000, %p141;
	selp.f32 	%f53, %f648, %f646, %p140;
	setp.eq.f32 	%p142, %f51, 0f3F800000;
	or.pred  	%p143, %p137, %p142;
	mov.f32 	%f2687, 0f3F800000;
	@%p143 bra 	$L__BB2_53;
	setp.nan.f32 	%p144, %f17, %f17;
	setp.nan.f32 	%p145, %f52, %f52;
	or.pred  	%p146, %p145, %p144;
	@%p146 bra 	$L__BB2_52;
	setp.eq.f32 	%p147, %f51, 0f00000000;
	setp.eq.f32 	%p148, %f52, 0f7F800000;
	or.pred  	%p149, %p147, %p148;
	@%p149 bra 	$L__BB2_51;
	setp.eq.f32 	%p150, %f17, 0f7F800000;
	setp.eq.f32 	%p151, %f51, 0fBF800000;
	and.pred  	%p152, %p151, %p150;
	@%p152 bra 	$L__BB2_53;
	setp.geu.f32 	%p153, %f51, 0f00000000;
	mov.f32 	%f2687, %f53;
	@%p153 bra 	$L__BB2_53;
	setp.neu.f32 	%p154, %f18, %f15;
	setp.neu.f32 	%p155, %f16, 0f3F800000;
	neg.f32 	%f650, %f53;
	selp.f32 	%f651, %f53, %f650, %p155;
	selp.f32 	%f2687, 0f7FFFFFFF, %f651, %p154;
	bra.uni 	$L__BB2_53;
$L__BB2_51:
	setp.lt.f32 	%p156, %f15, 0f00000000;
	setp.neu.f32 	%p157, %f16, 0f3F800000;
	add.f32 	%f652, %f51, %f51;
	mov.b32 	%r414, %f652;
	xor.b32  	%r415, %r414, 2139095040;
	selp.b32 	%r416, %r415, %r414, %p156;
	and.b32  	%r417, %r416, 2147483647;
	selp.b32 	%r418, %r417, %r416, %p157;
	mov.b32 	%f2687, %r418;
	bra.uni 	$L__BB2_53;
$L__BB2_52:
	add.rn.f32 	%f2687, %f51, %f15;
$L__BB2_53:
	ld.param.f64 	%fd966, [_Z16vfi_continuationiiiiiiiiiiddddddddddddddddddddPKdS0_S0_S0_S0_S0_S0_S0_S0_S0_S0_S0_S0_iidS0_S0_PdS1_PiS2_S2_S2_S2_S2_S2_S1_S1__param_17];
	setp.eq.f32 	%p158, %f19, 0f00000000;
	cvt.f64.f32 	%fd510, %f2687;
	mul.f64 	%fd511, %fd9, %fd510;
	fma.rn.f64 	%fd512, %fd966, %fd69, %fd511;
	cvt.rn.f32.f64 	%f58, %fd512;
	abs.f32 	%f59, %f58;
	setp.lt.f32 	%p159, %f59, 0f00800000;
	mul.f32 	%f654, %f59, 0f4B800000;
	selp.f32 	%f655, %f654, %f59, %p159;
	selp.f32 	%f656, 0fC1C00000, 0f00000000, %p159;
	mov.b32 	%r419, %f655;
	add.s32 	%r420, %r419, -1060439283;
	and.b32  	%r421, %r420, -8388608;
	sub.s32 	%r422, %r419, %r421;
	mov.b32 	%f657, %r422;
	cvt.rn.f32.s32 	%f658, %r421;
	fma.rn.f32 	%f659, %f658, 0f34000000, %f656;
	add.f32 	%f660, %f657, 0fBF800000;
	add.f32 	%f661, %f657, 0f3F800000;
	rcp.approx.ftz.f32 	%f662, %f661;
	add.f32 	%f663, %f660, %f660;
	mul.f32 	%f664, %f663, %f662;
	mul.f32 	%f665, %f664, %f664;
	sub.f32 	%f666, %f660, %f664;
	add.f32 	%f667, %f666, %f666;
	neg.f32 	%f668, %f664;
	fma.rn.f32 	%f669, %f668, %f660, %f667;
	mul.rn.f32 	%f670, %f662, %f669;
	fma.rn.f32 	%f671, %f665, 0f3A2C32E4, 0f3B52E7DB;
	fma.rn.f32 	%f672, %f671, %f665, 0f3C93BB73;
	fma.rn.f32 	%f673, %f672, %f665, 0f3DF6384F;
	mul.rn.f32 	%f674, %f673, %f665;
	fma.rn.f32 	%f675, %f664, 0f3FB8AA3B, %f659;
	sub.f32 	%f676, %f659, %f675;
	fma.rn.f32 	%f677, %f664, 0f3FB8AA3B, %f676;
	fma.rn.f32 	%f678, %f670, 0f3FB8AA3B, %f677;
	fma.rn.f32 	%f679, %f664, 0f32A55E34, %f678;
	mul.f32 	%f680, %f674, 0f40400000;
	fma.rn.f32 	%f681, %f680, %f670, %f679;
	fma.rn.f32 	%f682, %f674, %f664, %f681;
	add.rn.f32 	%f683, %f675, %f682;
	neg.f32 	%f684, %f675;
	add.rn.f32 	%f685, %f683, %f684;
	neg.f32 	%f686, %f685;
	add.rn.f32 	%f687, %f682, %f686;
	mul.rn.f32 	%f688, %f683, %f19;
	neg.f32 	%f689, %f688;
	fma.rn.f32 	%f690, %f683, %f19, %f689;
	fma.rn.f32 	%f691, %f687, %f19, %f690;
	cvt.rni.f32.f32 	%f692, %f688;
	sub.f32 	%f693, %f688, %f692;
	add.f32 	%f694, %f693, %f691;
	fma.rn.f32 	%f695, %f694, 0f391FCB8E, 0f3AAF85ED;
	fma.rn.f32 	%f696, %f695, %f694, 0f3C1D9856;
	fma.rn.f32 	%f697, %f696, %f694, 0f3D6357BB;
	fma.rn.f32 	%f698, %f697, %f694, 0f3E75FDEC;
	fma.rn.f32 	%f699, %f698, %f694, 0f3F317218;
	fma.rn.f32 	%f700, %f699, %f694, 0f3F800000;
	cvt.rzi.s32.f32 	%r423, %f692;
	setp.gt.f32 	%p160, %f692, 0f00000000;
	selp.b32 	%r424, 0, -2097152000, %p160;
	add.s32 	%r425, %r424, 2130706432;
	mov.b32 	%f701, %r425;
	mul.f32 	%f702, %f700, %f701;
	shl.b32 	%r426, %r423, 23;
	sub.s32 	%r427, %r426, %r424;
	mov.b32 	%f703, %r427;
	mul.f32 	%f704, %f702, %f703;
	abs.f32 	%f705, %f688;
	setp.gt.f32 	%p161, %f705, 0f43180000;
	setp.lt.f32 	%p162, %f688, 0f00000000;
	selp.f32 	%f706, 0f00000000, 0f7F800000, %p162;
	selp.f32 	%f60, %f706, %f704, %p161;
	setp.eq.f32 	%p163, %f58, 0f3F800000;
	or.pred  	%p164, %p158, %p163;
	mov.f32 	%f2688, 0f3F800000;
	@%p164 bra 	$L__BB2_61;
	setp.nan.f32 	%p165, %f21, %f21;
	setp.nan.f32 	%p166, %f59, %f59;
	or.pred  	%p167, %p166, %p165;
	@%p167 bra 	$L__BB2_60;
	setp.eq.f32 	%p168, %f58, 0f00000000;
	setp.eq.f32 	%p169, %f59, 0f7F800000;
	or.pred  	%p170, %p168, %p169;
	@%p170 bra 	$L__BB2_59;
	setp.eq.f32 	%p171, %f21, 0f7F800000;
	setp.eq.f32 	%p172, %f58, 0fBF800000;
	and.pred  	%p173, %p172, %p171;
	@%p173 bra 	$L__BB2_61;
	setp.geu.f32 	%p174, %f58, 0f00000000;
	mov.f32 	%f2688, %f60;
	@%p174 bra 	$L__BB2_61;
	setp.neu.f32 	%p175, %f22, %f19;
	setp.neu.f32 	%p176, %f20, 0f3F800000;
	neg.f32 	%f708, %f60;
	selp.f32 	%f709, %f60, %f708, %p176;
	selp.f32 	%f2688, 0f7FFFFFFF, %f709, %p175;
	bra.uni 	$L__BB2_61;
$L__BB2_59:
	setp.lt.f32 	%p177, %f19, 0f00000000;
	setp.neu.f32 	%p178, %f20, 0f3F800000;
	add.f32 	%f710, %f58, %f58;
	mov.b32 	%r428, %f710;
	xor.b32  	%r429, %r428, 2139095040;
	selp.b32 	%r430, %r429, %r428, %p177;
	and.b32  	%r431, %r430, 2147483647;
	selp.b32 	%r432, %r431, %r430, %p178;
	mov.b32 	%f2688, %r432;
	bra.uni 	$L__BB2_61;
$L__BB2_60:
	add.rn.f32 	%f2688, %f58, %f19;
$L__BB2_61:
	setp.eq.f32 	%p179, %f11, 0f00000000;
	abs.f32 	%f65, %f2688;
	setp.lt.f32 	%p180, %f65, 0f00800000;
	mul.f32 	%f712, %f65, 0f4B800000;
	selp.f32 	%f713, %f712, %f65, %p180;
	selp.f32 	%f714, 0fC1C00000, 0f00000000, %p180;
	mov.b32 	%r433, %f713;
	add.s32 	%r434, %r433, -1060439283;
	and.b32  	%r435, %r434, -8388608;
	sub.s32 	%r436, %r433, %r435;
	mov.b32 	%f715, %r436;
	cvt.rn.f32.s32 	%f716, %r435;
	fma.rn.f32 	%f717, %f716, 0f34000000, %f714;
	add.f32 	%f718, %f715, 0fBF800000;
	add.f32 	%f719, %f715, 0f3F800000;
	rcp.approx.ftz.f32 	%f720, %f719;
	add.f32 	%f721, %f718, %f718;
	mul.f32 	%f722, %f721, %f720;
	mul.f32 	%f723, %f722, %f722;
	sub.f32 	%f724, %f718, %f722;
	add.f32 	%f725, %f724, %f724;
	neg.f32 	%f726, %f722;
	fma.rn.f32 	%f727, %f726, %f718, %f725;
	mul.rn.f32 	%f728, %f720, %f727;
	fma.rn.f32 	%f729, %f723, 0f3A2C32E4, 0f3B52E7DB;
	fma.rn.f32 	%f730, %f729, %f723, 0f3C93BB73;
	fma.rn.f32 	%f731, %f730, %f723, 0f3DF6384F;
	mul.rn.f32 	%f732, %f731, %f723;
	fma.rn.f32 	%f733, %f722, 0f3FB8AA3B, %f717;
	sub.f32 	%f734, %f717, %f733;
	fma.rn.f32 	%f735, %f722, 0f3FB8AA3B, %f734;
	fma.rn.f32 	%f736, %f728, 0f3FB8AA3B, %f735;
	fma.rn.f32 	%f737, %f722, 0f32A55E34, %f736;
	mul.f32 	%f738, %f732, 0f40400000;
	fma.rn.f32 	%f739, %f738, %f728, %f737;
	fma.rn.f32 	%f740, %f732, %f722, %f739;
	add.rn.f32 	%f741, %f733, %f740;
	neg.f32 	%f742, %f733;
	add.rn.f32 	%f743, %f741, %f742;
	neg.f32 	%f744, %f743;
	add.rn.f32 	%f745, %f740, %f744;
	mul.rn.f32 	%f746, %f741, %f11;
	neg.f32 	%f747, %f746;
	fma.rn.f32 	%f748, %f741, %f11, %f747;
	fma.rn.f32 	%f749, %f745, %f11, %f748;
	cvt.rni.f32.f32 	%f750, %f746;
	sub.f32 	%f751, %f746, %f750;
	add.f32 	%f752, %f751, %f749;
	fma.rn.f32 	%f753, %f752, 0f391FCB8E, 0f3AAF85ED;
	fma.rn.f32 	%f754, %f753, %f752, 0f3C1D9856;
	fma.rn.f32 	%f755, %f754, %f752, 0f3D6357BB;
	fma.rn.f32 	%f756, %f755, %f752, 0f3E75FDEC;
	fma.rn.f32 	%f757, %f756, %f752, 0f3F317218;
	fma.rn.f32 	%f758, %f757, %f752, 0f3F800000;
	cvt.rzi.s32.f32 	%r437, %f750;
	setp.gt.f32 	%p181, %f750, 0f00000000;
	selp.b32 	%r438, 0, -2097152000, %p181;
	add.s32 	%r439, %r438, 2130706432;
	mov.b32 	%f759, %r439;
	mul.f32 	%f760, %f758, %f759;
	shl.b32 	%r440, %r437, 23;
	sub.s32 	%r441, %r440, %r438;
	mov.b32 	%f761, %r441;
	mul.f32 	%f762, %f760, %f761;
	abs.f32 	%f763, %f746;
	setp.gt.f32 	%p182, %f763, 0f43180000;
	setp.lt.f32 	%p183, %f746, 0f00000000;
	selp.f32 	%f764, 0f00000000, 0f7F800000, %p183;
	selp.f32 	%f66, %f764, %f762, %p182;
	setp.eq.f32 	%p184, %f2688, 0f3F800000;
	or.pred  	%p185, %p179, %p184;
	mov.f32 	%f2689, 0f3F800000;
	@%p185 bra 	$L__BB2_69;
	setp.nan.f32 	%p186, %f13, %f13;
	setp.nan.f32 	%p187, %f65, %f65;
	or.pred  	%p188, %p187, %p186;
	@%p188 bra 	$L__BB2_68;
	setp.eq.f32 	%p189, %f2688, 0f00000000;
	setp.eq.f32 	%p190, %f65, 0f7F800000;
	or.pred  	%p191, %p189, %p190;
	@%p191 bra 	$L__BB2_67;
	setp.eq.f32 	%p192, %f13, 0f7F800000;
	setp.eq.f32 	%p193, %f2688, 0fBF800000;
	and.pred  	%p194, %p193, %p192;
	@%p194 bra 	$L__BB2_69;
	setp.geu.f32 	%p195, %f2688, 0f00000000;
	mov.f32 	%f2689, %f66;
	@%p195 bra 	$L__BB2_69;
	setp.neu.f32 	%p196, %f14, %f11;
	setp.neu.f32 	%p197, %f12, 0f3F800000;
	neg.f32 	%f766, %f66;
	selp.f32 	%f767, %f66, %f766, %p197;
	selp.f32 	%f2689, 0f7FFFFFFF, %f767, %p196;
	bra.uni 	$L__BB2_69;
$L__BB2_67:
	setp.lt.f32 	%p198, %f11, 0f00000000;
	setp.neu.f32 	%p199, %f12, 0f3F800000;
	add.f32 	%f768, %f2688, %f2688;
	mov.b32 	%r442, %f768;
	xor.b32  	%r443, %r442, 2139095040;
	selp.b32 	%r444, %r443, %r442, %p198;
	and.b32  	%r445, %r444, 2147483647;
	selp.b32 	%r446, %r445, %r444, %p199;
	mov.b32 	%f2689, %r446;
	bra.uni 	$L__BB2_69;
$L__BB2_68:
	add.rn.f32 	%f2689, %f2688, %f11;
$L__BB2_69:
	ld.param.f64 	%fd973, [_Z16vfi_continuationiiiiiiiiiiddddddddddddddddddddPKdS0_S0_S0_S0_S0_S0_S0_S0_S0_S0_S0_S0_iidS0_S0_PdS1_PiS2_S2_S2_S2_S2_S2_S1_S1__param_19];
	setp.eq.f64 	%p200, %fd158, 0d0000000000000000;
	cvt.f64.f32 	%fd513, %f2689;
	div.rn.f64 	%fd514, %fd513, %fd10;
	{ // callseq 6, 0
	.param .b64 param0;
	st.param.f64 	[param0], %fd337;
	.param .b64 param1;
	st.param.f64 	[param1], %fd11;
	.param .b64 retval0;
	call.uni (retval0), 
	__internal_accurate_pow, 
	(
	param0, 
	param1
	);
	ld.param.f64 	%fd515, [retval0];
	} // callseq 6
	neg.f64 	%fd517, %fd515;
	selp.f64 	%fd518, %fd517, %fd515, %p1;
	selp.f64 	%fd519, 0dFFF8000000000000, %fd518, %p2;
	selp.f64 	%fd520, %fd162, %fd519, %p200;
	selp.f64 	%fd521, %fd166, %fd520, %p4;
	selp.f64 	%fd522, %fd521, %fd167, %p3;
	setp.eq.f64 	%p201, %fd11, 0d0000000000000000;
	setp.eq.f64 	%p202, %fd158, 0d3FF0000000000000;
	selp.f64 	%fd523, 0d3FF0000000000000, %fd522, %p202;
	selp.f64 	%fd524, 0d3FF0000000000000, %fd523, %p201;
	mul.f64 	%fd525, %fd973, %fd524;
	div.rn.f64 	%fd526, %fd525, %fd11;
	sub.f64 	%fd1028, %fd514, %fd526;
$L__BB2_70:
	setp.ne.s32 	%p203, %r233, 1;
	min.f64 	%fd527, %fd61, %fd55;
	setp.le.f64 	%p204, %fd527, 0d0000000000000000;
	selp.f64 	%fd528, %fd14, %fd1028, %p204;
	fma.rn.f64 	%fd72, %fd1026, %fd164, %fd528;
	@%p203 bra 	$L__BB2_132;
	mul.f64 	%fd73, %fd15, %fd61;
	mov.f64 	%fd1029, 0d0000000000000000;
	setp.eq.s32 	%p205, %r231, 1;
	mov.f32 	%f2693, 0f3F800000;
	@%p205 bra 	$L__BB2_98;
	setp.ne.s32 	%p206, %r231, 2;
	mov.f32 	%f2690, 0f3F800000;
	@%p206 bra 	$L__BB2_131;
	setp.eq.f32 	%p207, %f3, 0f00000000;
	cvt.rn.f32.f64 	%f71, %fd73;
	abs.f32 	%f72, %f71;
	setp.lt.f32 	%p208, %f72, 0f00800000;
	mul.f32 	%f770, %f72, 0f4B800000;
	selp.f32 	%f771, %f770, %f72, %p208;
	selp.f32 	%f772, 0fC1C00000, 0f00000000, %p208;
	mov.b32 	%r447, %f771;
	add.s32 	%r448, %r447, -1060439283;
	and.b32  	%r449, %r448, -8388608;
	sub.s32 	%r450, %r447, %r449;
	mov.b32 	%f773, %r450;
	cvt.rn.f32.s32 	%f774, %r449;
	fma.rn.f32 	%f775, %f774, 0f34000000, %f772;
	add.f32 	%f776, %f773, 0fBF800000;
	add.f32 	%f777, %f773, 0f3F800000;
	rcp.approx.ftz.f32 	%f778, %f777;
	add.f32 	%f779, %f776, %f776;
	mul.f32 	%f780, %f779, %f778;
	mul.f32 	%f781, %f780, %f780;
	sub.f32 	%f782, %f776, %f780;
	add.f32 	%f783, %f782, %f782;
	neg.f32 	%f784, %f780;
	fma.rn.f32 	%f785, %f784, %f776, %f783;
	mul.rn.f32 	%f786, %f778, %f785;
	fma.rn.f32 	%f787, %f781, 0f3A2C32E4, 0f3B52E7DB;
	fma.rn.f32 	%f788, %f787, %f781, 0f3C93BB73;
	fma.rn.f32 	%f789, %f788, %f781, 0f3DF6384F;
	mul.rn.f32 	%f790, %f789, %f781;
	fma.rn.f32 	%f791, %f780, 0f3FB8AA3B, %f775;
	sub.f32 	%f792, %f775, %f791;
	fma.rn.f32 	%f793, %f780, 0f3FB8AA3B, %f792;
	fma.rn.f32 	%f794, %f786, 0f3FB8AA3B, %f793;
	fma.rn.f32 	%f795, %f780, 0f32A55E34, %f794;
	mul.f32 	%f796, %f790, 0f40400000;
	fma.rn.f32 	%f797, %f796, %f786, %f795;
	fma.rn.f32 	%f798, %f790, %f780, %f797;
	add.rn.f32 	%f799, %f791, %f798;
	neg.f32 	%f800, %f791;
	add.rn.f32 	%f801, %f799, %f800;
	neg.f32 	%f802, %f801;
	add.rn.f32 	%f803, %f798, %f802;
	mul.rn.f32 	%f804, %f799, %f3;
	neg.f32 	%f805, %f804;
	fma.rn.f32 	%f806, %f799, %f3, %f805;
	fma.rn.f32 	%f807, %f803, %f3, %f806;
	cvt.rni.f32.f32 	%f808, %f804;
	sub.f32 	%f809, %f804, %f808;
	add.f32 	%f810, %f809, %f807;
	fma.rn.f32 	%f811, %f810, 0f391FCB8E, 0f3AAF85ED;
	fma.rn.f32 	%f812, %f811, %f810, 0f3C1D9856;
	fma.rn.f32 	%f813, %f812, %f810, 0f3D6357BB;
	fma.rn.f32 	%f814, %f813, %f810, 0f3E75FDEC;
	fma.rn.f32 	%f815, %f814, %f810, 0f3F317218;
	fma.rn.f32 	%f816, %f815, %f810, 0f3F800000;
	cvt.rzi.s32.f32 	%r451, %f808;
	setp.gt.f32 	%p209, %f808, 0f00000000;
	selp.b32 	%r452, 0, -2097152000, %p209;
	add.s32 	%r453, %r452, 2130706432;
	mov.b32 	%f817, %r453;
	mul.f32 	%f818, %f816, %f817;
	shl.b32 	%r454, %r451, 23;
	sub.s32 	%r455, %r454, %r452;
	mov.b32 	%f819, %r455;
	mul.f32 	%f820, %f818, %f819;
	abs.f32 	%f821, %f804;
	setp.gt.f32 	%p210, %f821, 0f43180000;
	setp.lt.f32 	%p211, %f804, 0f00000000;
	selp.f32 	%f822, 0f00000000, 0f7F800000, %p211;
	selp.f32 	%f73, %f822, %f820, %p210;
	setp.eq.f32 	%p212, %f71, 0f3F800000;
	or.pred  	%p213, %p207, %p212;
	@%p213 bra 	$L__BB2_81;
	setp.nan.f32 	%p214, %f5, %f5;
	setp.nan.f32 	%p215, %f72, %f72;
	or.pred  	%p216, %p215, %p214;
	@%p216 bra 	$L__BB2_80;
	setp.eq.f32 	%p217, %f71, 0f00000000;
	setp.eq.f32 	%p218, %f72, 0f7F800000;
	or.pred  	%p219, %p217, %p218;
	@%p219 bra 	$L__BB2_79;
	setp.eq.f32 	%p220, %f5, 0f7F800000;
	setp.eq.f32 	%p221, %f71, 0fBF800000;
	and.pred  	%p222, %p221, %p220;
	@%p222 bra 	$L__BB2_81;
	setp.geu.f32 	%p223, %f71, 0f00000000;
	mov.f32 	%f2690, %f73;
	@%p223 bra 	$L__BB2_81;
	setp.neu.f32 	%p224, %f6, %f3;
	setp.neu.f32 	%p225, %f4, 0f3F800000;
	neg.f32 	%f824, %f73;
	selp.f32 	%f825, %f73, %f824, %p225;
	selp.f32 	%f2690, 0f7FFFFFFF, %f825, %p224;
	bra.uni 	$L__BB2_81;
$L__BB2_79:
	setp.lt.f32 	%p226, %f3, 0f00000000;
	setp.neu.f32 	%p227, %f4, 0f3F800000;
	add.f32 	%f826, %f71, %f71;
	mov.b32 	%r456, %f826;
	xor.b32  	%r457, %r456, 2139095040;
	selp.b32 	%r458, %r457, %r456, %p226;
	and.b32  	%r459, %r458, 2147483647;
	selp.b32 	%r460, %r459, %r458, %p227;
	mov.b32 	%f2690, %r460;
	bra.uni 	$L__BB2_81;
$L__BB2_80:
	add.rn.f32 	%f2690, %f71, %f3;
$L__BB2_81:
	setp.eq.f32 	%p228, %f7, 0f00000000;
	cvt.rn.f32.f64 	%f78, %fd55;
	abs.f32 	%f79, %f78;
	setp.lt.f32 	%p229, %f79, 0f00800000;
	mul.f32 	%f828, %f79, 0f4B800000;
	selp.f32 	%f829, %f828, %f79, %p229;
	selp.f32 	%f830, 0fC1C00000, 0f00000000, %p229;
	mov.b32 	%r461, %f829;
	add.s32 	%r462, %r461, -1060439283;
	and.b32  	%r463, %r462, -8388608;
	sub.s32 	%r464, %r461, %r463;
	mov.b32 	%f831, %r464;
	cvt.rn.f32.s32 	%f832, %r463;
	fma.rn.f32 	%f833, %f832, 0f34000000, %f830;
	add.f32 	%f834, %f831, 0fBF800000;
	add.f32 	%f835, %f831, 0f3F800000;
	rcp.approx.ftz.f32 	%f836, %f835;
	add.f32 	%f837, %f834, %f834;
	mul.f32 	%f838, %f837, %f836;
	mul.f32 	%f839, %f838, %f838;
	sub.f32 	%f840, %f834, %f838;
	add.f32 	%f841, %f840, %f840;
	neg.f32 	%f842, %f838;
	fma.rn.f32 	%f843, %f842, %f834, %f841;
	mul.rn.f32 	%f844, %f836, %f843;
	fma.rn.f32 	%f845, %f839, 0f3A2C32E4, 0f3B52E7DB;
	fma.rn.f32 	%f846, %f845, %f839, 0f3C93BB73;
	fma.rn.f32 	%f847, %f846, %f839, 0f3DF6384F;
	mul.rn.f32 	%f848, %f847, %f839;
	fma.rn.f32 	%f849, %f838, 0f3FB8AA3B, %f833;
	sub.f32 	%f850, %f833, %f849;
	fma.rn.f32 	%f851, %f838, 0f3FB8AA3B, %f850;
	fma.rn.f32 	%f852, %f844, 0f3FB8AA3B, %f851;
	fma.rn.f32 	%f853, %f838, 0f32A55E34, %f852;
	mul.f32 	%f854, %f848, 0f40400000;
	fma.rn.f32 	%f855, %f854, %f844, %f853;
	fma.rn.f32 	%f856, %f848, %f838, %f855;
	add.rn.f32 	%f857, %f849, %f856;
	neg.f32 	%f858, %f849;
	add.rn.f32 	%f859, %f857, %f858;
	neg.f32 	%f860, %f859;
	add.rn.f32 	%f861, %f856, %f860;
	mul.rn.f32 	%f862, %f857, %f7;
	neg.f32 	%f863, %f862;
	fma.rn.f32 	%f864, %f857, %f7, %f863;
	fma.rn.f32 	%f865, %f861, %f7, %f864;
	cvt.rni.f32.f32 	%f866, %f862;
	sub.f32 	%f867, %f862, %f866;
	add.f32 	%f868, %f867, %f865;
	fma.rn.f32 	%f869, %f868, 0f391FCB8E, 0f3AAF85ED;
	fma.rn.f32 	%f870, %f869, %f868, 0f3C1D9856;
	fma.rn.f32 	%f871, %f870, %f868, 0f3D6357BB;
	fma.rn.f32 	%f872, %f871, %f868, 0f3E75FDEC;
	fma.rn.f32 	%f873, %f872, %f868, 0f3F317218;
	fma.rn.f32 	%f874, %f873, %f868, 0f3F800000;
	cvt.rzi.s32.f32 	%r465, %f866;
	setp.gt.f32 	%p230, %f866, 0f00000000;
	selp.b32 	%r466, 0, -2097152000, %p230;
	add.s32 	%r467, %r466, 2130706432;
	mov.b32 	%f875, %r467;
	mul.f32 	%f876, %f874, %f875;
	shl.b32 	%r468, %r465, 23;
	sub.s32 	%r469, %r468, %r466;
	mov.b32 	%f877, %r469;
	mul.f32 	%f878, %f876, %f877;
	abs.f32 	%f879, %f862;
	setp.gt.f32 	%p231, %f879, 0f43180000;
	setp.lt.f32 	%p232, %f862, 0f00000000;
	selp.f32 	%f880, 0f00000000, 0f7F800000, %p232;
	selp.f32 	%f80, %f880, %f878, %p231;
	setp.eq.f32 	%p233, %f78, 0f3F800000;
	or.pred  	%p234, %p228, %p233;
	mov.f32 	%f2691, 0f3F800000;
	@%p234 bra 	$L__BB2_89;
	setp.nan.f32 	%p235, %f9, %f9;
	setp.nan.f32 	%p236, %f79, %f79;
	or.pred  	%p237, %p236, %p235;
	@%p237 bra 	$L__BB2_88;
	setp.eq.f32 	%p238, %f78, 0f00000000;
	setp.eq.f32 	%p239, %f79, 0f7F800000;
	or.pred  	%p240, %p238, %p239;
	@%p240 bra 	$L__BB2_87;
	setp.eq.f32 	%p241, %f9, 0f7F800000;
	setp.eq.f32 	%p242, %f78, 0fBF800000;
	and.pred  	%p243, %p242, %p241;
	@%p243 bra 	$L__BB2_89;
	setp.geu.f32 	%p244, %f78, 0f00000000;
	mov.f32 	%f2691, %f80;
	@%p244 bra 	$L__BB2_89;
	setp.neu.f32 	%p245, %f10, %f7;
	setp.neu.f32 	%p246, %f8, 0f3F800000;
	neg.f32 	%f882, %f80;
	selp.f32 	%f883, %f80, %f882, %p246;
	selp.f32 	%f2691, 0f7FFFFFFF, %f883, %p245;
	bra.uni 	$L__BB2_89;
$L__BB2_87:
	setp.lt.f32 	%p247, %f7, 0f00000000;
	setp.neu.f32 	%p248, %f8, 0f3F800000;
	add.f32 	%f884, %f78, %f78;
	mov.b32 	%r470, %f884;
	xor.b32  	%r471, %r470, 2139095040;
	selp.b32 	%r472, %r471, %r470, %p247;
	and.b32  	%r473, %r472, 2147483647;
	selp.b32 	%r474, %r473, %r472, %p248;
	mov.b32 	%f2691, %r474;
	bra.uni 	$L__BB2_89;
$L__BB2_88:
	add.rn.f32 	%f2691, %f78, %f7;
$L__BB2_89:
	setp.eq.f32 	%p249, %f11, 0f00000000;
	mul.f32 	%f85, %f2690, %f2691;
	abs.f32 	%f86, %f85;
	setp.lt.f32 	%p250, %f86, 0f00800000;
	mul.f32 	%f886, %f86, 0f4B800000;
	selp.f32 	%f887, %f886, %f86, %p250;
	selp.f32 	%f888, 0fC1C00000, 0f00000000, %p250;
	mov.b32 	%r475, %f887;
	add.s32 	%r476, %r475, -1060439283;
	and.b32  	%r477, %r476, -8388608;
	sub.s32 	%r478, %r475, %r477;
	mov.b32 	%f889, %r478;
	cvt.rn.f32.s32 	%f890, %r477;
	fma.rn.f32 	%f891, %f890, 0f34000000, %f888;
	add.f32 	%f892, %f889, 0fBF800000;
	add.f32 	%f893, %f889, 0f3F800000;
	rcp.approx.ftz.f32 	%f894, %f893;
	add.f32 	%f895, %f892, %f892;
	mul.f32 	%f896, %f895, %f894;
	mul.f32 	%f897, %f896, %f896;
	sub.f32 	%f898, %f892, %f896;
	add.f32 	%f899, %f898, %f898;
	neg.f32 	%f900, %f896;
	fma.rn.f32 	%f901, %f900, %f892, %f899;
	mul.rn.f32 	%f902, %f894, %f901;
	fma.rn.f32 	%f903, %f897, 0f3A2C32E4, 0f3B52E7DB;
	fma.rn.f32 	%f904, %f903, %f897, 0f3C93BB73;
	fma.rn.f32 	%f905, %f904, %f897, 0f3DF6384F;
	mul.rn.f32 	%f906, %f905, %f897;
	fma.rn.f32 	%f907, %f896, 0f3FB8AA3B, %f891;
	sub.f32 	%f908, %f891, %f907;
	fma.rn.f32 	%f909, %f896, 0f3FB8AA3B, %f908;
	fma.rn.f32 	%f910, %f902, 0f3FB8AA3B, %f909;
	fma.rn.f32 	%f911, %f896, 0f32A55E34, %f910;
	mul.f32 	%f912, %f906, 0f40400000;
	fma.rn.f32 	%f913, %f912, %f902, %f911;
	fma.rn.f32 	%f914, %f906, %f896, %f913;
	add.rn.f32 	%f915, %f907, %f914;
	neg.f32 	%f916, %f907;
	add.rn.f32 	%f917, %f915, %f916;
	neg.f32 	%f918, %f917;
	add.rn.f32 	%f919, %f914, %f918;
	mul.rn.f32 	%f920, %f915, %f11;
	neg.f32 	%f921, %f920;
	fma.rn.f32 	%f922, %f915, %f11, %f921;
	fma.rn.f32 	%f923, %f919, %f11, %f922;
	cvt.rni.f32.f32 	%f924, %f920;
	sub.f32 	%f925, %f920, %f924;
	add.f32 	%f926, %f925, %f923;
	fma.rn.f32 	%f927, %f926, 0f391FCB8E, 0f3AAF85ED;
	fma.rn.f32 	%f928, %f927, %f926, 0f3C1D9856;
	fma.rn.f32 	%f929, %f928, %f926, 0f3D6357BB;
	fma.rn.f32 	%f930, %f929, %f926, 0f3E75FDEC;
	fma.rn.f32 	%f931, %f930, %f926, 0f3F317218;
	fma.rn.f32 	%f932, %f931, %f926, 0f3F800000;
	cvt.rzi.s32.f32 	%r479, %f924;
	setp.gt.f32 	%p251, %f924, 0f00000000;
	selp.b32 	%r480, 0, -2097152000, %p251;
	add.s32 	%r481, %r480, 2130706432;
	mov.b32 	%f933, %r481;
	mul.f32 	%f934, %f932, %f933;
	shl.b32 	%r482, %r479, 23;
	sub.s32 	%r483, %r482, %r480;
	mov.b32 	%f935, %r483;
	mul.f32 	%f936, %f934, %f935;
	abs.f32 	%f937, %f920;
	setp.gt.f32 	%p252, %f937, 0f43180000;
	setp.lt.f32 	%p253, %f920, 0f00000000;
	selp.f32 	%f938, 0f00000000, 0f7F800000, %p253;
	selp.f32 	%f87, %f938, %f936, %p252;
	setp.eq.f32 	%p254, %f85, 0f3F800000;
	or.pred  	%p255, %p249, %p254;
	mov.f32 	%f2692, 0f3F800000;
	@%p255 bra 	$L__BB2_97;
	setp.nan.f32 	%p256, %f13, %f13;
	setp.nan.f32 	%p257, %f86, %f86;
	or.pred  	%p258, %p257, %p256;
	@%p258 bra 	$L__BB2_96;
	setp.eq.f32 	%p259, %f85, 0f00000000;
	setp.eq.f32 	%p260, %f86, 0f7F800000;
	or.pred  	%p261, %p259, %p260;
	@%p261 bra 	$L__BB2_95;
	setp.eq.f32 	%p262, %f13, 0f7F800000;
	setp.eq.f32 	%p263, %f85, 0fBF800000;
	and.pred  	%p264, %p263, %p262;
	@%p264 bra 	$L__BB2_97;
	setp.geu.f32 	%p265, %f85, 0f00000000;
	mov.f32 	%f2692, %f87;
	@%p265 bra 	$L__BB2_97;
	setp.neu.f32 	%p266, %f14, %f11;
	setp.neu.f32 	%p267, %f12, 0f3F800000;
	neg.f32 	%f940, %f87;
	selp.f32 	%f941, %f87, %f940, %p267;
	selp.f32 	%f2692, 0f7FFFFFFF, %f941, %p266;
	bra.uni 	$L__BB2_97;
$L__BB2_95:
	setp.lt.f32 	%p268, %f11, 0f00000000;
	setp.neu.f32 	%p269, %f12, 0f3F800000;
	add.f32 	%f942, %f85, %f85;
	mov.b32 	%r484, %f942;
	xor.b32  	%r485, %r484, 2139095040;
	selp.b32 	%r486, %r485, %r484, %p268;
	and.b32  	%r487, %r486, 2147483647;
	selp.b32 	%r488, %r487, %r486, %p269;
	mov.b32 	%f2692, %r488;
	bra.uni 	$L__BB2_97;
$L__BB2_96:
	add.rn.f32 	%f2692, %f85, %f11;
$L__BB2_97:
	cvt.f64.f32 	%fd530, %f2692;
	div.rn.f64 	%fd1029, %fd530, %fd10;
	bra.uni 	$L__BB2_131;
$L__BB2_98:
	setp.eq.f32 	%p270, %f15, 0f00000000;
	cvt.rn.f32.f64 	%f92, %fd73;
	abs.f32 	%f93, %f92;
	setp.lt.f32 	%p271, %f93, 0f00800000;
	mul.f32 	%f944, %f93, 0f4B800000;
	selp.f32 	%f945, %f944, %f93, %p271;
	selp.f32 	%f946, 0fC1C00000, 0f00000000, %p271;
	mov.b32 	%r489, %f945;
	add.s32 	%r490, %r489, -1060439283;
	and.b32  	%r491, %r490, -8388608;
	sub.s32 	%r492, %r489, %r491;
	mov.b32 	%f947, %r492;
	cvt.rn.f32.s32 	%f948, %r491;
	fma.rn.f32 	%f949, %f948, 0f34000000, %f946;
	add.f32 	%f950, %f947, 0fBF800000;
	add.f32 	%f951, %f947, 0f3F800000;
	rcp.approx.ftz.f32 	%f952, %f951;
	add.f32 	%f953, %f950, %f950;
	mul.f32 	%f954, %f953, %f952;
	mul.f32 	%f955, %f954, %f954;
	sub.f32 	%f956, %f950, %f954;
	add.f32 	%f957, %f956, %f956;
	neg.f32 	%f958, %f954;
	fma.rn.f32 	%f959, %f958, %f950, %f957;
	mul.rn.f32 	%f960, %f952, %f959;
	fma.rn.f32 	%f961, %f955, 0f3A2C32E4, 0f3B52E7DB;
	fma.rn.f32 	%f962, %f961, %f955, 0f3C93BB73;
	fma.rn.f32 	%f963, %f962, %f955, 0f3DF6384F;
	mul.rn.f32 	%f964, %f963, %f955;
	fma.rn.f32 	%f965, %f954, 0f3FB8AA3B, %f949;
	sub.f32 	%f966, %f949, %f965;
	fma.rn.f32 	%f967, %f954, 0f3FB8AA3B, %f966;
	fma.rn.f32 	%f968, %f960, 0f3FB8AA3B, %f967;
	fma.rn.f32 	%f969, %f954, 0f32A55E34, %f968;
	mul.f32 	%f970, %f964, 0f40400000;
	fma.rn.f32 	%f971, %f970, %f960, %f969;
	fma.rn.f32 	%f972, %f964, %f954, %f971;
	add.rn.f32 	%f973, %f965, %f972;
	neg.f32 	%f974, %f965;
	add.rn.f32 	%f975, %f973, %f974;
	neg.f32 	%f976, %f975;
	add.rn.f32 	%f977, %f972, %f976;
	mul.rn.f32 	%f978, %f973, %f15;
	neg.f32 	%f979, %f978;
	fma.rn.f32 	%f980, %f973, %f15, %f979;
	fma.rn.f32 	%f981, %f977, %f15, %f980;
	cvt.rni.f32.f32 	%f982, %f978;
	sub.f32 	%f983, %f978, %f982;
	add.f32 	%f984, %f983, %f981;
	fma.rn.f32 	%f985, %f984, 0f391FCB8E, 0f3AAF85ED;
	fma.rn.f32 	%f986, %f985, %f984, 0f3C1D9856;
	fma.rn.f32 	%f987, %f986, %f984, 0f3D6357BB;
	fma.rn.f32 	%f988, %f987, %f984, 0f3E75FDEC;
	fma.rn.f32 	%f989, %f988, %f984, 0f3F317218;
	fma.rn.f32 	%f990, %f989, %f984, 0f3F800000;
	cvt.rzi.s32.f32 	%r493, %f982;
	setp.gt.f32 	%p272, %f982, 0f00000000;
	selp.b32 	%r494, 0, -2097152000, %p272;
	add.s32 	%r495, %r494, 2130706432;
	mov.b32 	%f991, %r495;
	mul.f32 	%f992, %f990, %f991;
	shl.b32 	%r496, %r493, 23;
	sub.s32 	%r497, %r496, %r494;
	mov.b32 	%f993, %r497;
	mul.f32 	%f994, %f992, %f993;
	abs.f32 	%f995, %f978;
	setp.gt.f32 	%p273, %f995, 0f43180000;
	setp.lt.f32 	%p274, %f978, 0f00000000;
	selp.f32 	%f996, 0f00000000, 0f7F800000, %p274;
	selp.f32 	%f94, %f996, %f994, %p273;
	setp.eq.f32 	%p275, %f92, 0f3F800000;
	or.pred  	%p276, %p270, %p275;
	@%p276 bra 	$L__BB2_106;
	setp.nan.f32 	%p277, %f17, %f17;
	setp.nan.f32 	%p278, %f93, %f93;
	or.pred  	%p279, %p278, %p277;
	@%p279 bra 	$L__BB2_105;
	setp.eq.f32 	%p280, %f92, 0f00000000;
	setp.eq.f32 	%p281, %f93, 0f7F800000;
	or.pred  	%p282, %p280, %p281;
	@%p282 bra 	$L__BB2_104;
	setp.eq.f32 	%p283, %f17, 0f7F800000;
	setp.eq.f32 	%p284, %f92, 0fBF800000;
	and.pred  	%p285, %p284, %p283;
	@%p285 bra 	$L__BB2_106;
	setp.geu.f32 	%p286, %f92, 0f00000000;
	mov.f32 	%f2693, %f94;
	@%p286 bra 	$L__BB2_106;
	setp.neu.f32 	%p287, %f18, %f15;
	setp.neu.f32 	%p288, %f16, 0f3F800000;
	neg.f32 	%f998, %f94;
	selp.f32 	%f999, %f94, %f998, %p288;
	selp.f32 	%f2693, 0f7FFFFFFF, %f999, %p287;
	bra.uni 	$L__BB2_106;
$L__BB2_104:
	setp.lt.f32 	%p289, %f15, 0f00000000;
	setp.neu.f32 	%p290, %f16, 0f3F800000;
	add.f32 	%f1000, %f92, %f92;
	mov.b32 	%r498, %f1000;
	xor.b32  	%r499, %r498, 2139095040;
	selp.b32 	%r500, %r499, %r498, %p289;
	and.b32  	%r501, %r500, 2147483647;
	selp.b32 	%r502, %r501, %r500, %p290;
	mov.b32 	%f2693, %r502;
	bra.uni 	$L__BB2_106;
$L__BB2_105:
	add.rn.f32 	%f2693, %f92, %f15;
$L__BB2_106:
	setp.eq.f32 	%p291, %f15, 0f00000000;
	cvt.f64.f32 	%fd75, %f2693;
	cvt.rn.f32.f64 	%f99, %fd55;
	abs.f32 	%f100, %f99;
	setp.lt.f32 	%p292, %f100, 0f00800000;
	mul.f32 	%f1002, %f100, 0f4B800000;
	selp.f32 	%f1003, %f1002, %f100, %p292;
	selp.f32 	%f1004, 0fC1C00000, 0f00000000, %p292;
	mov.b32 	%r503, %f1003;
	add.s32 	%r504, %r503, -1060439283;
	and.b32  	%r505, %r504, -8388608;
	sub.s32 	%r506, %r503, %r505;
	mov.b32 	%f1005, %r506;
	cvt.rn.f32.s32 	%f1006, %r505;
	fma.rn.f32 	%f1007, %f1006, 0f34000000, %f1004;
	add.f32 	%f1008, %f1005, 0fBF800000;
	add.f32 	%f1009, %f1005, 0f3F800000;
	rcp.approx.ftz.f32 	%f1010, %f1009;
	add.f32 	%f1011, %f1008, %f1008;
	mul.f32 	%f1012, %f1011, %f1010;
	mul.f32 	%f1013, %f1012, %f1012;
	sub.f32 	%f1014, %f1008, %f1012;
	add.f32 	%f1015, %f1014, %f1014;
	neg.f32 	%f1016, %f1012;
	fma.rn.f32 	%f1017, %f1016, %f1008, %f1015;
	mul.rn.f32 	%f1018, %f1010, %f1017;
	fma.rn.f32 	%f1019, %f1013, 0f3A2C32E4, 0f3B52E7DB;
	fma.rn.f32 	%f1020, %f1019, %f1013, 0f3C93BB73;
	fma.rn.f32 	%f1021, %f1020, %f1013, 0f3DF6384F;
	mul.rn.f32 	%f1022, %f1021, %f1013;
	fma.rn.f32 	%f1023, %f1012, 0f3FB8AA3B, %f1007;
	sub.f32 	%f1024, %f1007, %f1023;
	fma.rn.f32 	%f1025, %f1012, 0f3FB8AA3B, %f1024;
	fma.rn.f32 	%f1026, %f1018, 0f3FB8AA3B, %f1025;
	fma.rn.f32 	%f1027, %f1012, 0f32A55E34, %f1026;
	mul.f32 	%f1028, %f1022, 0f40400000;
	fma.rn.f32 	%f1029, %f1028, %f1018, %f1027;
	fma.rn.f32 	%f1030, %f1022, %f1012, %f1029;
	add.rn.f32 	%f1031, %f1023, %f1030;
	neg.f32 	%f1032, %f1023;
	add.rn.f32 	%f1033, %f1031, %f1032;
	neg.f32 	%f1034, %f1033;
	add.rn.f32 	%f1035, %f1030, %f1034;
	mul.rn.f32 	%f1036, %f1031, %f15;
	neg.f32 	%f1037, %f1036;
	fma.rn.f32 	%f1038, %f1031, %f15, %f1037;
	fma.rn.f32 	%f1039, %f1035, %f15, %f1038;
	cvt.rni.f32.f32 	%f1040, %f1036;
	sub.f32 	%f1041, %f1036, %f1040;
	add.f32 	%f1042, %f1041, %f1039;
	fma.rn.f32 	%f1043, %f1042, 0f391FCB8E, 0f3AAF85ED;
	fma.rn.f32 	%f1044, %f1043, %f1042, 0f3C1D9856;
	fma.rn.f32 	%f1045, %f1044, %f1042, 0f3D6357BB;
	fma.rn.f32 	%f1046, %f1045, %f1042, 0f3E75FDEC;
	fma.rn.f32 	%f1047, %f1046, %f1042, 0f3F317218;
	fma.rn.f32 	%f1048, %f1047, %f1042, 0f3F800000;
	cvt.rzi.s32.f32 	%r507, %f1040;
	setp.gt.f32 	%p293, %f1040, 0f00000000;
	selp.b32 	%r508, 0, -2097152000, %p293;
	add.s32 	%r509, %r508, 2130706432;
	mov.b32 	%f1049, %r509;
	mul.f32 	%f1050, %f1048, %f1049;
	shl.b32 	%r510, %r507, 23;
	sub.s32 	%r511, %r510, %r508;
	mov.b32 	%f1051, %r511;
	mul.f32 	%f1052, %f1050, %f1051;
	abs.f32 	%f1053, %f1036;
	setp.gt.f32 	%p294, %f1053, 0f43180000;
	setp.lt.f32 	%p295, %f1036, 0f00000000;
	selp.f32 	%f1054, 0f00000000, 0f7F800000, %p295;
	selp.f32 	%f101, %f1054, %f1052, %p294;
	setp.eq.f32 	%p296, %f99, 0f3F800000;
	or.pred  	%p297, %p291, %p296;
	mov.f32 	%f2694, 0f3F800000;
	@%p297 bra 	$L__BB2_114;
	setp.nan.f32 	%p298, %f17, %f17;
	setp.nan.f32 	%p299, %f100, %f100;
	or.pred  	%p300, %p299, %p298;
	@%p300 bra 	$L__BB2_113;
	setp.eq.f32 	%p301, %f99, 0f00000000;
	setp.eq.f32 	%p302, %f100, 0f7F800000;
	or.pred  	%p303, %p301, %p302;
	@%p303 bra 	$L__BB2_112;
	setp.eq.f32 	%p304, %f17, 0f7F800000;
	setp.eq.f32 	%p305, %f99, 0fBF800000;
	and.pred  	%p306, %p305, %p304;
	@%p306 bra 	$L__BB2_114;
	setp.geu.f32 	%p307, %f99, 0f00000000;
	mov.f32 	%f2694, %f101;
	@%p307 bra 	$L__BB2_114;
	setp.neu.f32 	%p308, %f18, %f15;
	setp.neu.f32 	%p309, %f16, 0f3F800000;
	neg.f32 	%f1056, %f101;
	selp.f32 	%f1057, %f101, %f1056, %p309;
	selp.f32 	%f2694, 0f7FFFFFFF, %f1057, %p308;
	bra.uni 	$L__BB2_114;
$L__BB2_112:
	setp.lt.f32 	%p310, %f15, 0f00000000;
	setp.neu.f32 	%p311, %f16, 0f3F800000;
	add.f32 	%f1058, %f99, %f99;
	mov.b32 	%r512, %f1058;
	xor.b32  	%r513, %r512, 2139095040;
	selp.b32 	%r514, %r513, %r512, %p310;
	and.b32  	%r515, %r514, 2147483647;
	selp.b32 	%r516, %r515, %r514, %p311;
	mov.b32 	%f2694, %r516;
	bra.uni 	$L__BB2_114;
$L__BB2_113:
	add.rn.f32 	%f2694, %f99, %f15;
$L__BB2_114:
	ld.param.f64 	%fd967, [_Z16vfi_continuationiiiiiiiiiiddddddddddddddddddddPKdS0_S0_S0_S0_S0_S0_S0_S0_S0_S0_S0_S0_iidS0_S0_PdS1_PiS2_S2_S2_S2_S2_S2_S1_S1__param_17];
	setp.eq.f32 	%p312, %f19, 0f00000000;
	cvt.f64.f32 	%fd531, %f2694;
	mul.f64 	%fd532, %fd9, %fd531;
	fma.rn.f64 	%fd533, %fd967, %fd75, %fd532;
	cvt.rn.f32.f64 	%f106, %fd533;
	abs.f32 	%f107, %f106;
	setp.lt.f32 	%p313, %f107, 0f00800000;
	mul.f32 	%f1060, %f107, 0f4B800000;
	selp.f32 	%f1061, %f1060, %f107, %p313;
	selp.f32 	%f1062, 0fC1C00000, 0f00000000, %p313;
	mov.b32 	%r517, %f1061;
	add.s32 	%r518, %r517, -1060439283;
	and.b32  	%r519, %r518, -8388608;
	sub.s32 	%r520, %r517, %r519;
	mov.b32 	%f1063, %r520;
	cvt.rn.f32.s32 	%f1064, %r519;
	fma.rn.f32 	%f1065, %f1064, 0f34000000, %f1062;
	add.f32 	%f1066, %f1063, 0fBF800000;
	add.f32 	%f1067, %f1063, 0f3F800000;
	rcp.approx.ftz.f32 	%f1068, %f1067;
	add.f32 	%f1069, %f1066, %f1066;
	mul.f32 	%f1070, %f1069, %f1068;
	mul.f32 	%f1071, %f1070, %f1070;
	sub.f32 	%f1072, %f1066, %f1070;
	add.f32 	%f1073, %f1072, %f1072;
	neg.f32 	%f1074, %f1070;
	fma.rn.f32 	%f1075, %f1074, %f1066, %f1073;
	mul.rn.f32 	%f1076, %f1068, %f1075;
	fma.rn.f32 	%f1077, %f1071, 0f3A2C32E4, 0f3B52E7DB;
	fma.rn.f32 	%f1078, %f1077, %f1071, 0f3C93BB73;
	fma.rn.f32 	%f1079, %f1078, %f1071, 0f3DF6384F;
	mul.rn.f32 	%f1080, %f1079, %f1071;
	fma.rn.f32 	%f1081, %f1070, 0f3FB8AA3B, %f1065;
	sub.f32 	%f1082, %f1065, %f1081;
	fma.rn.f32 	%f1083, %f1070, 0f3FB8AA3B, %f1082;
	fma.rn.f32 	%f1084, %f1076, 0f3FB8AA3B, %f1083;
	fma.rn.f32 	%f1085, %f1070, 0f32A55E34, %f1084;
	mul.f32 	%f1086, %f1080, 0f40400000;
	fma.rn.f32 	%f1087, %f1086, %f1076, %f1085;
	fma.rn.f32 	%f1088, %f1080, %f1070, %f1087;
	add.rn.f32 	%f1089, %f1081, %f1088;
	neg.f32 	%f1090, %f1081;
	add.rn.f32 	%f1091, %f1089, %f1090;
	neg.f32 	%f1092, %f1091;
	add.rn.f32 	%f1093, %f1088, %f1092;
	mul.rn.f32 	%f1094, %f1089, %f19;
	neg.f32 	%f1095, %f1094;
	fma.rn.f32 	%f1096, %f1089, %f19, %f1095;
	fma.rn.f32 	%f1097, %f1093, %f19, %f1096;
	cvt.rni.f32.f32 	%f1098, %f1094;
	sub.f32 	%f1099, %f1094, %f1098;
	add.f32 	%f1100, %f1099, %f1097;
	fma.rn.f32 	%f1101, %f1100, 0f391FCB8E, 0f3AAF85ED;
	fma.rn.f32 	%f1102, %f1101, %f1100, 0f3C1D9856;
	fma.rn.f32 	%f1103, %f1102, %f1100, 0f3D6357BB;
	fma.rn.f32 	%f1104, %f1103, %f1100, 0f3E75FDEC;
	fma.rn.f32 	%f1105, %f1104, %f1100, 0f3F317218;
	fma.rn.f32 	%f1106, %f1105, %f1100, 0f3F800000;
	cvt.rzi.s32.f32 	%r521, %f1098;
	setp.gt.f32 	%p314, %f1098, 0f00000000;
	selp.b32 	%r522, 0, -2097152000, %p314;
	add.s32 	%r523, %r522, 2130706432;
	mov.b32 	%f1107, %r523;
	mul.f32 	%f1108, %f1106, %f1107;
	shl.b32 	%r524, %r521, 23;
	sub.s32 	%r525, %r524, %r522;
	mov.b32 	%f1109, %r525;
	mul.f32 	%f1110, %f1108, %f1109;
	abs.f32 	%f1111, %f1094;
	setp.gt.f32 	%p315, %f1111, 0f43180000;
	setp.lt.f32 	%p316, %f1094, 0f00000000;
	selp.f32 	%f1112, 0f00000000, 0f7F800000, %p316;
	selp.f32 	%f108, %f1112, %f1110, %p315;
	setp.eq.f32 	%p317, %f106, 0f3F800000;
	or.pred  	%p318, %p312, %p317;
	mov.f32 	%f2695, 0f3F800000;
	@%p318 bra 	$L__BB2_122;
	setp.nan.f32 	%p319, %f21, %f21;
	setp.nan.f32 	%p320, %f107, %f107;
	or.pred  	%p321, %p320, %p319;
	@%p321 bra 	$L__BB2_121;
	setp.eq.f32 	%p322, %f106, 0f00000000;
	setp.eq.f32 	%p323, %f107, 0f7F800000;
	or.pred  	%p324, %p322, %p323;
	@%p324 bra 	$L__BB2_120;
	setp.eq.f32 	%p325, %f21, 0f7F800000;
	setp.eq.f32 	%p326, %f106, 0fBF800000;
	and.pred  	%p327, %p326, %p325;
	@%p327 bra 	$L__BB2_122;
	setp.geu.f32 	%p328, %f106, 0f00000000;
	mov.f32 	%f2695, %f108;
	@%p328 bra 	$L__BB2_122;
	setp.neu.f32 	%p329, %f22, %f19;
	setp.neu.f32 	%p330, %f20, 0f3F800000;
	neg.f32 	%f1114, %f108;
	selp.f32 	%f1115, %f108, %f1114, %p330;
	selp.f32 	%f2695, 0f7FFFFFFF, %f1115, %p329;
	bra.uni 	$L__BB2_122;
$L__BB2_120:
	setp.lt.f32 	%p331, %f19, 0f00000000;
	setp.neu.f32 	%p332, %f20, 0f3F800000;
	add.f32 	%f1116, %f106, %f106;
	mov.b32 	%r526, %f1116;
	xor.b32  	%r527, %r526, 2139095040;
	selp.b32 	%r528, %r527, %r526, %p331;
	and.b32  	%r529, %r528, 2147483647;
	selp.b32 	%r530, %r529, %r528, %p332;
	mov.b32 	%f2695, %r530;
	bra.uni 	$L__BB2_122;
$L__BB2_121:
	add.rn.f32 	%f2695, %f106, %f19;
$L__BB2_122:
	setp.eq.f32 	%p333, %f11, 0f00000000;
	abs.f32 	%f113, %f2695;
	setp.lt.f32 	%p334, %f113, 0f00800000;
	mul.f32 	%f1118, %f113, 0f4B800000;
	selp.f32 	%f1119, %f1118, %f113, %p334;
	selp.f32 	%f1120, 0fC1C00000, 0f00000000, %p334;
	mov.b32 	%r531, %f1119;
	add.s32 	%r532, %r531, -1060439283;
	and.b32  	%r533, %r532, -8388608;
	sub.s32 	%r534, %r531, %r533;
	mov.b32 	%f1121, %r534;
	cvt.rn.f32.s32 	%f1122, %r533;
	fma.rn.f32 	%f1123, %f1122, 0f34000000, %f1120;
	add.f32 	%f1124, %f1121, 0fBF800000;
	add.f32 	%f1125, %f1121, 0f3F800000;
	rcp.approx.ftz.f32 	%f1126, %f1125;
	add.f32 	%f1127, %f1124, %f1124;
	mul.f32 	%f1128, %f1127, %f1126;
	mul.f32 	%f1129, %f1128, %f1128;
	sub.f32 	%f1130, %f1124, %f1128;
	add.f32 	%f1131, %f1130, %f1130;
	neg.f32 	%f1132, %f1128;
	fma.rn.f32 	%f1133, %f1132, %f1124, %f1131;
	mul.rn.f32 	%f1134, %f1126, %f1133;
	fma.rn.f32 	%f1135, %f1129, 0f3A2C32E4, 0f3B52E7DB;
	fma.rn.f32 	%f1136, %f1135, %f1129, 0f3C93BB73;
	fma.rn.f32 	%f1137, %f1136, %f1129, 0f3DF6384F;
	mul.rn.f32 	%f1138, %f1137, %f1129;
	fma.rn.f32 	%f1139, %f1128, 0f3FB8AA3B, %f1123;
	sub.f32 	%f1140, %f1123, %f1139;
	fma.rn.f32 	%f1141, %f1128, 0f3FB8AA3B, %f1140;
	fma.rn.f32 	%f1142, %f1134, 0f3FB8AA3B, %f1141;
	fma.rn.f32 	%f1143, %f1128, 0f32A55E34, %f1142;
	mul.f32 	%f1144, %f1138, 0f40400000;
	fma.rn.f32 	%f1145, %f1144, %f1134, %f1143;
	fma.rn.f32 	%f1146, %f1138, %f1128, %f1145;
	add.rn.f32 	%f1147, %f1139, %f1146;
	neg.f32 	%f1148, %f1139;
	add.rn.f32 	%f1149, %f1147, %f1148;
	neg.f32 	%f1150, %f1149;
	add.rn.f32 	%f1151, %f1146, %f1150;
	mul.rn.f32 	%f1152, %f1147, %f11;
	neg.f32 	%f1153, %f1152;
	fma.rn.f32 	%f1154, %f1147, %f11, %f1153;
	fma.rn.f32 	%f1155, %f1151, %f11, %f1154;
	cvt.rni.f32.f32 	%f1156, %f1152;
	sub.f32 	%f1157, %f1152, %f1156;
	add.f32 	%f1158, %f1157, %f1155;
	fma.rn.f32 	%f1159, %f1158, 0f391FCB8E, 0f3AAF85ED;
	fma.rn.f32 	%f1160, %f1159, %f1158, 0f3C1D9856;
	fma.rn.f32 	%f1161, %f1160, %f1158, 0f3D6357BB;
	fma.rn.f32 	%f1162, %f1161, %f1158, 0f3E75FDEC;
	fma.rn.f32 	%f1163, %f1162, %f1158, 0f3F317218;
	fma.rn.f32 	%f1164, %f1163, %f1158, 0f3F800000;
	cvt.rzi.s32.f32 	%r535, %f1156;
	setp.gt.f32 	%p335, %f1156, 0f00000000;
	selp.b32 	%r536, 0, -2097152000, %p335;
	add.s32 	%r537, %r536, 2130706432;
	mov.b32 	%f1165, %r537;
	mul.f32 	%f1166, %f1164, %f1165;
	shl.b32 	%r538, %r535, 23;
	sub.s32 	%r539, %r538, %r536;
	mov.b32 	%f1167, %r539;
	mul.f32 	%f1168, %f1166, %f1167;
	abs.f32 	%f1169, %f1152;
	setp.gt.f32 	%p336, %f1169, 0f43180000;
	setp.lt.f32 	%p337, %f1152, 0f00000000;
	selp.f32 	%f1170, 0f00000000, 0f7F800000, %p337;
	selp.f32 	%f114, %f1170, %f1168, %p336;
	setp.eq.f32 	%p338, %f2695, 0f3F800000;
	or.pred  	%p339, %p333, %p338;
	mov.f32 	%f2696, 0f3F800000;
	@%p339 bra 	$L__BB2_130;
	setp.nan.f32 	%p340, %f13, %f13;
	setp.nan.f32 	%p341, %f113, %f113;
	or.pred  	%p342, %p341, %p340;
	@%p342 bra 	$L__BB2_129;
	setp.eq.f32 	%p343, %f2695, 0f00000000;
	setp.eq.f32 	%p344, %f113, 0f7F800000;
	or.pred  	%p345, %p343, %p344;
	@%p345 bra 	$L__BB2_128;
	setp.eq.f32 	%p346, %f13, 0f7F800000;
	setp.eq.f32 	%p347, %f2695, 0fBF800000;
	and.pred  	%p348, %p347, %p346;
	@%p348 bra 	$L__BB2_130;
	setp.geu.f32 	%p349, %f2695, 0f00000000;
	mov.f32 	%f2696, %f114;
	@%p349 bra 	$L__BB2_130;
	setp.neu.f32 	%p350, %f14, %f11;
	setp.neu.f32 	%p351, %f12, 0f3F800000;
	neg.f32 	%f1172, %f114;
	selp.f32 	%f1173, %f114, %f1172, %p351;
	selp.f32 	%f2696, 0f7FFFFFFF, %f1173, %p350;
	bra.uni 	$L__BB2_130;
$L__BB2_128:
	setp.lt.f32 	%p352, %f11, 0f00000000;
	setp.neu.f32 	%p353, %f12, 0f3F800000;
	add.f32 	%f1174, %f2695, %f2695;
	mov.b32 	%r540, %f1174;
	xor.b32  	%r541, %r540, 2139095040;
	selp.b32 	%r542, %r541, %r540, %p352;
	and.b32  	%r543, %r542, 2147483647;
	selp.b32 	%r544, %r543, %r542, %p353;
	mov.b32 	%f2696, %r544;
	bra.uni 	$L__BB2_130;
$L__BB2_129:
	add.rn.f32 	%f2696, %f2695, %f11;
$L__BB2_130:
	ld.param.f64 	%fd974, [_Z16vfi_continuationiiiiiiiiiiddddddddddddddddddddPKdS0_S0_S0_S0_S0_S0_S0_S0_S0_S0_S0_S0_iidS0_S0_PdS1_PiS2_S2_S2_S2_S2_S2_S1_S1__param_19];
	setp.eq.f64 	%p354, %fd158, 0d0000000000000000;
	cvt.f64.f32 	%fd534, %f2696;
	div.rn.f64 	%fd535, %fd534, %fd10;
	{ // callseq 7, 0
	.param .b64 param0;
	st.param.f64 	[param0], %fd337;
	.param .b64 param1;
	st.param.f64 	[param1], %fd11;
	.param .b64 retval0;
	call.uni (retval0), 
	__internal_accurate_pow, 
	(
	param0, 
	param1
	);
	ld.param.f64 	%fd536, [retval0];
	} // callseq 7
	neg.f64 	%fd538, %fd536;
	selp.f64 	%fd539, %fd538, %fd536, %p1;
	selp.f64 	%fd540, 0dFFF8000000000000, %fd539, %p2;
	selp.f64 	%fd541, %fd162, %fd540, %p354;
	selp.f64 	%fd542, %fd166, %fd541, %p4;
	selp.f64 	%fd543, %fd542, %fd167, %p3;
	setp.eq.f64 	%p355, %fd11, 0d0000000000000000;
	setp.eq.f64 	%p356, %fd158, 0d3FF0000000000000;
	selp.f64 	%fd544, 0d3FF0000000000000, %fd543, %p356;
	selp.f64 	%fd545, 0d3FF0000000000000, %fd544, %p355;
	mul.f64 	%fd546, %fd974, %fd545;
	div.rn.f64 	%fd547, %fd546, %fd11;
	sub.f64 	%fd1029, %fd535, %fd547;
$L__BB2_131:
	ld.param.f64 	%fd959, [_Z16vfi_continuationiiiiiiiiiiddddddddddddddddddddPKdS0_S0_S0_S0_S0_S0_S0_S0_S0_S0_S0_S0_iidS0_S0_PdS1_PiS2_S2_S2_S2_S2_S2_S1_S1__param_11];
	min.f64 	%fd548, %fd73, %fd55;
	setp.le.f64 	%p357, %fd548, 0d0000000000000000;
	selp.f64 	%fd549, %fd14, %fd1029, %p357;
	mul.f64 	%fd550, %fd959, %fd1133;
	fma.rn.f64 	%fd1138, %fd1027, %fd550, %fd549;
$L__BB2_132:
	setp.leu.f64 	%p358, %fd72, %fd1021;
	@%p358 bra 	$L__BB2_134;
	mov.f64 	%fd1021, %fd72;
	mov.f64 	%fd1018, %fd1138;
	mov.f64 	%fd1015, %fd61;
	mov.u32 	%r1123, %r3;
	mov.u32 	%r1121, %r72;
	mov.u32 	%r1118, %r1;
	mov.u32 	%r1116, %r58;
	mov.u32 	%r1113, %r1082;
$L__BB2_134:
	ld.param.u32 	%r1077, [_Z16vfi_continuationiiiiiiiiiiddddddddddddddddddddPKdS0_S0_S0_S0_S0_S0_S0_S0_S0_S0_S0_S0_iidS0_S0_PdS1_PiS2_S2_S2_S2_S2_S2_S1_S1__param_43];
	ld.param.u32 	%r1057, [_Z16vfi_continuationiiiiiiiiiiddddddddddddddddddddPKdS0_S0_S0_S0_S0_S0_S0_S0_S0_S0_S0_S0_iidS0_S0_PdS1_PiS2_S2_S2_S2_S2_S2_S1_S1__param_0];
	add.f64 	%fd552, %fd59, %fd165;
	sub.f64 	%fd553, %fd552, %fd60;
	sub.f64 	%fd554, %fd553, %fd160;
	sub.f64 	%fd83, %fd554, %fd313;
	add.s32 	%r545, %r1057, -1;
	setp.lt.s32 	%p359, %r1077, %r545;
	setp.gt.s32 	%p360, %r229, 0;
	and.pred  	%p361, %p359, %p360;
	mov.f64 	%fd1036, 0d0000000000000000;
	mov.f64 	%fd1037, %fd1036;
	@%p361 bra 	$L__BB2_314;
$L__BB2_135:
	mov.f64 	%fd1038, 0d0000000000000000;
	setp.eq.s32 	%p379, %r231, 1;
	mov.f32 	%f2700, 0f3F800000;
	@%p379 bra 	$L__BB2_162;
	setp.ne.s32 	%p380, %r231, 2;
	mov.f32 	%f2697, 0f3F800000;
	@%p380 bra 	$L__BB2_195;
	setp.eq.f32 	%p381, %f3, 0f00000000;
	cvt.rn.f32.f64 	%f119, %fd83;
	abs.f32 	%f120, %f119;
	setp.lt.f32 	%p382, %f120, 0f00800000;
	mul.f32 	%f1176, %f120, 0f4B800000;
	selp.f32 	%f1177, %f1176, %f120, %p382;
	selp.f32 	%f1178, 0fC1C00000, 0f00000000, %p382;
	mov.b32 	%r616, %f1177;
	add.s32 	%r617, %r616, -1060439283;
	and.b32  	%r618, %r617, -8388608;
	sub.s32 	%r619, %r616, %r618;
	mov.b32 	%f1179, %r619;
	cvt.rn.f32.s32 	%f1180, %r618;
	fma.rn.f32 	%f1181, %f1180, 0f34000000, %f1178;
	add.f32 	%f1182, %f1179, 0fBF800000;
	add.f32 	%f1183, %f1179, 0f3F800000;
	rcp.approx.ftz.f32 	%f1184, %f1183;
	add.f32 	%f1185, %f1182, %f1182;
	mul.f32 	%f1186, %f1185, %f1184;
	mul.f32 	%f1187, %f1186, %f1186;
	sub.f32 	%f1188, %f1182, %f1186;
	add.f32 	%f1189, %f1188, %f1188;
	neg.f32 	%f1190, %f1186;
	fma.rn.f32 	%f1191, %f1190, %f1182, %f1189;
	mul.rn.f32 	%f1192, %f1184, %f1191;
	fma.rn.f32 	%f1193, %f1187, 0f3A2C32E4, 0f3B52E7DB;
	fma.rn.f32 	%f1194, %f1193, %f1187, 0f3C93BB73;
	fma.rn.f32 	%f1195, %f1194, %f1187, 0f3DF6384F;
	mul.rn.f32 	%f1196, %f1195, %f1187;
	fma.rn.f32 	%f1197, %f1186, 0f3FB8AA3B, %f1181;
	sub.f32 	%f1198, %f1181, %f1197;
	fma.rn.f32 	%f1199, %f1186, 0f3FB8AA3B, %f1198;
	fma.rn.f32 	%f1200, %f1192, 0f3FB8AA3B, %f1199;
	fma.rn.f32 	%f1201, %f1186, 0f32A55E34, %f1200;
	mul.f32 	%f1202, %f1196, 0f40400000;
	fma.rn.f32 	%f1203, %f1202, %f1192, %f1201;
	fma.rn.f32 	%f1204, %f1196, %f1186, %f1203;
	add.rn.f32 	%f1205, %f1197, %f1204;
	neg.f32 	%f1206, %f1197;
	add.rn.f32 	%f1207, %f1205, %f1206;
	neg.f32 	%f1208, %f1207;
	add.rn.f32 	%f1209, %f1204, %f1208;
	mul.rn.f32 	%f1210, %f1205, %f3;
	neg.f32 	%f1211, %f1210;
	fma.rn.f32 	%f1212, %f1205, %f3, %f1211;
	fma.rn.f32 	%f1213, %f1209, %f3, %f1212;
	cvt.rni.f32.f32 	%f1214, %f1210;
	sub.f32 	%f1215, %f1210, %f1214;
	add.f32 	%f1216, %f1215, %f1213;
	fma.rn.f32 	%f1217, %f1216, 0f391FCB8E, 0f3AAF85ED;
	fma.rn.f32 	%f1218, %f1217, %f1216, 0f3C1D9856;
	fma.rn.f32 	%f1219, %f1218, %f1216, 0f3D6357BB;
	fma.rn.f32 	%f1220, %f1219, %f1216, 0f3E75FDEC;
	fma.rn.f32 	%f1221, %f1220, %f1216, 0f3F317218;
	fma.rn.f32 	%f1222, %f1221, %f1216, 0f3F800000;
	cvt.rzi.s32.f32 	%r620, %f1214;
	setp.gt.f32 	%p383, %f1214, 0f00000000;
	selp.b32 	%r621, 0, -2097152000, %p383;
	add.s32 	%r622, %r621, 2130706432;
	mov.b32 	%f1223, %r622;
	mul.f32 	%f1224, %f1222, %f1223;
	shl.b32 	%r623, %r620, 23;
	sub.s32 	%r624, %r623, %r621;
	mov.b32 	%f1225, %r624;
	mul.f32 	%f1226, %f1224, %f1225;
	abs.f32 	%f1227, %f1210;
	setp.gt.f32 	%p384, %f1227, 0f43180000;
	setp.lt.f32 	%p385, %f1210, 0f00000000;
	selp.f32 	%f1228, 0f00000000, 0f7F800000, %p385;
	selp.f32 	%f121, %f1228, %f1226, %p384;
	setp.eq.f32 	%p386, %f119, 0f3F800000;
	or.pred  	%p387, %p381, %p386;
	@%p387 bra 	$L__BB2_145;
	setp.nan.f32 	%p388, %f5, %f5;
	setp.nan.f32 	%p389, %f120, %f120;
	or.pred  	%p390, %p389, %p388;
	@%p390 bra 	$L__BB2_144;
	setp.eq.f32 	%p391, %f119, 0f00000000;
	setp.eq.f32 	%p392, %f120, 0f7F800000;
	or.pred  	%p393, %p391, %p392;
	@%p393 bra 	$L__BB2_143;
	setp.eq.f32 	%p394, %f5, 0f7F800000;
	setp.eq.f32 	%p395, %f119, 0fBF800000;
	and.pred  	%p396, %p395, %p394;
	@%p396 bra 	$L__BB2_145;
	setp.geu.f32 	%p397, %f119, 0f00000000;
	mov.f32 	%f2697, %f121;
	@%p397 bra 	$L__BB2_145;
	setp.neu.f32 	%p398, %f6, %f3;
	setp.neu.f32 	%p399, %f4, 0f3F800000;
	neg.f32 	%f1230, %f121;
	selp.f32 	%f1231, %f121, %f1230, %p399;
	selp.f32 	%f2697, 0f7FFFFFFF, %f1231, %p398;
	bra.uni 	$L__BB2_145;
$L__BB2_143:
	setp.lt.f32 	%p400, %f3, 0f00000000;
	setp.neu.f32 	%p401, %f4, 0f3F800000;
	add.f32 	%f1232, %f119, %f119;
	mov.b32 	%r625, %f1232;
	xor.b32  	%r626, %r625, 2139095040;
	selp.b32 	%r627, %r626, %r625, %p400;
	and.b32  	%r628, %r627, 2147483647;
	selp.b32 	%r629, %r628, %r627, %p401;
	mov.b32 	%f2697, %r629;
	bra.uni 	$L__BB2_145;
$L__BB2_144:
	add.rn.f32 	%f2697, %f119, %f3;
$L__BB2_145:
	setp.eq.f32 	%p402, %f7, 0f00000000;
	cvt.rn.f32.f64 	%f126, %fd55;
	abs.f32 	%f127, %f126;
	setp.lt.f32 	%p403, %f127, 0f00800000;
	mul.f32 	%f1234, %f127, 0f4B800000;
	selp.f32 	%f1235, %f1234, %f127, %p403;
	selp.f32 	%f1236, 0fC1C00000, 0f00000000, %p403;
	mov.b32 	%r630, %f1235;
	add.s32 	%r631, %r630, -1060439283;
	and.b32  	%r632, %r631, -8388608;
	sub.s32 	%r633, %r630, %r632;
	mov.b32 	%f1237, %r633;
	cvt.rn.f32.s32 	%f1238, %r632;
	fma.rn.f32 	%f1239, %f1238, 0f34000000, %f1236;
	add.f32 	%f1240, %f1237, 0fBF800000;
	add.f32 	%f1241, %f1237, 0f3F800000;
	rcp.approx.ftz.f32 	%f1242, %f1241;
	add.f32 	%f1243, %f1240, %f1240;
	mul.f32 	%f1244, %f1243, %f1242;
	mul.f32 	%f1245, %f1244, %f1244;
	sub.f32 	%f1246, %f1240, %f1244;
	add.f32 	%f1247, %f1246, %f1246;
	neg.f32 	%f1248, %f1244;
	fma.rn.f32 	%f1249, %f1248, %f1240, %f1247;
	mul.rn.f32 	%f1250, %f1242, %f1249;
	fma.rn.f32 	%f1251, %f1245, 0f3A2C32E4, 0f3B52E7DB;
	fma.rn.f32 	%f1252, %f1251, %f1245, 0f3C93BB73;
	fma.rn.f32 	%f1253, %f1252, %f1245, 0f3DF6384F;
	mul.rn.f32 	%f1254, %f1253, %f1245;
	fma.rn.f32 	%f1255, %f1244, 0f3FB8AA3B, %f1239;
	sub.f32 	%f1256, %f1239, %f1255;
	fma.rn.f32 	%f1257, %f1244, 0f3FB8AA3B, %f1256;
	fma.rn.f32 	%f1258, %f1250, 0f3FB8AA3B, %f1257;
	fma.rn.f32 	%f1259, %f1244, 0f32A55E34, %f1258;
	mul.f32 	%f1260, %f1254, 0f40400000;
	fma.rn.f32 	%f1261, %f1260, %f1250, %f1259;
	fma.rn.f32 	%f1262, %f1254, %f1244, %f1261;
	add.rn.f32 	%f1263, %f1255, %f1262;
	neg.f32 	%f1264, %f1255;
	add.rn.f32 	%f1265, %f1263, %f1264;
	neg.f32 	%f1266, %f1265;
	add.rn.f32 	%f1267, %f1262, %f1266;
	mul.rn.f32 	%f1268, %f1263, %f7;
	neg.f32 	%f1269, %f1268;
	fma.rn.f32 	%f1270, %f1263, %f7, %f1269;
	fma.rn.f32 	%f1271, %f1267, %f7, %f1270;
	cvt.rni.f32.f32 	%f1272, %f1268;
	sub.f32 	%f1273, %f1268, %f1272;
	add.f32 	%f1274, %f1273, %f1271;
	fma.rn.f32 	%f1275, %f1274, 0f391FCB8E, 0f3AAF85ED;
	fma.rn.f32 	%f1276, %f1275, %f1274, 0f3C1D9856;
	fma.rn.f32 	%f1277, %f1276, %f1274, 0f3D6357BB;
	fma.rn.f32 	%f1278, %f1277, %f1274, 0f3E75FDEC;
	fma.rn.f32 	%f1279, %f1278, %f1274, 0f3F317218;
	fma.rn.f32 	%f1280, %f1279, %f1274, 0f3F800000;
	cvt.rzi.s32.f32 	%r634, %f1272;
	setp.gt.f32 	%p404, %f1272, 0f00000000;
	selp.b32 	%r635, 0, -2097152000, %p404;
	add.s32 	%r636, %r635, 2130706432;
	mov.b32 	%f1281, %r636;
	mul.f32 	%f1282, %f1280, %f1281;
	shl.b32 	%r637, %r634, 23;
	sub.s32 	%r638, %r637, %r635;
	mov.b32 	%f1283, %r638;
	mul.f32 	%f1284, %f1282, %f1283;
	abs.f32 	%f1285, %f1268;
	setp.gt.f32 	%p405, %f1285, 0f43180000;
	setp.lt.f32 	%p406, %f1268, 0f00000000;
	selp.f32 	%f1286, 0f00000000, 0f7F800000, %p406;
	selp.f32 	%f128, %f1286, %f1284, %p405;
	setp.eq.f32 	%p407, %f126, 0f3F800000;
	or.pred  	%p408, %p402, %p407;
	mov.f32 	%f2698, 0f3F800000;
	@%p408 bra 	$L__BB2_153;
	setp.nan.f32 	%p409, %f9, %f9;
	setp.nan.f32 	%p410, %f127, %f127;
	or.pred  	%p411, %p410, %p409;
	@%p411 bra 	$L__BB2_152;
	setp.eq.f32 	%p412, %f126, 0f00000000;
	setp.eq.f32 	%p413, %f127, 0f7F800000;
	or.pred  	%p414, %p412, %p413;
	@%p414 bra 	$L__BB2_151;
	setp.eq.f32 	%p415, %f9, 0f7F800000;
	setp.eq.f32 	%p416, %f126, 0fBF800000;
	and.pred  	%p417, %p416, %p415;
	@%p417 bra 	$L__BB2_153;
	setp.geu.f32 	%p418, %f126, 0f00000000;
	mov.f32 	%f2698, %f128;
	@%p418 bra 	$L__BB2_153;
	setp.neu.f32 	%p419, %f10, %f7;
	setp.neu.f32 	%p420, %f8, 0f3F800000;
	neg.f32 	%f1288, %f128;
	selp.f32 	%f1289, %f128, %f1288, %p420;
	selp.f32 	%f2698, 0f7FFFFFFF, %f1289, %p419;
	bra.uni 	$L__BB2_153;
$L__BB2_151:
	setp.lt.f32 	%p421, %f7, 0f00000000;
	setp.neu.f32 	%p422, %f8, 0f3F800000;
	add.f32 	%f1290, %f126, %f126;
	mov.b32 	%r639, %f1290;
	xor.b32  	%r640, %r639, 2139095040;
	selp.b32 	%r641, %r640, %r639, %p421;
	and.b32  	%r642, %r641, 2147483647;
	selp.b32 	%r643, %r642, %r641, %p422;
	mov.b32 	%f2698, %r643;
	bra.uni 	$L__BB2_153;
$L__BB2_152:
	add.rn.f32 	%f2698, %f126, %f7;
$L__BB2_153:
	setp.eq.f32 	%p423, %f11, 0f00000000;
	mul.f32 	%f133, %f2697, %f2698;
	abs.f32 	%f134, %f133;
	setp.lt.f32 	%p424, %f134, 0f00800000;
	mul.f32 	%f1292, %f134, 0f4B800000;
	selp.f32 	%f1293, %f1292, %f134, %p424;
	selp.f32 	%f1294, 0fC1C00000, 0f00000000, %p424;
	mov.b32 	%r644, %f1293;
	add.s32 	%r645, %r644, -1060439283;
	and.b32  	%r646, %r645, -8388608;
	sub.s32 	%r647, %r644, %r646;
	mov.b32 	%f1295, %r647;
	cvt.rn.f32.s32 	%f1296, %r646;
	fma.rn.f32 	%f1297, %f1296, 0f34000000, %f1294;
	add.f32 	%f1298, %f1295, 0fBF800000;
	add.f32 	%f1299, %f1295, 0f3F800000;
	rcp.approx.ftz.f32 	%f1300, %f1299;
	add.f32 	%f1301, %f1298, %f1298;
	mul.f32 	%f1302, %f1301, %f1300;
	mul.f32 	%f1303, %f1302, %f1302;
	sub.f32 	%f1304, %f1298, %f1302;
	add.f32 	%f1305, %f1304, %f1304;
	neg.f32 	%f1306, %f1302;
	fma.rn.f32 	%f1307, %f1306, %f1298, %f1305;
	mul.rn.f32 	%f1308, %f1300, %f1307;
	fma.rn.f32 	%f1309, %f1303, 0f3A2C32E4, 0f3B52E7DB;
	fma.rn.f32 	%f1310, %f1309, %f1303, 0f3C93BB73;
	fma.rn.f32 	%f1311, %f1310, %f1303, 0f3DF6384F;
	mul.rn.f32 	%f1312, %f1311, %f1303;
	fma.rn.f32 	%f1313, %f1302, 0f3FB8AA3B, %f1297;
	sub.f32 	%f1314, %f1297, %f1313;
	fma.rn.f32 	%f1315, %f1302, 0f3FB8AA3B, %f1314;
	fma.rn.f32 	%f1316, %f1308, 0f3FB8AA3B, %f1315;
	fma.rn.f32 	%f1317, %f1302, 0f32A55E34, %f1316;
	mul.f32 	%f1318, %f1312, 0f40400000;
	fma.rn.f32 	%f1319, %f1318, %f1308, %f1317;
	fma.rn.f32 	%f1320, %f1312, %f1302, %f1319;
	add.rn.f32 	%f1321, %f1313, %f1320;
	neg.f32 	%f1322, %f1313;
	add.rn.f32 	%f1323, %f1321, %f1322;
	neg.f32 	%f1324, %f1323;
	add.rn.f32 	%f1325, %f1320, %f1324;
	mul.rn.f32 	%f1326, %f1321, %f11;
	neg.f32 	%f1327, %f1326;
	fma.rn.f32 	%f1328, %f1321, %f11, %f1327;
	fma.rn.f32 	%f1329, %f1325, %f11, %f1328;
	cvt.rni.f32.f32 	%f1330, %f1326;
	sub.f32 	%f1331, %f1326, %f1330;
	add.f32 	%f1332, %f1331, %f1329;
	fma.rn.f32 	%f1333, %f1332, 0f391FCB8E, 0f3AAF85ED;
	fma.rn.f32 	%f1334, %f1333, %f1332, 0f3C1D9856;
	fma.rn.f32 	%f1335, %f1334, %f1332, 0f3D6357BB;
	fma.rn.f32 	%f1336, %f1335, %f1332, 0f3E75FDEC;
	fma.rn.f32 	%f1337, %f1336, %f1332, 0f3F317218;
	fma.rn.f32 	%f1338, %f1337, %f1332, 0f3F800000;
	cvt.rzi.s32.f32 	%r648, %f1330;
	setp.gt.f32 	%p425, %f1330, 0f00000000;
	selp.b32 	%r649, 0, -2097152000, %p425;
	add.s32 	%r650, %r649, 2130706432;
	mov.b32 	%f1339, %r650;
	mul.f32 	%f1340, %f1338, %f1339;
	shl.b32 	%r651, %r648, 23;
	sub.s32 	%r652, %r651, %r649;
	mov.b32 	%f1341, %r652;
	mul.f32 	%f1342, %f1340, %f1341;
	abs.f32 	%f1343, %f1326;
	setp.gt.f32 	%p426, %f1343, 0f43180000;
	setp.lt.f32 	%p427, %f1326, 0f00000000;
	selp.f32 	%f1344, 0f00000000, 0f7F800000, %p427;
	selp.f32 	%f135, %f1344, %f1342, %p426;
	setp.eq.f32 	%p428, %f133, 0f3F800000;
	or.pred  	%p429, %p423, %p428;
	mov.f32 	%f2699, 0f3F800000;
	@%p429 bra 	$L__BB2_161;
	setp.nan.f32 	%p430, %f13, %f13;
	setp.nan.f32 	%p431, %f134, %f134;
	or.pred  	%p432, %p431, %p430;
	@%p432 bra 	$L__BB2_160;
	setp.eq.f32 	%p433, %f133, 0f00000000;
	setp.eq.f32 	%p434, %f134, 0f7F800000;
	or.pred  	%p435, %p433, %p434;
	@%p435 bra 	$L__BB2_159;
	setp.eq.f32 	%p436, %f13, 0f7F800000;
	setp.eq.f32 	%p437, %f133, 0fBF800000;
	and.pred  	%p438, %p437, %p436;
	@%p438 bra 	$L__BB2_161;
	setp.geu.f32 	%p439, %f133, 0f00000000;
	mov.f32 	%f2699, %f135;
	@%p439 bra 	$L__BB2_161;
	setp.neu.f32 	%p440, %f14, %f11;
	setp.neu.f32 	%p441, %f12, 0f3F800000;
	neg.f32 	%f1346, %f135;
	selp.f32 	%f1347, %f135, %f1346, %p441;
	selp.f32 	%f2699, 0f7FFFFFFF, %f1347, %p440;
	bra.uni 	$L__BB2_161;
$L__BB2_159:
	setp.lt.f32 	%p442, %f11, 0f00000000;
	setp.neu.f32 	%p443, %f12, 0f3F800000;
	add.f32 	%f1348, %f133, %f133;
	mov.b32 	%r653, %f1348;
	xor.b32  	%r654, %r653, 2139095040;
	selp.b32 	%r655, %r654, %r653, %p442;
	and.b32  	%r656, %r655, 2147483647;
	selp.b32 	%r657, %r656, %r655, %p443;
	mov.b32 	%f2699, %r657;
	bra.uni 	$L__BB2_161;
$L__BB2_160:
	add.rn.f32 	%f2699, %f133, %f11;
$L__BB2_161:
	cvt.f64.f32 	%fd700, %f2699;
	div.rn.f64 	%fd1038, %fd700, %fd10;
	bra.uni 	$L__BB2_195;
$L__BB2_162:
	setp.eq.f32 	%p444, %f15, 0f00000000;
	cvt.rn.f32.f64 	%f140, %fd83;
	abs.f32 	%f141, %f140;
	setp.lt.f32 	%p445, %f141, 0f00800000;
	mul.f32 	%f1350, %f141, 0f4B800000;
	selp.f32 	%f1351, %f1350, %f141, %p445;
	selp.f32 	%f1352, 0fC1C00000, 0f00000000, %p445;
	mov.b32 	%r658, %f1351;
	add.s32 	%r659, %r658, -1060439283;
	and.b32  	%r660, %r659, -8388608;
	sub.s32 	%r661, %r658, %r660;
	mov.b32 	%f1353, %r661;
	cvt.rn.f32.s32 	%f1354, %r660;
	fma.rn.f32 	%f1355, %f1354, 0f34000000, %f1352;
	add.f32 	%f1356, %f1353, 0fBF800000;
	add.f32 	%f1357, %f1353, 0f3F800000;
	rcp.approx.ftz.f32 	%f1358, %f1357;
	add.f32 	%f1359, %f1356, %f1356;
	mul.f32 	%f1360, %f1359, %f1358;
	mul.f32 	%f1361, %f1360, %f1360;
	sub.f32 	%f1362, %f1356, %f1360;
	add.f32 	%f1363, %f1362, %f1362;
	neg.f32 	%f1364, %f1360;
	fma.rn.f32 	%f1365, %f1364, %f1356, %f1363;
	mul.rn.f32 	%f1366, %f1358, %f1365;
	fma.rn.f32 	%f1367, %f1361, 0f3A2C32E4, 0f3B52E7DB;
	fma.rn.f32 	%f1368, %f1367, %f1361, 0f3C93BB73;
	fma.rn.f32 	%f1369, %f1368, %f1361, 0f3DF6384F;
	mul.rn.f32 	%f1370, %f1369, %f1361;
	fma.rn.f32 	%f1371, %f1360, 0f3FB8AA3B, %f1355;
	sub.f32 	%f1372, %f1355, %f1371;
	fma.rn.f32 	%f1373, %f1360, 0f3FB8AA3B, %f1372;
	fma.rn.f32 	%f1374, %f1366, 0f3FB8AA3B, %f1373;
	fma.rn.f32 	%f1375, %f1360, 0f32A55E34, %f1374;
	mul.f32 	%f1376, %f1370, 0f40400000;
	fma.rn.f32 	%f1377, %f1376, %f1366, %f1375;
	fma.rn.f32 	%f1378, %f1370, %f1360, %f1377;
	add.rn.f32 	%f1379, %f1371, %f1378;
	neg.f32 	%f1380, %f1371;
	add.rn.f32 	%f1381, %f1379, %f1380;
	neg.f32 	%f1382, %f1381;
	add.rn.f32 	%f1383, %f1378, %f1382;
	mul.rn.f32 	%f1384, %f1379, %f15;
	neg.f32 	%f1385, %f1384;
	fma.rn.f32 	%f1386, %f1379, %f15, %f1385;
	fma.rn.f32 	%f1387, %f1383, %f15, %f1386;
	cvt.rni.f32.f32 	%f1388, %f1384;
	sub.f32 	%f1389, %f1384, %f1388;
	add.f32 	%f1390, %f1389, %f1387;
	fma.rn.f32 	%f1391, %f1390, 0f391FCB8E, 0f3AAF85ED;
	fma.rn.f32 	%f1392, %f1391, %f1390, 0f3C1D9856;
	fma.rn.f32 	%f1393, %f1392, %f1390, 0f3D6357BB;
	fma.rn.f32 	%f1394, %f1393, %f1390, 0f3E75FDEC;
	fma.rn.f32 	%f1395, %f1394, %f1390, 0f3F317218;
	fma.rn.f32 	%f1396, %f1395, %f1390, 0f3F800000;
	cvt.rzi.s32.f32 	%r662, %f1388;
	setp.gt.f32 	%p446, %f1388, 0f00000000;
	selp.b32 	%r663, 0, -2097152000, %p446;
	add.s32 	%r664, %r663, 2130706432;
	mov.b32 	%f1397, %r664;
	mul.f32 	%f1398, %f1396, %f1397;
	shl.b32 	%r665, %r662, 23;
	sub.s32 	%r666, %r665, %r663;
	mov.b32 	%f1399, %r666;
	mul.f32 	%f1400, %f1398, %f1399;
	abs.f32 	%f1401, %f1384;
	setp.gt.f32 	%p447, %f1401, 0f43180000;
	setp.lt.f32 	%p448, %f1384, 0f00000000;
	selp.f32 	%f1402, 0f00000000, 0f7F800000, %p448;
	selp.f32 	%f142, %f1402, %f1400, %p447;
	setp.eq.f32 	%p449, %f140, 0f3F800000;
	or.pred  	%p450, %p444, %p449;
	@%p450 bra 	$L__BB2_170;
	setp.nan.f32 	%p451, %f17, %f17;
	setp.nan.f32 	%p452, %f141, %f141;
	or.pred  	%p453, %p452, %p451;
	@%p453 bra 	$L__BB2_169;
	setp.eq.f32 	%p454, %f140, 0f00000000;
	setp.eq.f32 	%p455, %f141, 0f7F800000;
	or.pred  	%p456, %p454, %p455;
	@%p456 bra 	$L__BB2_168;
	setp.eq.f32 	%p457, %f17, 0f7F800000;
	setp.eq.f32 	%p458, %f140, 0fBF800000;
	and.pred  	%p459, %p458, %p457;
	@%p459 bra 	$L__BB2_170;
	setp.geu.f32 	%p460, %f140, 0f00000000;
	mov.f32 	%f2700, %f142;
	@%p460 bra 	$L__BB2_170;
	setp.neu.f32 	%p461, %f18, %f15;
	setp.neu.f32 	%p462, %f16, 0f3F800000;
	neg.f32 	%f1404, %f142;
	selp.f32 	%f1405, %f142, %f1404, %p462;
	selp.f32 	%f2700, 0f7FFFFFFF, %f1405, %p461;
	bra.uni 	$L__BB2_170;
$L__BB2_168:
	setp.lt.f32 	%p463, %f15, 0f00000000;
	setp.neu.f32 	%p464, %f16, 0f3F800000;
	add.f32 	%f1406, %f140, %f140;
	mov.b32 	%r667, %f1406;
	xor.b32  	%r668, %r667, 2139095040;
	selp.b32 	%r669, %r668, %r667, %p463;
	and.b32  	%r670, %r669, 2147483647;
	selp.b32 	%r671, %r670, %r669, %p464;
	mov.b32 	%f2700, %r671;
	bra.uni 	$L__BB2_170;
$L__BB2_169:
	add.rn.f32 	%f2700, %f140, %f15;
$L__BB2_170:
	setp.eq.f32 	%p465, %f15, 0f00000000;
	cvt.f64.f32 	%fd91, %f2700;
	cvt.rn.f32.f64 	%f147, %fd55;
	abs.f32 	%f148, %f147;
	setp.lt.f32 	%p466, %f148, 0f00800000;
	mul.f32 	%f1408, %f148, 0f4B800000;
	selp.f32 	%f1409, %f1408, %f148, %p466;
	selp.f32 	%f1410, 0fC1C00000, 0f00000000, %p466;
	mov.b32 	%r672, %f1409;
	add.s32 	%r673, %r672, -1060439283;
	and.b32  	%r674, %r673, -8388608;
	sub.s32 	%r675, %r672, %r674;
	mov.b32 	%f1411, %r675;
	cvt.rn.f32.s32 	%f1412, %r674;
	fma.rn.f32 	%f1413, %f1412, 0f34000000, %f1410;
	add.f32 	%f1414, %f1411, 0fBF800000;
	add.f32 	%f1415, %f1411, 0f3F800000;
	rcp.approx.ftz.f32 	%f1416, %f1415;
	add.f32 	%f1417, %f1414, %f1414;
	mul.f32 	%f1418, %f1417, %f1416;
	mul.f32 	%f1419, %f1418, %f1418;
	sub.f32 	%f1420, %f1414, %f1418;
	add.f32 	%f1421, %f1420, %f1420;
	neg.f32 	%f1422, %f1418;
	fma.rn.f32 	%f1423, %f1422, %f1414, %f1421;
	mul.rn.f32 	%f1424, %f1416, %f1423;
	fma.rn.f32 	%f1425, %f1419, 0f3A2C32E4, 0f3B52E7DB;
	fma.rn.f32 	%f1426, %f1425, %f1419, 0f3C93BB73;
	fma.rn.f32 	%f1427, %f1426, %f1419, 0f3DF6384F;
	mul.rn.f32 	%f1428, %f1427, %f1419;
	fma.rn.f32 	%f1429, %f1418, 0f3FB8AA3B, %f1413;
	sub.f32 	%f1430, %f1413, %f1429;
	fma.rn.f32 	%f1431, %f1418, 0f3FB8AA3B, %f1430;
	fma.rn.f32 	%f1432, %f1424, 0f3FB8AA3B, %f1431;
	fma.rn.f32 	%f1433, %f1418, 0f32A55E34, %f1432;
	mul.f32 	%f1434, %f1428, 0f40400000;
	fma.rn.f32 	%f1435, %f1434, %f1424, %f1433;
	fma.rn.f32 	%f1436, %f1428, %f1418, %f1435;
	add.rn.f32 	%f1437, %f1429, %f1436;
	neg.f32 	%f1438, %f1429;
	add.rn.f32 	%f1439, %f1437, %f1438;
	neg.f32 	%f1440, %f1439;
	add.rn.f32 	%f1441, %f1436, %f1440;
	mul.rn.f32 	%f1442, %f1437, %f15;
	neg.f32 	%f1443, %f1442;
	fma.rn.f32 	%f1444, %f1437, %f15, %f1443;
	fma.rn.f32 	%f1445, %f1441, %f15, %f1444;
	cvt.rni.f32.f32 	%f1446, %f1442;
	sub.f32 	%f1447, %f1442, %f1446;
	add.f32 	%f1448, %f1447, %f1445;
	fma.rn.f32 	%f1449, %f1448, 0f391FCB8E, 0f3AAF85ED;
	fma.rn.f32 	%f1450, %f1449, %f1448, 0f3C1D9856;
	fma.rn.f32 	%f1451, %f1450, %f1448, 0f3D6357BB;
	fma.rn.f32 	%f1452, %f1451, %f1448, 0f3E75FDEC;
	fma.rn.f32 	%f1453, %f1452, %f1448, 0f3F317218;
	fma.rn.f32 	%f1454, %f1453, %f1448, 0f3F800000;
	cvt.rzi.s32.f32 	%r676, %f1446;
	setp.gt.f32 	%p467, %f1446, 0f00000000;
	selp.b32 	%r677, 0, -2097152000, %p467;
	add.s32 	%r678, %r677, 2130706432;
	mov.b32 	%f1455, %r678;
	mul.f32 	%f1456, %f1454, %f1455;
	shl.b32 	%r679, %r676, 23;
	sub.s32 	%r680, %r679, %r677;
	mov.b32 	%f1457, %r680;
	mul.f32 	%f1458, %f1456, %f1457;
	abs.f32 	%f1459, %f1442;
	setp.gt.f32 	%p468, %f1459, 0f43180000;
	setp.lt.f32 	%p469, %f1442, 0f00000000;
	selp.f32 	%f1460, 0f00000000, 0f7F800000, %p469;
	selp.f32 	%f149, %f1460, %f1458, %p468;
	setp.eq.f32 	%p470, %f147, 0f3F800000;
	or.pred  	%p471, %p465, %p470;
	mov.f32 	%f2701, 0f3F800000;
	@%p471 bra 	$L__BB2_178;
	setp.nan.f32 	%p472, %f17, %f17;
	setp.nan.f32 	%p473, %f148, %f148;
	or.pred  	%p474, %p473, %p472;
	@%p474 bra 	$L__BB2_177;
	setp.eq.f32 	%p475, %f147, 0f00000000;
	setp.eq.f32 	%p476, %f148, 0f7F800000;
	or.pred  	%p477, %p475, %p476;
	@%p477 bra 	$L__BB2_176;
	setp.eq.f32 	%p478, %f17, 0f7F800000;
	setp.eq.f32 	%p479, %f147, 0fBF800000;
	and.pred  	%p480, %p479, %p478;
	@%p480 bra 	$L__BB2_178;
	setp.geu.f32 	%p481, %f147, 0f00000000;
	mov.f32 	%f2701, %f149;
	@%p481 bra 	$L__BB2_178;
	setp.neu.f32 	%p482, %f18, %f15;
	setp.neu.f32 	%p483, %f16, 0f3F800000;
	neg.f32 	%f1462, %f149;
	selp.f32 	%f1463, %f149, %f1462, %p483;
	selp.f32 	%f2701, 0f7FFFFFFF, %f1463, %p482;
	bra.uni 	$L__BB2_178;
$L__BB2_176:
	setp.lt.f32 	%p484, %f15, 0f00000000;
	setp.neu.f32 	%p485, %f16, 0f3F800000;
	add.f32 	%f1464, %f147, %f147;
	mov.b32 	%r681, %f1464;
	xor.b32  	%r682, %r681, 2139095040;
	selp.b32 	%r683, %r682, %r681, %p484;
	and.b32  	%r684, %r683, 2147483647;
	selp.b32 	%r685, %r684, %r683, %p485;
	mov.b32 	%f2701, %r685;
	bra.uni 	$L__BB2_178;
$L__BB2_177:
	add.rn.f32 	%f2701, %f147, %f15;
$L__BB2_178:
	ld.param.f64 	%fd968, [_Z16vfi_continuationiiiiiiiiiiddddddddddddddddddddPKdS0_S0_S0_S0_S0_S0_S0_S0_S0_S0_S0_S0_iidS0_S0_PdS1_PiS2_S2_S2_S2_S2_S2_S1_S1__param_17];
	setp.eq.f32 	%p486, %f19, 0f00000000;
	cvt.f64.f32 	%fd701, %f2701;
	mul.f64 	%fd702, %fd9, %fd701;
	fma.rn.f64 	%fd703, %fd968, %fd91, %fd702;
	cvt.rn.f32.f64 	%f154, %fd703;
	abs.f32 	%f155, %f154;
	setp.lt.f32 	%p487, %f155, 0f00800000;
	mul.f32 	%f1466, %f155, 0f4B800000;
	selp.f32 	%f1467, %f1466, %f155, %p487;
	selp.f32 	%f1468, 0fC1C00000, 0f00000000, %p487;
	mov.b32 	%r686, %f1467;
	add.s32 	%r687, %r686, -1060439283;
	and.b32  	%r688, %r687, -8388608;
	sub.s32 	%r689, %r686, %r688;
	mov.b32 	%f1469, %r689;
	cvt.rn.f32.s32 	%f1470, %r688;
	fma.rn.f32 	%f1471, %f1470, 0f34000000, %f1468;
	add.f32 	%f1472, %f1469, 0fBF800000;
	add.f32 	%f1473, %f1469, 0f3F800000;
	rcp.approx.ftz.f32 	%f1474, %f1473;
	add.f32 	%f1475, %f1472, %f1472;
	mul.f32 	%f1476, %f1475, %f1474;
	mul.f32 	%f1477, %f1476, %f1476;
	sub.f32 	%f1478, %f1472, %f1476;
	add.f32 	%f1479, %f1478, %f1478;
	neg.f32 	%f1480, %f1476;
	fma.rn.f32 	%f1481, %f1480, %f1472, %f1479;
	mul.rn.f32 	%f1482, %f1474, %f1481;
	fma.rn.f32 	%f1483, %f1477, 0f3A2C32E4, 0f3B52E7DB;
	fma.rn.f32 	%f1484, %f1483, %f1477, 0f3C93BB73;
	fma.rn.f32 	%f1485, %f1484, %f1477, 0f3DF6384F;
	mul.rn.f32 	%f1486, %f1485, %f1477;
	fma.rn.f32 	%f1487, %f1476, 0f3FB8AA3B, %f1471;
	sub.f32 	%f1488, %f1471, %f1487;
	fma.rn.f32 	%f1489, %f1476, 0f3FB8AA3B, %f1488;
	fma.rn.f32 	%f1490, %f1482, 0f3FB8AA3B, %f1489;
	fma.rn.f32 	%f1491, %f1476, 0f32A55E34, %f1490;
	mul.f32 	%f1492, %f1486, 0f40400000;
	fma.rn.f32 	%f1493, %f1492, %f1482, %f1491;
	fma.rn.f32 	%f1494, %f1486, %f1476, %f1493;
	add.rn.f32 	%f1495, %f1487, %f1494;
	neg.f32 	%f1496, %f1487;
	add.rn.f32 	%f1497, %f1495, %f1496;
	neg.f32 	%f1498, %f1497;
	add.rn.f32 	%f1499, %f1494, %f1498;
	mul.rn.f32 	%f1500, %f1495, %f19;
	neg.f32 	%f1501, %f1500;
	fma.rn.f32 	%f1502, %f1495, %f19, %f1501;
	fma.rn.f32 	%f1503, %f1499, %f19, %f1502;
	cvt.rni.f32.f32 	%f1504, %f1500;
	sub.f32 	%f1505, %f1500, %f1504;
	add.f32 	%f1506, %f1505, %f1503;
	fma.rn.f32 	%f1507, %f1506, 0f391FCB8E, 0f3AAF85ED;
	fma.rn.f32 	%f1508, %f1507, %f1506, 0f3C1D9856;
	fma.rn.f32 	%f1509, %f1508, %f1506, 0f3D6357BB;
	fma.rn.f32 	%f1510, %f1509, %f1506, 0f3E75FDEC;
	fma.rn.f32 	%f1511, %f1510, %f1506, 0f3F317218;
	fma.rn.f32 	%f1512, %f1511, %f1506, 0f3F800000;
	cvt.rzi.s32.f32 	%r690, %f1504;
	setp.gt.f32 	%p488, %f1504, 0f00000000;
	selp.b32 	%r691, 0, -2097152000, %p488;
	add.s32 	%r692, %r691, 2130706432;
	mov.b32 	%f1513, %r692;
	mul.f32 	%f1514, %f1512, %f1513;
	shl.b32 	%r693, %r690, 23;
	sub.s32 	%r694, %r693, %r691;
	mov.b32 	%f1515, %r694;
	mul.f32 	%f1516, %f1514, %f1515;
	abs.f32 	%f1517, %f1500;
	setp.gt.f32 	%p489, %f1517, 0f43180000;
	setp.lt.f32 	%p490, %f1500, 0f00000000;
	selp.f32 	%f1518, 0f00000000, 0f7F800000, %p490;
	selp.f32 	%f156, %f1518, %f1516, %p489;
	setp.eq.f32 	%p491, %f154, 0f3F800000;
	or.pred  	%p492, %p486, %p491;
	mov.f32 	%f2702, 0f3F800000;
	@%p492 bra 	$L__BB2_186;
	setp.nan.f32 	%p493, %f21, %f21;
	setp.nan.f32 	%p494, %f155, %f155;
	or.pred  	%p495, %p494, %p493;
	@%p495 bra 	$L__BB2_185;
	setp.eq.f32 	%p496, %f154, 0f00000000;
	setp.eq.f32 	%p497, %f155, 0f7F800000;
	or.pred  	%p498, %p496, %p497;
	@%p498 bra 	$L__BB2_184;
	setp.eq.f32 	%p499, %f21, 0f7F800000;
	setp.eq.f32 	%p500, %f154, 0fBF800000;
	and.pred  	%p501, %p500, %p499;
	@%p501 bra 	$L__BB2_186;
	setp.geu.f32 	%p502, %f154, 0f00000000;
	mov.f32 	%f2702, %f156;
	@%p502 bra 	$L__BB2_186;
	setp.neu.f32 	%p503, %f22, %f19;
	setp.neu.f32 	%p504, %f20, 0f3F800000;
	neg.f32 	%f1520, %f156;
	selp.f32 	%f1521, %f156, %f1520, %p504;
	selp.f32 	%f2702, 0f7FFFFFFF, %f1521, %p503;
	bra.uni 	$L__BB2_186;
$L__BB2_184:
	setp.lt.f32 	%p505, %f19, 0f00000000;
	setp.neu.f32 	%p506, %f20, 0f3F800000;
	add.f32 	%f1522, %f154, %f154;
	mov.b32 	%r695, %f1522;
	xor.b32  	%r696, %r695, 2139095040;
	selp.b32 	%r697, %r696, %r695, %p505;
	and.b32  	%r698, %r697, 2147483647;
	selp.b32 	%r699, %r698, %r697, %p506;
	mov.b32 	%f2702, %r699;
	bra.uni 	$L__BB2_186;
$L__BB2_185:
	add.rn.f32 	%f2702, %f154, %f19;
$L__BB2_186:
	setp.eq.f32 	%p507, %f11, 0f00000000;
	abs.f32 	%f161, %f2702;
	setp.lt.f32 	%p508, %f161, 0f00800000;
	mul.f32 	%f1524, %f161, 0f4B800000;
	selp.f32 	%f1525, %f1524, %f161, %p508;
	selp.f32 	%f1526, 0fC1C00000, 0f00000000, %p508;
	mov.b32 	%r700, %f1525;
	add.s32 	%r701, %r700, -1060439283;
	and.b32  	%r702, %r701, -8388608;
	sub.s32 	%r703, %r700, %r702;
	mov.b32 	%f1527, %r703;
	cvt.rn.f32.s32 	%f1528, %r702;
	fma.rn.f32 	%f1529, %f1528, 0f34000000, %f1526;
	add.f32 	%f1530, %f1527, 0fBF800000;
	add.f32 	%f1531, %f1527, 0f3F800000;
	rcp.approx.ftz.f32 	%f1532, %f1531;
	add.f32 	%f1533, %f1530, %f1530;
	mul.f32 	%f1534, %f1533, %f1532;
	mul.f32 	%f1535, %f1534, %f1534;
	sub.f32 	%f1536, %f1530, %f1534;
	add.f32 	%f1537, %f1536, %f1536;
	neg.f32 	%f1538, %f1534;
	fma.rn.f32 	%f1539, %f1538, %f1530, %f1537;
	mul.rn.f32 	%f1540, %f1532, %f1539;
	fma.rn.f32 	%f1541, %f1535, 0f3A2C32E4, 0f3B52E7DB;
	fma.rn.f32 	%f1542, %f1541, %f1535, 0f3C93BB73;
	fma.rn.f32 	%f1543, %f1542, %f1535, 0f3DF6384F;
	mul.rn.f32 	%f1544, %f1543, %f1535;
	fma.rn.f32 	%f1545, %f1534, 0f3FB8AA3B, %f1529;
	sub.f32 	%f1546, %f1529, %f1545;
	fma.rn.f32 	%f1547, %f1534, 0f3FB8AA3B, %f1546;
	fma.rn.f32 	%f1548, %f1540, 0f3FB8AA3B, %f1547;
	fma.rn.f32 	%f1549, %f1534, 0f32A55E34, %f1548;
	mul.f32 	%f1550, %f1544, 0f40400000;
	fma.rn.f32 	%f1551, %f1550, %f1540, %f1549;
	fma.rn.f32 	%f1552, %f1544, %f1534, %f1551;
	add.rn.f32 	%f1553, %f1545, %f1552;
	neg.f32 	%f1554, %f1545;
	add.rn.f32 	%f1555, %f1553, %f1554;
	neg.f32 	%f1556, %f1555;
	add.rn.f32 	%f1557, %f1552, %f1556;
	mul.rn.f32 	%f1558, %f1553, %f11;
	neg.f32 	%f1559, %f1558;
	fma.rn.f32 	%f1560, %f1553, %f11, %f1559;
	fma.rn.f32 	%f1561, %f1557, %f11, %f1560;
	cvt.rni.f32.f32 	%f1562, %f1558;
	sub.f32 	%f1563, %f1558, %f1562;
	add.f32 	%f1564, %f1563, %f1561;
	fma.rn.f32 	%f1565, %f1564, 0f391FCB8E, 0f3AAF85ED;
	fma.rn.f32 	%f1566, %f1565, %f1564, 0f3C1D9856;
	fma.rn.f32 	%f1567, %f1566, %f1564, 0f3D6357BB;
	fma.rn.f32 	%f1568, %f1567, %f1564, 0f3E75FDEC;
	fma.rn.f32 	%f1569, %f1568, %f1564, 0f3F317218;
	fma.rn.f32 	%f1570, %f1569, %f1564, 0f3F800000;
	cvt.rzi.s32.f32 	%r704, %f1562;
	setp.gt.f32 	%p509, %f1562, 0f00000000;
	selp.b32 	%r705, 0, -2097152000, %p509;
	add.s32 	%r706, %r705, 2130706432;
	mov.b32 	%f1571, %r706;
	mul.f32 	%f1572, %f1570, %f1571;
	shl.b32 	%r707, %r704, 23;
	sub.s32 	%r708, %r707, %r705;
	mov.b32 	%f1573, %r708;
	mul.f32 	%f1574, %f1572, %f1573;
	abs.f32 	%f1575, %f1558;
	setp.gt.f32 	%p510, %f1575, 0f43180000;
	setp.lt.f32 	%p511, %f1558, 0f00000000;
	selp.f32 	%f1576, 0f00000000, 0f7F800000, %p511;
	selp.f32 	%f162, %f1576, %f1574, %p510;
	setp.eq.f32 	%p512, %f2702, 0f3F800000;
	or.pred  	%p513, %p507, %p512;
	mov.f32 	%f2703, 0f3F800000;
	@%p513 bra 	$L__BB2_194;
	setp.nan.f32 	%p514, %f13, %f13;
	setp.nan.f32 	%p515, %f161, %f161;
	or.pred  	%p516, %p515, %p514;
	@%p516 bra 	$L__BB2_193;
	setp.eq.f32 	%p517, %f2702, 0f00000000;
	setp.eq.f32 	%p518, %f161, 0f7F800000;
	or.pred  	%p519, %p517, %p518;
	@%p519 bra 	$L__BB2_192;
	setp.eq.f32 	%p520, %f13, 0f7F800000;
	setp.eq.f32 	%p521, %f2702, 0fBF800000;
	and.pred  	%p522, %p521, %p520;
	@%p522 bra 	$L__BB2_194;
	setp.geu.f32 	%p523, %f2702, 0f00000000;
	mov.f32 	%f2703, %f162;
	@%p523 bra 	$L__BB2_194;
	setp.neu.f32 	%p524, %f14, %f11;
	setp.neu.f32 	%p525, %f12, 0f3F800000;
	neg.f32 	%f1578, %f162;
	selp.f32 	%f1579, %f162, %f1578, %p525;
	selp.f32 	%f2703, 0f7FFFFFFF, %f1579, %p524;
	bra.uni 	$L__BB2_194;
$L__BB2_192:
	setp.lt.f32 	%p526, %f11, 0f00000000;
	setp.neu.f32 	%p527, %f12, 0f3F800000;
	add.f32 	%f1580, %f2702, %f2702;
	mov.b32 	%r709, %f1580;
	xor.b32  	%r710, %r709, 2139095040;
	selp.b32 	%r711, %r710, %r709, %p526;
	and.b32  	%r712, %r711, 2147483647;
	selp.b32 	%r713, %r712, %r711, %p527;
	mov.b32 	%f2703, %r713;
	bra.uni 	$L__BB2_194;
$L__BB2_193:
	add.rn.f32 	%f2703, %f2702, %f11;
$L__BB2_194:
	ld.param.f64 	%fd975, [_Z16vfi_continuationiiiiiiiiiiddddddddddddddddddddPKdS0_S0_S0_S0_S0_S0_S0_S0_S0_S0_S0_S0_iidS0_S0_PdS1_PiS2_S2_S2_S2_S2_S2_S1_S1__param_19];
	setp.eq.f64 	%p528, %fd158, 0d0000000000000000;
	cvt.f64.f32 	%fd704, %f2703;
	div.rn.f64 	%fd705, %fd704, %fd10;
	{ // callseq 8, 0
	.param .b64 param0;
	st.param.f64 	[param0], %fd337;
	.param .b64 param1;
	st.param.f64 	[param1], %fd11;
	.param .b64 retval0;
	call.uni (retval0), 
	__internal_accurate_pow, 
	(
	param0, 
	param1
	);
	ld.param.f64 	%fd706, [retval0];
	} // callseq 8
	neg.f64 	%fd708, %fd706;
	selp.f64 	%fd709, %fd708, %fd706, %p1;
	selp.f64 	%fd710, 0dFFF8000000000000, %fd709, %p2;
	selp.f64 	%fd711, %fd162, %fd710, %p528;
	selp.f64 	%fd712, %fd166, %fd711, %p4;
	selp.f64 	%fd713, %fd712, %fd167, %p3;
	setp.eq.f64 	%p529, %fd11, 0d0000000000000000;
	setp.eq.f64 	%p530, %fd158, 0d3FF0000000000000;
	selp.f64 	%fd714, 0d3FF0000000000000, %fd713, %p530;
	selp.f64 	%fd715, 0d3FF0000000000000, %fd714, %p529;
	mul.f64 	%fd716, %fd975, %fd715;
	div.rn.f64 	%fd717, %fd716, %fd11;
	sub.f64 	%fd1038, %fd705, %fd717;
$L__BB2_195:
	setp.ne.s32 	%p531, %r233, 1;
	min.f64 	%fd718, %fd83, %fd55;
	setp.le.f64 	%p532, %fd718, 0d0000000000000000;
	selp.f64 	%fd719, %fd14, %fd1038, %p532;
	fma.rn.f64 	%fd94, %fd1036, %fd164, %fd719;
	@%p531 bra 	$L__BB2_257;
	mul.f64 	%fd95, %fd15, %fd83;
	mov.f64 	%fd1039, 0d0000000000000000;
	setp.eq.s32 	%p533, %r231, 1;
	mov.f32 	%f2707, 0f3F800000;
	@%p533 bra 	$L__BB2_223;
	setp.ne.s32 	%p534, %r231, 2;
	mov.f32 	%f2704, 0f3F800000;
	@%p534 bra 	$L__BB2_256;
	setp.eq.f32 	%p535, %f3, 0f00000000;
	cvt.rn.f32.f64 	%f167, %fd95;
	abs.f32 	%f168, %f167;
	setp.lt.f32 	%p536, %f168, 0f00800000;
	mul.f32 	%f1582, %f168, 0f4B800000;
	selp.f32 	%f1583, %f1582, %f168, %p536;
	selp.f32 	%f1584, 0fC1C00000, 0f00000000, %p536;
	mov.b32 	%r714, %f1583;
	add.s32 	%r715, %r714, -1060439283;
	and.b32  	%r716, %r715, -8388608;
	sub.s32 	%r717, %r714, %r716;
	mov.b32 	%f1585, %r717;
	cvt.rn.f32.s32 	%f1586, %r716;
	fma.rn.f32 	%f1587, %f1586, 0f34000000, %f1584;
	add.f32 	%f1588, %f1585, 0fBF800000;
	add.f32 	%f1589, %f1585, 0f3F800000;
	rcp.approx.ftz.f32 	%f1590, %f1589;
	add.f32 	%f1591, %f1588, %f1588;
	mul.f32 	%f1592, %f1591, %f1590;
	mul.f32 	%f1593, %f1592, %f1592;
	sub.f32 	%f1594, %f1588, %f1592;
	add.f32 	%f1595, %f1594, %f1594;
	neg.f32 	%f1596, %f1592;
	fma.rn.f32 	%f1597, %f1596, %f1588, %f1595;
	mul.rn.f32 	%f1598, %f1590, %f1597;
	fma.rn.f32 	%f1599, %f1593, 0f3A2C32E4, 0f3B52E7DB;
	fma.rn.f32 	%f1600, %f1599, %f1593, 0f3C93BB73;
	fma.rn.f32 	%f1601, %f1600, %f1593, 0f3DF6384F;
	mul.rn.f32 	%f1602, %f1601, %f1593;
	fma.rn.f32 	%f1603, %f1592, 0f3FB8AA3B, %f1587;
	sub.f32 	%f1604, %f1587, %f1603;
	fma.rn.f32 	%f1605, %f1592, 0f3FB8AA3B, %f1604;
	fma.rn.f32 	%f1606, %f1598, 0f3FB8AA3B, %f1605;
	fma.rn.f32 	%f1607, %f1592, 0f32A55E34, %f1606;
	mul.f32 	%f1608, %f1602, 0f40400000;
	fma.rn.f32 	%f1609, %f1608, %f1598, %f1607;
	fma.rn.f32 	%f1610, %f1602, %f1592, %f1609;
	add.rn.f32 	%f1611, %f1603, %f1610;
	neg.f32 	%f1612, %f1603;
	add.rn.f32 	%f1613, %f1611, %f1612;
	neg.f32 	%f1614, %f1613;
	add.rn.f32 	%f1615, %f1610, %f1614;
	mul.rn.f32 	%f1616, %f1611, %f3;
	neg.f32 	%f1617, %f1616;
	fma.rn.f32 	%f1618, %f1611, %f3, %f1617;
	fma.rn.f32 	%f1619, %f1615, %f3, %f1618;
	cvt.rni.f32.f32 	%f1620, %f1616;
	sub.f32 	%f1621, %f1616, %f1620;
	add.f32 	%f1622, %f1621, %f1619;
	fma.rn.f32 	%f1623, %f1622, 0f391FCB8E, 0f3AAF85ED;
	fma.rn.f32 	%f1624, %f1623, %f1622, 0f3C1D9856;
	fma.rn.f32 	%f1625, %f1624, %f1622, 0f3D6357BB;
	fma.rn.f32 	%f1626, %f1625, %f1622, 0f3E75FDEC;
	fma.rn.f32 	%f1627, %f1626, %f1622, 0f3F317218;
	fma.rn.f32 	%f1628, %f1627, %f1622, 0f3F800000;
	cvt.rzi.s32.f32 	%r718, %f1620;
	setp.gt.f32 	%p537, %f1620, 0f00000000;
	selp.b32 	%r719, 0, -2097152000, %p537;
	add.s32 	%r720, %r719, 2130706432;
	mov.b32 	%f1629, %r720;
	mul.f32 	%f1630, %f1628, %f1629;
	shl.b32 	%r721, %r718, 23;
	sub.s32 	%r722, %r721, %r719;
	mov.b32 	%f1631, %r722;
	mul.f32 	%f1632, %f1630, %f1631;
	abs.f32 	%f1633, %f1616;
	setp.gt.f32 	%p538, %f1633, 0f43180000;
	setp.lt.f32 	%p539, %f1616, 0f00000000;
	selp.f32 	%f1634, 0f00000000, 0f7F800000, %p539;
	selp.f32 	%f169, %f1634, %f1632, %p538;
	setp.eq.f32 	%p540, %f167, 0f3F800000;
	or.pred  	%p541, %p535, %p540;
	@%p541 bra 	$L__BB2_206;
	setp.nan.f32 	%p542, %f5, %f5;
	setp.nan.f32 	%p543, %f168, %f168;
	or.pred  	%p544, %p543, %p542;
	@%p544 bra 	$L__BB2_205;
	setp.eq.f32 	%p545, %f167, 0f00000000;
	setp.eq.f32 	%p546, %f168, 0f7F800000;
	or.pred  	%p547, %p545, %p546;
	@%p547 bra 	$L__BB2_204;
	setp.eq.f32 	%p548, %f5, 0f7F800000;
	setp.eq.f32 	%p549, %f167, 0fBF800000;
	and.pred  	%p550, %p549, %p548;
	@%p550 bra 	$L__BB2_206;
	setp.geu.f32 	%p551, %f167, 0f00000000;
	mov.f32 	%f2704, %f169;
	@%p551 bra 	$L__BB2_206;
	setp.neu.f32 	%p552, %f6, %f3;
	setp.neu.f32 	%p553, %f4, 0f3F800000;
	neg.f32 	%f1636, %f169;
	selp.f32 	%f1637, %f169, %f1636, %p553;
	selp.f32 	%f2704, 0f7FFFFFFF, %f1637, %p552;
	bra.uni 	$L__BB2_206;
$L__BB2_204:
	setp.lt.f32 	%p554, %f3, 0f00000000;
	setp.neu.f32 	%p555, %f4, 0f3F800000;
	add.f32 	%f1638, %f167, %f167;
	mov.b32 	%r723, %f1638;
	xor.b32  	%r724, %r723, 2139095040;
	selp.b32 	%r725, %r724, %r723, %p554;
	and.b32  	%r726, %r725, 2147483647;
	selp.b32 	%r727, %r726, %r725, %p555;
	mov.b32 	%f2704, %r727;
	bra.uni 	$L__BB2_206;
$L__BB2_205:
	add.rn.f32 	%f2704, %f167, %f3;
$L__BB2_206:
	setp.eq.f32 	%p556, %f7, 0f00000000;
	cvt.rn.f32.f64 	%f174, %fd55;
	abs.f32 	%f175, %f174;
	setp.lt.f32 	%p557, %f175, 0f00800000;
	mul.f32 	%f1640, %f175, 0f4B800000;
	selp.f32 	%f1641, %f1640, %f175, %p557;
	selp.f32 	%f1642, 0fC1C00000, 0f00000000, %p557;
	mov.b32 	%r728, %f1641;
	add.s32 	%r729, %r728, -1060439283;
	and.b32  	%r730, %r729, -8388608;
	sub.s32 	%r731, %r728, %r730;
	mov.b32 	%f1643, %r731;
	cvt.rn.f32.s32 	%f1644, %r730;
	fma.rn.f32 	%f1645, %f1644, 0f34000000, %f1642;
	add.f32 	%f1646, %f1643, 0fBF800000;
	add.f32 	%f1647, %f1643, 0f3F800000;
	rcp.approx.ftz.f32 	%f1648, %f1647;
	add.f32 	%f1649, %f1646, %f1646;
	mul.f32 	%f1650, %f1649, %f1648;
	mul.f32 	%f1651, %f1650, %f1650;
	sub.f32 	%f1652, %f1646, %f1650;
	add.f32 	%f1653, %f1652, %f1652;
	neg.f32 	%f1654, %f1650;
	fma.rn.f32 	%f1655, %f1654, %f1646, %f1653;
	mul.rn.f32 	%f1656, %f1648, %f1655;
	fma.rn.f32 	%f1657, %f1651, 0f3A2C32E4, 0f3B52E7DB;
	fma.rn.f32 	%f1658, %f1657, %f1651, 0f3C93BB73;
	fma.rn.f32 	%f1659, %f1658, %f1651, 0f3DF6384F;
	mul.rn.f32 	%f1660, %f1659, %f1651;
	fma.rn.f32 	%f1661, %f1650, 0f3FB8AA3B, %f1645;
	sub.f32 	%f1662, %f1645, %f1661;
	fma.rn.f32 	%f1663, %f1650, 0f3FB8AA3B, %f1662;
	fma.rn.f32 	%f1664, %f1656, 0f3FB8AA3B, %f1663;
	fma.rn.f32 	%f1665, %f1650, 0f32A55E34, %f1664;
	mul.f32 	%f1666, %f1660, 0f40400000;
	fma.rn.f32 	%f1667, %f1666, %f1656, %f1665;
	fma.rn.f32 	%f1668, %f1660, %f1650, %f1667;
	add.rn.f32 	%f1669, %f1661, %f1668;
	neg.f32 	%f1670, %f1661;
	add.rn.f32 	%f1671, %f1669, %f1670;
	neg.f32 	%f1672, %f1671;
	add.rn.f32 	%f1673, %f1668, %f1672;
	mul.rn.f32 	%f1674, %f1669, %f7;
	neg.f32 	%f1675, %f1674;
	fma.rn.f32 	%f1676, %f1669, %f7, %f1675;
	fma.rn.f32 	%f1677, %f1673, %f7, %f1676;
	cvt.rni.f32.f32 	%f1678, %f1674;
	sub.f32 	%f1679, %f1674, %f1678;
	add.f32 	%f1680, %f1679, %f1677;
	fma.rn.f32 	%f1681, %f1680, 0f391FCB8E, 0f3AAF85ED;
	fma.rn.f32 	%f1682, %f1681, %f1680, 0f3C1D9856;
	fma.rn.f32 	%f1683, %f1682, %f1680, 0f3D6357BB;
	fma.rn.f32 	%f1684, %f1683, %f1680, 0f3E75FDEC;
	fma.rn.f32 	%f1685, %f1684, %f1680, 0f3F317218;
	fma.rn.f32 	%f1686, %f1685, %f1680, 0f3F800000;
	cvt.rzi.s32.f32 	%r732, %f1678;
	setp.gt.f32 	%p558, %f1678, 0f00000000;
	selp.b32 	%r733, 0, -2097152000, %p558;
	add.s32 	%r734, %r733, 2130706432;
	mov.b32 	%f1687, %r734;
	mul.f32 	%f1688, %f1686, %f1687;
	shl.b32 	%r735, %r732, 23;
	sub.s32 	%r736, %r735, %r733;
	mov.b32 	%f1689, %r736;
	mul.f32 	%f1690, %f1688, %f1689;
	abs.f32 	%f1691, %f1674;
	setp.gt.f32 	%p559, %f1691, 0f43180000;
	setp.lt.f32 	%p560, %f1674, 0f00000000;
	selp.f32 	%f1692, 0f00000000, 0f7F800000, %p560;
	selp.f32 	%f176, %f1692, %f1690, %p559;
	setp.eq.f32 	%p561, %f174, 0f3F800000;
	or.pred  	%p562, %p556, %p561;
	mov.f32 	%f2705, 0f3F800000;
	@%p562 bra 	$L__BB2_214;
	setp.nan.f32 	%p563, %f9, %f9;
	setp.nan.f32 	%p564, %f175, %f175;
	or.pred  	%p565, %p564, %p563;
	@%p565 bra 	$L__BB2_213;
	setp.eq.f32 	%p566, %f174, 0f00000000;
	setp.eq.f32 	%p567, %f175, 0f7F800000;
	or.pred  	%p568, %p566, %p567;
	@%p568 bra 	$L__BB2_212;
	setp.eq.f32 	%p569, %f9, 0f7F800000;
	setp.eq.f32 	%p570, %f174, 0fBF800000;
	and.pred  	%p571, %p570, %p569;
	@%p571 bra 	$L__BB2_214;
	setp.geu.f32 	%p572, %f174, 0f00000000;
	mov.f32 	%f2705, %f176;
	@%p572 bra 	$L__BB2_214;
	setp.neu.f32 	%p573, %f10, %f7;
	setp.neu.f32 	%p574, %f8, 0f3F800000;
	neg.f32 	%f1694, %f176;
	selp.f32 	%f1695, %f176, %f1694, %p574;
	selp.f32 	%f2705, 0f7FFFFFFF, %f1695, %p573;
	bra.uni 	$L__BB2_214;
$L__BB2_212:
	setp.lt.f32 	%p575, %f7, 0f00000000;
	setp.neu.f32 	%p576, %f8, 0f3F800000;
	add.f32 	%f1696, %f174, %f174;
	mov.b32 	%r737, %f1696;
	xor.b32  	%r738, %r737, 2139095040;
	selp.b32 	%r739, %r738, %r737, %p575;
	and.b32  	%r740, %r739, 2147483647;
	selp.b32 	%r741, %r740, %r739, %p576;
	mov.b32 	%f2705, %r741;
	bra.uni 	$L__BB2_214;
$L__BB2_213:
	add.rn.f32 	%f2705, %f174, %f7;
$L__BB2_214:
	setp.eq.f32 	%p577, %f11, 0f00000000;
	mul.f32 	%f181, %f2704, %f2705;
	abs.f32 	%f182, %f181;
	setp.lt.f32 	%p578, %f182, 0f00800000;
	mul.f32 	%f1698, %f182, 0f4B800000;
	selp.f32 	%f1699, %f1698, %f182, %p578;
	selp.f32 	%f1700, 0fC1C00000, 0f00000000, %p578;
	mov.b32 	%r742, %f1699;
	add.s32 	%r743, %r742, -1060439283;
	and.b32  	%r744, %r743, -8388608;
	sub.s32 	%r745, %r742, %r744;
	mov.b32 	%f1701, %r745;
	cvt.rn.f32.s32 	%f1702, %r744;
	fma.rn.f32 	%f1703, %f1702, 0f34000000, %f1700;
	add.f32 	%f1704, %f1701, 0fBF800000;
	add.f32 	%f1705, %f1701, 0f3F800000;
	rcp.approx.ftz.f32 	%f1706, %f1705;
	add.f32 	%f1707, %f1704, %f1704;
	mul.f32 	%f1708, %f1707, %f1706;
	mul.f32 	%f1709, %f1708, %f1708;
	sub.f32 	%f1710, %f1704, %f1708;
	add.f32 	%f1711, %f1710, %f1710;
	neg.f32 	%f1712, %f1708;
	fma.rn.f32 	%f1713, %f1712, %f1704, %f1711;
	mul.rn.f32 	%f1714, %f1706, %f1713;
	fma.rn.f32 	%f1715, %f1709, 0f3A2C32E4, 0f3B52E7DB;
	fma.rn.f32 	%f1716, %f1715, %f1709, 0f3C93BB73;
	fma.rn.f32 	%f1717, %f1716, %f1709, 0f3DF6384F;
	mul.rn.f32 	%f1718, %f1717, %f1709;
	fma.rn.f32 	%f1719, %f1708, 0f3FB8AA3B, %f1703;
	sub.f32 	%f1720, %f1703, %f1719;
	fma.rn.f32 	%f1721, %f1708, 0f3FB8AA3B, %f1720;
	fma.rn.f32 	%f1722, %f1714, 0f3FB8AA3B, %f1721;
	fma.rn.f32 	%f1723, %f1708, 0f32A55E34, %f1722;
	mul.f32 	%f1724, %f1718, 0f40400000;
	fma.rn.f32 	%f1725, %f1724, %f1714, %f1723;
	fma.rn.f32 	%f1726, %f1718, %f1708, %f1725;
	add.rn.f32 	%f1727, %f1719, %f1726;
	neg.f32 	%f1728, %f1719;
	add.rn.f32 	%f1729, %f1727, %f1728;
	neg.f32 	%f1730, %f1729;
	add.rn.f32 	%f1731, %f1726, %f1730;
	mul.rn.f32 	%f1732, %f1727, %f11;
	neg.f32 	%f1733, %f1732;
	fma.rn.f32 	%f1734, %f1727, %f11, %f1733;
	fma.rn.f32 	%f1735, %f1731, %f11, %f1734;
	cvt.rni.f32.f32 	%f1736, %f1732;
	sub.f32 	%f1737, %f1732, %f1736;
	add.f32 	%f1738, %f1737, %f1735;
	fma.rn.f32 	%f1739, %f1738, 0f391FCB8E, 0f3AAF85ED;
	fma.rn.f32 	%f1740, %f1739, %f1738, 0f3C1D9856;
	fma.rn.f32 	%f1741, %f1740, %f1738, 0f3D6357BB;
	fma.rn.f32 	%f1742, %f1741, %f1738, 0f3E75FDEC;
	fma.rn.f32 	%f1743, %f1742, %f1738, 0f3F317218;
	fma.rn.f32 	%f1744, %f1743, %f1738, 0f3F800000;
	cvt.rzi.s32.f32 	%r746, %f1736;
	setp.gt.f32 	%p579, %f1736, 0f00000000;
	selp.b32 	%r747, 0, -2097152000, %p579;
	add.s32 	%r748, %r747, 2130706432;
	mov.b32 	%f1745, %r748;
	mul.f32 	%f1746, %f1744, %f1745;
	shl.b32 	%r749, %r746, 23;
	sub.s32 	%r750, %r749, %r747;
	mov.b32 	%f1747, %r750;
	mul.f32 	%f1748, %f1746, %f1747;
	abs.f32 	%f1749, %f1732;
	setp.gt.f32 	%p580, %f1749, 0f43180000;
	setp.lt.f32 	%p581, %f1732, 0f00000000;
	selp.f32 	%f1750, 0f00000000, 0f7F800000, %p581;
	selp.f32 	%f183, %f1750, %f1748, %p580;
	setp.eq.f32 	%p582, %f181, 0f3F800000;
	or.pred  	%p583, %p577, %p582;
	mov.f32 	%f2706, 0f3F800000;
	@%p583 bra 	$L__BB2_222;
	setp.nan.f32 	%p584, %f13, %f13;
	setp.nan.f32 	%p585, %f182, %f182;
	or.pred  	%p586, %p585, %p584;
	@%p586 bra 	$L__BB2_221;
	setp.eq.f32 	%p587, %f181, 0f00000000;
	setp.eq.f32 	%p588, %f182, 0f7F800000;
	or.pred  	%p589, %p587, %p588;
	@%p589 bra 	$L__BB2_220;
	setp.eq.f32 	%p590, %f13, 0f7F800000;
	setp.eq.f32 	%p591, %f181, 0fBF800000;
	and.pred  	%p592, %p591, %p590;
	@%p592 bra 	$L__BB2_222;
	setp.geu.f32 	%p593, %f181, 0f00000000;
	mov.f32 	%f2706, %f183;
	@%p593 bra 	$L__BB2_222;
	setp.neu.f32 	%p594, %f14, %f11;
	setp.neu.f32 	%p595, %f12, 0f3F800000;
	neg.f32 	%f1752, %f183;
	selp.f32 	%f1753, %f183, %f1752, %p595;
	selp.f32 	%f2706, 0f7FFFFFFF, %f1753, %p594;
	bra.uni 	$L__BB2_222;
$L__BB2_220:
	setp.lt.f32 	%p596, %f11, 0f00000000;
	setp.neu.f32 	%p597, %f12, 0f3F800000;
	add.f32 	%f1754, %f181, %f181;
	mov.b32 	%r751, %f1754;
	xor.b32  	%r752, %r751, 2139095040;
	selp.b32 	%r753, %r752, %r751, %p596;
	and.b32  	%r754, %r753, 2147483647;
	selp.b32 	%r755, %r754, %r753, %p597;
	mov.b32 	%f2706, %r755;
	bra.uni 	$L__BB2_222;
$L__BB2_221:
	add.rn.f32 	%f2706, %f181, %f11;
$L__BB2_222:
	cvt.f64.f32 	%fd721, %f2706;
	div.rn.f64 	%fd1039, %fd721, %fd10;
	bra.uni 	$L__BB2_256;
$L__BB2_223:
	setp.eq.f32 	%p598, %f15, 0f00000000;
	cvt.rn.f32.f64 	%f188, %fd95;
	abs.f32 	%f189, %f188;
	setp.lt.f32 	%p599, %f189, 0f00800000;
	mul.f32 	%f1756, %f189, 0f4B800000;
	selp.f32 	%f1757, %f1756, %f189, %p599;
	selp.f32 	%f1758, 0fC1C00000, 0f00000000, %p599;
	mov.b32 	%r756, %f1757;
	add.s32 	%r757, %r756, -1060439283;
	and.b32  	%r758, %r757, -8388608;
	sub.s32 	%r759, %r756, %r758;
	mov.b32 	%f1759, %r759;
	cvt.rn.f32.s32 	%f1760, %r758;
	fma.rn.f32 	%f1761, %f1760, 0f34000000, %f1758;
	add.f32 	%f1762, %f1759, 0fBF800000;
	add.f32 	%f1763, %f1759, 0f3F800000;
	rcp.approx.ftz.f32 	%f1764, %f1763;
	add.f32 	%f1765, %f1762, %f1762;
	mul.f32 	%f1766, %f1765, %f1764;
	mul.f32 	%f1767, %f1766, %f1766;
	sub.f32 	%f1768, %f1762, %f1766;
	add.f32 	%f1769, %f1768, %f1768;
	neg.f32 	%f1770, %f1766;
	fma.rn.f32 	%f1771, %f1770, %f1762, %f1769;
	mul.rn.f32 	%f1772, %f1764, %f1771;
	fma.rn.f32 	%f1773, %f1767, 0f3A2C32E4, 0f3B52E7DB;
	fma.rn.f32 	%f1774, %f1773, %f1767, 0f3C93BB73;
	fma.rn.f32 	%f1775, %f1774, %f1767, 0f3DF6384F;
	mul.rn.f32 	%f1776, %f1775, %f1767;
	fma.rn.f32 	%f1777, %f1766, 0f3FB8AA3B, %f1761;
	sub.f32 	%f1778, %f1761, %f1777;
	fma.rn.f32 	%f1779, %f1766, 0f3FB8AA3B, %f1778;
	fma.rn.f32 	%f1780, %f1772, 0f3FB8AA3B, %f1779;
	fma.rn.f32 	%f1781, %f1766, 0f32A55E34, %f1780;
	mul.f32 	%f1782, %f1776, 0f40400000;
	fma.rn.f32 	%f1783, %f1782, %f1772, %f1781;
	fma.rn.f32 	%f1784, %f1776, %f1766, %f1783;
	add.rn.f32 	%f1785, %f1777, %f1784;
	neg.f32 	%f1786, %f1777;
	add.rn.f32 	%f1787, %f1785, %f1786;
	neg.f32 	%f1788, %f1787;
	add.rn.f32 	%f1789, %f1784, %f1788;
	mul.rn.f32 	%f1790, %f1785, %f15;
	neg.f32 	%f1791, %f1790;
	fma.rn.f32 	%f1792, %f1785, %f15, %f1791;
	fma.rn.f32 	%f1793, %f1789, %f15, %f1792;
	cvt.rni.f32.f32 	%f1794, %f1790;
	sub.f32 	%f1795, %f1790, %f1794;
	add.f32 	%f1796, %f1795, %f1793;
	fma.rn.f32 	%f1797, %f1796, 0f391FCB8E, 0f3AAF85ED;
	fma.rn.f32 	%f1798, %f1797, %f1796, 0f3C1D9856;
	fma.rn.f32 	%f1799, %f1798, %f1796, 0f3D6357BB;
	fma.rn.f32 	%f1800, %f1799, %f1796, 0f3E75FDEC;
	fma.rn.f32 	%f1801, %f1800, %f1796, 0f3F317218;
	fma.rn.f32 	%f1802, %f1801, %f1796, 0f3F800000;
	cvt.rzi.s32.f32 	%r760, %f1794;
	setp.gt.f32 	%p600, %f1794, 0f00000000;
	selp.b32 	%r761, 0, -2097152000, %p600;
	add.s32 	%r762, %r761, 2130706432;
	mov.b32 	%f1803, %r762;
	mul.f32 	%f1804, %f1802, %f1803;
	shl.b32 	%r763, %r760, 23;
	sub.s32 	%r764, %r763, %r761;
	mov.b32 	%f1805, %r764;
	mul.f32 	%f1806, %f1804, %f1805;
	abs.f32 	%f1807, %f1790;
	setp.gt.f32 	%p601, %f1807, 0f43180000;
	setp.lt.f32 	%p602, %f1790, 0f00000000;
	selp.f32 	%f1808, 0f00000000, 0f7F800000, %p602;
	selp.f32 	%f190, %f1808, %f1806, %p601;
	setp.eq.f32 	%p603, %f188, 0f3F800000;
	or.pred  	%p604, %p598, %p603;
	@%p604 bra 	$L__BB2_231;
	setp.nan.f32 	%p605, %f17, %f17;
	setp.nan.f32 	%p606, %f189, %f189;
	or.pred  	%p607, %p606, %p605;
	@%p607 bra 	$L__BB2_230;
	setp.eq.f32 	%p608, %f188, 0f00000000;
	setp.eq.f32 	%p609, %f189, 0f7F800000;
	or.pred  	%p610, %p608, %p609;
	@%p610 bra 	$L__BB2_229;
	setp.eq.f32 	%p611, %f17, 0f7F800000;
	setp.eq.f32 	%p612, %f188, 0fBF800000;
	and.pred  	%p613, %p612, %p611;
	@%p613 bra 	$L__BB2_231;
	setp.geu.f32 	%p614, %f188, 0f00000000;
	mov.f32 	%f2707, %f190;
	@%p614 bra 	$L__BB2_231;
	setp.neu.f32 	%p615, %f18, %f15;
	setp.neu.f32 	%p616, %f16, 0f3F800000;
	neg.f32 	%f1810, %f190;
	selp.f32 	%f1811, %f190, %f1810, %p616;
	selp.f32 	%f2707, 0f7FFFFFFF, %f1811, %p615;
	bra.uni 	$L__BB2_231;
$L__BB2_229:
	setp.lt.f32 	%p617, %f15, 0f00000000;
	setp.neu.f32 	%p618, %f16, 0f3F800000;
	add.f32 	%f1812, %f188, %f188;
	mov.b32 	%r765, %f1812;
	xor.b32  	%r766, %r765, 2139095040;
	selp.b32 	%r767, %r766, %r765, %p617;
	and.b32  	%r768, %r767, 2147483647;
	selp.b32 	%r769, %r768, %r767, %p618;
	mov.b32 	%f2707, %r769;
	bra.uni 	$L__BB2_231;
$L__BB2_230:
	add.rn.f32 	%f2707, %f188, %f15;
$L__BB2_231:
	setp.eq.f32 	%p619, %f15, 0f00000000;
	cvt.f64.f32 	%fd97, %f2707;
	cvt.rn.f32.f64 	%f195, %fd55;
	abs.f32 	%f196, %f195;
	setp.lt.f32 	%p620, %f196, 0f00800000;
	mul.f32 	%f1814, %f196, 0f4B800000;
	selp.f32 	%f1815, %f1814, %f196, %p620;
	selp.f32 	%f1816, 0fC1C00000, 0f00000000, %p620;
	mov.b32 	%r770, %f1815;
	add.s32 	%r771, %r770, -1060439283;
	and.b32  	%r772, %r771, -8388608;
	sub.s32 	%r773, %r770, %r772;
	mov.b32 	%f1817, %r773;
	cvt.rn.f32.s32 	%f1818, %r772;
	fma.rn.f32 	%f1819, %f1818, 0f34000000, %f1816;
	add.f32 	%f1820, %f1817, 0fBF800000;
	add.f32 	%f1821, %f1817, 0f3F800000;
	rcp.approx.ftz.f32 	%f1822, %f1821;
	add.f32 	%f1823, %f1820, %f1820;
	mul.f32 	%f1824, %f1823, %f1822;
	mul.f32 	%f1825, %f1824, %f1824;
	sub.f32 	%f1826, %f1820, %f1824;
	add.f32 	%f1827, %f1826, %f1826;
	neg.f32 	%f1828, %f1824;
	fma.rn.f32 	%f1829, %f1828, %f1820, %f1827;
	mul.rn.f32 	%f1830, %f1822, %f1829;
	fma.rn.f32 	%f1831, %f1825, 0f3A2C32E4, 0f3B52E7DB;
	fma.rn.f32 	%f1832, %f1831, %f1825, 0f3C93BB73;
	fma.rn.f32 	%f1833, %f1832, %f1825, 0f3DF6384F;
	mul.rn.f32 	%f1834, %f1833, %f1825;
	fma.rn.f32 	%f1835, %f1824, 0f3FB8AA3B, %f1819;
	sub.f32 	%f1836, %f1819, %f1835;
	fma.rn.f32 	%f1837, %f1824, 0f3FB8AA3B, %f1836;
	fma.rn.f32 	%f1838, %f1830, 0f3FB8AA3B, %f1837;
	fma.rn.f32 	%f1839, %f1824, 0f32A55E34, %f1838;
	mul.f32 	%f1840, %f1834, 0f40400000;
	fma.rn.f32 	%f1841, %f1840, %f1830, %f1839;
	fma.rn.f32 	%f1842, %f1834, %f1824, %f1841;
	add.rn.f32 	%f1843, %f1835, %f1842;
	neg.f32 	%f1844, %f1835;
	add.rn.f32 	%f1845, %f1843, %f1844;
	neg.f32 	%f1846, %f1845;
	add.rn.f32 	%f1847, %f1842, %f1846;
	mul.rn.f32 	%f1848, %f1843, %f15;
	neg.f32 	%f1849, %f1848;
	fma.rn.f32 	%f1850, %f1843, %f15, %f1849;
	fma.rn.f32 	%f1851, %f1847, %f15, %f1850;
	cvt.rni.f32.f32 	%f1852, %f1848;
	sub.f32 	%f1853, %f1848, %f1852;
	add.f32 	%f1854, %f1853, %f1851;
	fma.rn.f32 	%f1855, %f1854, 0f391FCB8E, 0f3AAF85ED;
	fma.rn.f32 	%f1856, %f1855, %f1854, 0f3C1D9856;
	fma.rn.f32 	%f1857, %f1856, %f1854, 0f3D6357BB;
	fma.rn.f32 	%f1858, %f1857, %f1854, 0f3E75FDEC;
	fma.rn.f32 	%f1859, %f1858, %f1854, 0f3F317218;
	fma.rn.f32 	%f1860, %f1859, %f1854, 0f3F800000;
	cvt.rzi.s32.f32 	%r774, %f1852;
	setp.gt.f32 	%p621, %f1852, 0f00000000;
	selp.b32 	%r775, 0, -2097152000, %p621;
	add.s32 	%r776, %r775, 2130706432;
	mov.b32 	%f1861, %r776;
	mul.f32 	%f1862, %f1860, %f1861;
	shl.b32 	%r777, %r774, 23;
	sub.s32 	%r778, %r777, %r775;
	mov.b32 	%f1863, %r778;
	mul.f32 	%f1864, %f1862, %f1863;
	abs.f32 	%f1865, %f1848;
	setp.gt.f32 	%p622, %f1865, 0f43180000;
	setp.lt.f32 	%p623, %f1848, 0f00000000;
	selp.f32 	%f1866, 0f00000000, 0f7F800000, %p623;
	selp.f32 	%f197, %f1866, %f1864, %p622;
	setp.eq.f32 	%p624, %f195, 0f3F800000;
	or.pred  	%p625, %p619, %p624;
	mov.f32 	%f2708, 0f3F800000;
	@%p625 bra 	$L__BB2_239;
	setp.nan.f32 	%p626, %f17, %f17;
	setp.nan.f32 	%p627, %f196, %f196;
	or.pred  	%p628, %p627, %p626;
	@%p628 bra 	$L__BB2_238;
	setp.eq.f32 	%p629, %f195, 0f00000000;
	setp.eq.f32 	%p630, %f196, 0f7F800000;
	or.pred  	%p631, %p629, %p630;
	@%p631 bra 	$L__BB2_237;
	setp.eq.f32 	%p632, %f17, 0f7F800000;
	setp.eq.f32 	%p633, %f195, 0fBF800000;
	and.pred  	%p634, %p633, %p632;
	@%p634 bra 	$L__BB2_239;
	setp.geu.f32 	%p635, %f195, 0f00000000;
	mov.f32 	%f2708, %f197;
	@%p635 bra 	$L__BB2_239;
	setp.neu.f32 	%p636, %f18, %f15;
	setp.neu.f32 	%p637, %f16, 0f3F800000;
	neg.f32 	%f1868, %f197;
	selp.f32 	%f1869, %f197, %f1868, %p637;
	selp.f32 	%f2708, 0f7FFFFFFF, %f1869, %p636;
	bra.uni 	$L__BB2_239;
$L__BB2_237:
	setp.lt.f32 	%p638, %f15, 0f00000000;
	setp.neu.f32 	%p639, %f16, 0f3F800000;
	add.f32 	%f1870, %f195, %f195;
	mov.b32 	%r779, %f1870;
	xor.b32  	%r780, %r779, 2139095040;
	selp.b32 	%r781, %r780, %r779, %p638;
	and.b32  	%r782, %r781, 2147483647;
	selp.b32 	%r783, %r782, %r781, %p639;
	mov.b32 	%f2708, %r783;
	bra.uni 	$L__BB2_239;
$L__BB2_238:
	add.rn.f32 	%f2708, %f195, %f15;
$L__BB2_239:
	ld.param.f64 	%fd969, [_Z16vfi_continuationiiiiiiiiiiddddddddddddddddddddPKdS0_S0_S0_S0_S0_S0_S0_S0_S0_S0_S0_S0_iidS0_S0_PdS1_PiS2_S2_S2_S2_S2_S2_S1_S1__param_17];
	setp.eq.f32 	%p640, %f19, 0f00000000;
	cvt.f64.f32 	%fd722, %f2708;
	mul.f64 	%fd723, %fd9, %fd722;
	fma.rn.f64 	%fd724, %fd969, %fd97, %fd723;
	cvt.rn.f32.f64 	%f202, %fd724;
	abs.f32 	%f203, %f202;
	setp.lt.f32 	%p641, %f203, 0f00800000;
	mul.f32 	%f1872, %f203, 0f4B800000;
	selp.f32 	%f1873, %f1872, %f203, %p641;
	selp.f32 	%f1874, 0fC1C00000, 0f00000000, %p641;
	mov.b32 	%r784, %f1873;
	add.s32 	%r785, %r784, -1060439283;
	and.b32  	%r786, %r785, -8388608;
	sub.s32 	%r787, %r784, %r786;
	mov.b32 	%f1875, %r787;
	cvt.rn.f32.s32 	%f1876, %r786;
	fma.rn.f32 	%f1877, %f1876, 0f34000000, %f1874;
	add.f32 	%f1878, %f1875, 0fBF800000;
	add.f32 	%f1879, %f1875, 0f3F800000;
	rcp.approx.ftz.f32 	%f1880, %f1879;
	add.f32 	%f1881, %f1878, %f1878;
	mul.f32 	%f1882, %f1881, %f1880;
	mul.f32 	%f1883, %f1882, %f1882;
	sub.f32 	%f1884, %f1878, %f1882;
	add.f32 	%f1885, %f1884, %f1884;
	neg.f32 	%f1886, %f1882;
	fma.rn.f32 	%f1887, %f1886, %f1878, %f1885;
	mul.rn.f32 	%f1888, %f1880, %f1887;
	fma.rn.f32 	%f1889, %f1883, 0f3A2C32E4, 0f3B52E7DB;
	fma.rn.f32 	%f1890, %f1889, %f1883, 0f3C93BB73;
	fma.rn.f32 	%f1891, %f1890, %f1883, 0f3DF6384F;
	mul.rn.f32 	%f1892, %f1891, %f1883;
	fma.rn.f32 	%f1893, %f1882, 0f3FB8AA3B, %f1877;
	sub.f32 	%f1894, %f1877, %f1893;
	fma.rn.f32 	%f1895, %f1882, 0f3FB8AA3B, %f1894;
	fma.rn.f32 	%f1896, %f1888, 0f3FB8AA3B, %f1895;
	fma.rn.f32 	%f1897, %f1882, 0f32A55E34, %f1896;
	mul.f32 	%f1898, %f1892, 0f40400000;
	fma.rn.f32 	%f1899, %f1898, %f1888, %f1897;
	fma.rn.f32 	%f1900, %f1892, %f1882, %f1899;
	add.rn.f32 	%f1901, %f1893, %f1900;
	neg.f32 	%f1902, %f1893;
	add.rn.f32 	%f1903, %f1901, %f1902;
	neg.f32 	%f1904, %f1903;
	add.rn.f32 	%f1905, %f1900, %f1904;
	mul.rn.f32 	%f1906, %f1901, %f19;
	neg.f32 	%f1907, %f1906;
	fma.rn.f32 	%f1908, %f1901, %f19, %f1907;
	fma.rn.f32 	%f1909, %f1905, %f19, %f1908;
	cvt.rni.f32.f32 	%f1910, %f1906;
	sub.f32 	%f1911, %f1906, %f1910;
	add.f32 	%f1912, %f1911, %f1909;
	fma.rn.f32 	%f1913, %f1912, 0f391FCB8E, 0f3AAF85ED;
	fma.rn.f32 	%f1914, %f1913, %f1912, 0f3C1D9856;
	fma.rn.f32 	%f1915, %f1914, %f1912, 0f3D6357BB;
	fma.rn.f32 	%f1916, %f1915, %f1912, 0f3E75FDEC;
	fma.rn.f32 	%f1917, %f1916, %f1912, 0f3F317218;
	fma.rn.f32 	%f1918, %f1917, %f1912, 0f3F800000;
	cvt.rzi.s32.f32 	%r788, %f1910;
	setp.gt.f32 	%p642, %f1910, 0f00000000;
	selp.b32 	%r789, 0, -2097152000, %p642;
	add.s32 	%r790, %r789, 2130706432;
	mov.b32 	%f1919, %r790;
	mul.f32 	%f1920, %f1918, %f1919;
	shl.b32 	%r791, %r788, 23;
	sub.s32 	%r792, %r791, %r789;
	mov.b32 	%f1921, %r792;
	mul.f32 	%f1922, %f1920, %f1921;
	abs.f32 	%f1923, %f1906;
	setp.gt.f32 	%p643, %f1923, 0f43180000;
	setp.lt.f32 	%p644, %f1906, 0f00000000;
	selp.f32 	%f1924, 0f00000000, 0f7F800000, %p644;
	selp.f32 	%f204, %f1924, %f1922, %p643;
	setp.eq.f32 	%p645, %f202, 0f3F800000;
	or.pred  	%p646, %p640, %p645;
	mov.f32 	%f2709, 0f3F800000;
	@%p646 bra 	$L__BB2_247;
	setp.nan.f32 	%p647, %f21, %f21;
	setp.nan.f32 	%p648, %f203, %f203;
	or.pred  	%p649, %p648, %p647;
	@%p649 bra 	$L__BB2_246;
	setp.eq.f32 	%p650, %f202, 0f00000000;
	setp.eq.f32 	%p651, %f203, 0f7F800000;
	or.pred  	%p652, %p650, %p651;
	@%p652 bra 	$L__BB2_245;
	setp.eq.f32 	%p653, %f21, 0f7F800000;
	setp.eq.f32 	%p654, %f202, 0fBF800000;
	and.pred  	%p655, %p654, %p653;
	@%p655 bra 	$L__BB2_247;
	setp.geu.f32 	%p656, %f202, 0f00000000;
	mov.f32 	%f2709, %f204;
	@%p656 bra 	$L__BB2_247;
	setp.neu.f32 	%p657, %f22, %f19;
	setp.neu.f32 	%p658, %f20, 0f3F800000;
	neg.f32 	%f1926, %f204;
	selp.f32 	%f1927, %f204, %f1926, %p658;
	selp.f32 	%f2709, 0f7FFFFFFF, %f1927, %p657;
	bra.uni 	$L__BB2_247;
$L__BB2_245:
	setp.lt.f32 	%p659, %f19, 0f00000000;
	setp.neu.f32 	%p660, %f20, 0f3F800000;
	add.f32 	%f1928, %f202, %f202;
	mov.b32 	%r793, %f1928;
	xor.b32  	%r794, %r793, 2139095040;
	selp.b32 	%r795, %r794, %r793, %p659;
	and.b32  	%r796, %r795, 2147483647;
	selp.b32 	%r797, %r796, %r795, %p660;
	mov.b32 	%f2709, %r797;
	bra.uni 	$L__BB2_247;
$L__BB2_246:
	add.rn.f32 	%f2709, %f202, %f19;
$L__BB2_247:
	setp.eq.f32 	%p661, %f11, 0f00000000;
	abs.f32 	%f209, %f2709;
	setp.lt.f32 	%p662, %f209, 0f00800000;
	mul.f32 	%f1930, %f209, 0f4B800000;
	selp.f32 	%f1931, %f1930, %f209, %p662;
	selp.f32 	%f1932, 0fC1C00000, 0f00000000, %p662;
	mov.b32 	%r798, %f1931;
	add.s32 	%r799, %r798, -1060439283;
	and.b32  	%r800, %r799, -8388608;
	sub.s32 	%r801, %r798, %r800;
	mov.b32 	%f1933, %r801;
	cvt.rn.f32.s32 	%f1934, %r800;
	fma.rn.f32 	%f1935, %f1934, 0f34000000, %f1932;
	add.f32 	%f1936, %f1933, 0fBF800000;
	add.f32 	%f1937, %f1933, 0f3F800000;
	rcp.approx.ftz.f32 	%f1938, %f1937;
	add.f32 	%f1939, %f1936, %f1936;
	mul.f32 	%f1940, %f1939, %f1938;
	mul.f32 	%f1941, %f1940, %f1940;
	sub.f32 	%f1942, %f1936, %f1940;
	add.f32 	%f1943, %f1942, %f1942;
	neg.f32 	%f1944, %f1940;
	fma.rn.f32 	%f1945, %f1944, %f1936, %f1943;
	mul.rn.f32 	%f1946, %f1938, %f1945;
	fma.rn.f32 	%f1947, %f1941, 0f3A2C32E4, 0f3B52E7DB;
	fma.rn.f32 	%f1948, %f1947, %f1941, 0f3C93BB73;
	fma.rn.f32 	%f1949, %f1948, %f1941, 0f3DF6384F;
	mul.rn.f32 	%f1950, %f1949, %f1941;
	fma.rn.f32 	%f1951, %f1940, 0f3FB8AA3B, %f1935;
	sub.f32 	%f1952, %f1935, %f1951;
	fma.rn.f32 	%f1953, %f1940, 0f3FB8AA3B, %f1952;
	fma.rn.f32 	%f1954, %f1946, 0f3FB8AA3B, %f1953;
	fma.rn.f32 	%f1955, %f1940, 0f32A55E34, %f1954;
	mul.f32 	%f1956, %f1950, 0f40400000;
	fma.rn.f32 	%f1957, %f1956, %f1946, %f1955;
	fma.rn.f32 	%f1958, %f1950, %f1940, %f1957;
	add.rn.f32 	%f1959, %f1951, %f1958;
	neg.f32 	%f1960, %f1951;
	add.rn.f32 	%f1961, %f1959, %f1960;
	neg.f32 	%f1962, %f1961;
	add.rn.f32 	%f1963, %f1958, %f1962;
	mul.rn.f32 	%f1964, %f1959, %f11;
	neg.f32 	%f1965, %f1964;
	fma.rn.f32 	%f1966, %f1959, %f11, %f1965;
	fma.rn.f32 	%f1967, %f1963, %f11, %f1966;
	cvt.rni.f32.f32 	%f1968, %f1964;
	sub.f32 	%f1969, %f1964, %f1968;
	add.f32 	%f1970, %f1969, %f1967;
	fma.rn.f32 	%f1971, %f1970, 0f391FCB8E, 0f3AAF85ED;
	fma.rn.f32 	%f1972, %f1971, %f1970, 0f3C1D9856;
	fma.rn.f32 	%f1973, %f1972, %f1970, 0f3D6357BB;
	fma.rn.f32 	%f1974, %f1973, %f1970, 0f3E75FDEC;
	fma.rn.f32 	%f1975, %f1974, %f1970, 0f3F317218;
	fma.rn.f32 	%f1976, %f1975, %f1970, 0f3F800000;
	cvt.rzi.s32.f32 	%r802, %f1968;
	setp.gt.f32 	%p663, %f1968, 0f00000000;
	selp.b32 	%r803, 0, -2097152000, %p663;
	add.s32 	%r804, %r803, 2130706432;
	mov.b32 	%f1977, %r804;
	mul.f32 	%f1978, %f1976, %f1977;
	shl.b32 	%r805, %r802, 23;
	sub.s32 	%r806, %r805, %r803;
	mov.b32 	%f1979, %r806;
	mul.f32 	%f1980, %f1978, %f1979;
	abs.f32 	%f1981, %f1964;
	setp.gt.f32 	%p664, %f1981, 0f43180000;
	setp.lt.f32 	%p665, %f1964, 0f00000000;
	selp.f32 	%f1982, 0f00000000, 0f7F800000, %p665;
	selp.f32 	%f210, %f1982, %f1980, %p664;
	setp.eq.f32 	%p666, %f2709, 0f3F800000;
	or.pred  	%p667, %p661, %p666;
	mov.f32 	%f2710, 0f3F800000;
	@%p667 bra 	$L__BB2_255;
	setp.nan.f32 	%p668, %f13, %f13;
	setp.nan.f32 	%p669, %f209, %f209;
	or.pred  	%p670, %p669, %p668;
	@%p670 bra 	$L__BB2_254;
	setp.eq.f32 	%p671, %f2709, 0f00000000;
	setp.eq.f32 	%p672, %f209, 0f7F800000;
	or.pred  	%p673, %p671, %p672;
	@%p673 bra 	$L__BB2_253;
	setp.eq.f32 	%p674, %f13, 0f7F800000;
	setp.eq.f32 	%p675, %f2709, 0fBF800000;
	and.pred  	%p676, %p675, %p674;
	@%p676 bra 	$L__BB2_255;
	setp.geu.f32 	%p677, %f2709, 0f00000000;
	mov.f32 	%f2710, %f210;
	@%p677 bra 	$L__BB2_255;
	setp.neu.f32 	%p678, %f14, %f11;
	setp.neu.f32 	%p679, %f12, 0f3F800000;
	neg.f32 	%f1984, %f210;
	selp.f32 	%f1985, %f210, %f1984, %p679;
	selp.f32 	%f2710, 0f7FFFFFFF, %f1985, %p678;
	bra.uni 	$L__BB2_255;
$L__BB2_253:
	setp.lt.f32 	%p680, %f11, 0f00000000;
	setp.neu.f32 	%p681, %f12, 0f3F800000;
	add.f32 	%f1986, %f2709, %f2709;
	mov.b32 	%r807, %f1986;
	xor.b32  	%r808, %r807, 2139095040;
	selp.b32 	%r809, %r808, %r807, %p680;
	and.b32  	%r810, %r809, 2147483647;
	selp.b32 	%r811, %r810, %r809, %p681;
	mov.b32 	%f2710, %r811;
	bra.uni 	$L__BB2_255;
$L__BB2_254:
	add.rn.f32 	%f2710, %f2709, %f11;
$L__BB2_255:
	ld.param.f64 	%fd976, [_Z16vfi_continuationiiiiiiiiiiddddddddddddddddddddPKdS0_S0_S0_S0_S0_S0_S0_S0_S0_S0_S0_S0_iidS0_S0_PdS1_PiS2_S2_S2_S2_S2_S2_S1_S1__param_19];
	setp.eq.f64 	%p682, %fd158, 0d0000000000000000;
	cvt.f64.f32 	%fd725, %f2710;
	div.rn.f64 	%fd726, %fd725, %fd10;
	{ // callseq 9, 0
	.param .b64 param0;
	st.param.f64 	[param0], %fd337;
	.param .b64 param1;
	st.param.f64 	[param1], %fd11;
	.param .b64 retval0;
	call.uni (retval0), 
	__internal_accurate_pow, 
	(
	param0, 
	param1
	);
	ld.param.f64 	%fd727, [retval0];
	} // callseq 9
	neg.f64 	%fd729, %fd727;
	selp.f64 	%fd730, %fd729, %fd727, %p1;
	selp.f64 	%fd731, 0dFFF8000000000000, %fd730, %p2;
	selp.f64 	%fd732, %fd162, %fd731, %p682;
	selp.f64 	%fd733, %fd166, %fd732, %p4;
	selp.f64 	%fd734, %fd733, %fd167, %p3;
	setp.eq.f64 	%p683, %fd11, 0d0000000000000000;
	setp.eq.f64 	%p684, %fd158, 0d3FF0000000000000;
	selp.f64 	%fd735, 0d3FF0000000000000, %fd734, %p684;
	selp.f64 	%fd736, 0d3FF0000000000000, %fd735, %p683;
	mul.f64 	%fd737, %fd976, %fd736;
	div.rn.f64 	%fd738, %fd737, %fd11;
	sub.f64 	%fd1039, %fd726, %fd738;
$L__BB2_256:
	ld.param.f64 	%fd960, [_Z16vfi_continuationiiiiiiiiiiddddddddddddddddddddPKdS0_S0_S0_S0_S0_S0_S0_S0_S0_S0_S0_S0_iidS0_S0_PdS1_PiS2_S2_S2_S2_S2_S2_S1_S1__param_11];
	min.f64 	%fd739, %fd95, %fd55;
	setp.le.f64 	%p685, %fd739, 0d0000000000000000;
	selp.f64 	%fd740, %fd14, %fd1039, %p685;
	mul.f64 	%fd741, %fd960, %fd1133;
	fma.rn.f64 	%fd1138, %fd1037, %fd741, %fd740;
$L__BB2_257:
	setp.leu.f64 	%p686, %fd94, %fd1019;
	@%p686 bra 	$L__BB2_259;
	mov.f64 	%fd1019, %fd94;
	mov.f64 	%fd1016, %fd1138;
	mov.f64 	%fd1013, %fd83;
	mov.u32 	%r1119, %r72;
	mov.u32 	%r1114, %r58;
	mov.u32 	%r1111, %r1082;
$L__BB2_259:
	setp.gt.s32 	%p687, %r225, 0;
	@%p687 bra 	$L__BB2_265;
$L__BB2_260:
	add.s32 	%r72, %r72, 1;
	setp.ne.s32 	%p965, %r72, %r227;
	@%p965 bra 	$L__BB2_6;
$L__BB2_261:
	add.s32 	%r58, %r58, 1;
	setp.eq.s32 	%p966, %r58, %r224;
	@%p966 bra 	$L__BB2_262;
	bra.uni 	$L__BB2_4;
$L__BB2_262:
	ld.param.u32 	%r1063, [_Z16vfi_continuationiiiiiiiiiiddddddddddddddddddddPKdS0_S0_S0_S0_S0_S0_S0_S0_S0_S0_S0_S0_iidS0_S0_PdS1_PiS2_S2_S2_S2_S2_S2_S1_S1__param_6];
	add.s32 	%r1082, %r1082, 1;
	setp.eq.s32 	%p967, %r1082, %r1063;
	@%p967 bra 	$L__BB2_263;
	bra.uni 	$L__BB2_3;
$L__BB2_263:
	ld.param.u64 	%rd432, [_Z16vfi_continuationiiiiiiiiiiddddddddddddddddddddPKdS0_S0_S0_S0_S0_S0_S0_S0_S0_S0_S0_S0_iidS0_S0_PdS1_PiS2_S2_S2_S2_S2_S2_S1_S1__param_57];
	ld.param.u64 	%rd431, [_Z16vfi_continuationiiiiiiiiiiddddddddddddddddddddPKdS0_S0_S0_S0_S0_S0_S0_S0_S0_S0_S0_S0_iidS0_S0_PdS1_PiS2_S2_S2_S2_S2_S2_S1_S1__param_56];
	ld.param.u64 	%rd430, [_Z16vfi_continuationiiiiiiiiiiddddddddddddddddddddPKdS0_S0_S0_S0_S0_S0_S0_S0_S0_S0_S0_S0_iidS0_S0_PdS1_PiS2_S2_S2_S2_S2_S2_S1_S1__param_55];
	ld.param.u64 	%rd429, [_Z16vfi_continuationiiiiiiiiiiddddddddddddddddddddPKdS0_S0_S0_S0_S0_S0_S0_S0_S0_S0_S0_S0_iidS0_S0_PdS1_PiS2_S2_S2_S2_S2_S2_S1_S1__param_54];
	ld.param.u64 	%rd428, [_Z16vfi_continuationiiiiiiiiiiddddddddddddddddddddPKdS0_S0_S0_S0_S0_S0_S0_S0_S0_S0_S0_S0_iidS0_S0_PdS1_PiS2_S2_S2_S2_S2_S2_S1_S1__param_53];
	ld.param.u64 	%rd427, [_Z16vfi_continuationiiiiiiiiiiddddddddddddddddddddPKdS0_S0_S0_S0_S0_S0_S0_S0_S0_S0_S0_S0_iidS0_S0_PdS1_PiS2_S2_S2_S2_S2_S2_S1_S1__param_52];
	ld.param.u64 	%rd426, [_Z16vfi_continuationiiiiiiiiiiddddddddddddddddddddPKdS0_S0_S0_S0_S0_S0_S0_S0_S0_S0_S0_S0_iidS0_S0_PdS1_PiS2_S2_S2_S2_S2_S2_S1_S1__param_51];
	ld.param.u64 	%rd425, [_Z16vfi_continuationiiiiiiiiiiddddddddddddddddddddPKdS0_S0_S0_S0_S0_S0_S0_S0_S0_S0_S0_S0_iidS0_S0_PdS1_PiS2_S2_S2_S2_S2_S2_S1_S1__param_50];
	ld.param.u64 	%rd424, [_Z16vfi_continuationiiiiiiiiiiddddddddddddddddddddPKdS0_S0_S0_S0_S0_S0_S0_S0_S0_S0_S0_S0_iidS0_S0_PdS1_PiS2_S2_S2_S2_S2_S2_S1_S1__param_49];
	ld.param.u64 	%rd423, [_Z16vfi_continuationiiiiiiiiiiddddddddddddddddddddPKdS0_S0_S0_S0_S0_S0_S0_S0_S0_S0_S0_S0_iidS0_S0_PdS1_PiS2_S2_S2_S2_S2_S2_S1_S1__param_48];
	ld.param.u32 	%r1081, [_Z16vfi_continuationiiiiiiiiiiddddddddddddddddddddPKdS0_S0_S0_S0_S0_S0_S0_S0_S0_S0_S0_S0_iidS0_S0_PdS1_PiS2_S2_S2_S2_S2_S2_S1_S1__param_43];
	ld.param.u32 	%r1072, [_Z16vfi_continuationiiiiiiiiiiddddddddddddddddddddPKdS0_S0_S0_S0_S0_S0_S0_S0_S0_S0_S0_S0_iidS0_S0_PdS1_PiS2_S2_S2_S2_S2_S2_S1_S1__param_8];
	cvta.to.global.u64 	%rd16, %rd424;
	cvta.to.global.u64 	%rd17, %rd431;
	cvta.to.global.u64 	%rd18, %rd430;
	cvta.to.global.u64 	%rd19, %rd429;
	cvta.to.global.u64 	%rd20, %rd432;
	cvta.to.global.u64 	%rd21, %rd426;
	cvta.to.global.u64 	%rd22, %rd425;
	cvta.to.global.u64 	%rd23, %rd428;
	cvta.to.global.u64 	%rd24, %rd427;
	cvta.to.global.u64 	%rd25, %rd423;
	mul.lo.s32 	%r1043, %r1081, %r1072;
	mul.lo.s32 	%r1044, %r1043, %r224;
	mov.u32 	%r1045, %tid.z;
	mul.lo.s32 	%r1046, %r224, %r1045;
	mov.u32 	%r1047, %tid.x;
	mul.lo.s32 	%r1048, %r224, %r1047;
	mad.lo.s32 	%r1049, %r1046, %r229, %r1048;
	mad.lo.s32 	%r1050, %r1044, %r229, %r1049;
	mad.lo.s32 	%r221, %r9, %r1050, %r10;
	setp.ltu.f64 	%p968, %fd1021, %fd1019;
	setp.ltu.f64 	%p969, %fd1021, %fd229;
	or.pred  	%p970, %p969, %p968;
	@%p970 bra 	$L__BB2_429;
	mul.wide.s32 	%rd407, %r221, 8;
	add.s64 	%rd408, %rd25, %rd407;
	st.global.f64 	[%rd408], %fd1021;
	add.s64 	%rd409, %rd16, %rd407;
	st.global.f64 	[%rd409], %fd1018;
	mul.wide.s32 	%rd410, %r221, 4;
	add.s64 	%rd411, %rd24, %rd410;
	st.global.u32 	[%rd411], %r1116;
	add.s64 	%rd412, %rd19, %rd410;
	st.global.u32 	[%rd412], %r1123;
	add.s64 	%rd413, %rd18, %rd410;
	st.global.u32 	[%rd413], %r1121;
	add.s64 	%rd414, %rd17, %rd410;
	st.global.u32 	[%rd414], %r1113;
	add.s64 	%rd415, %rd23, %rd410;
	st.global.u32 	[%rd415], %r1118;
	add.s64 	%rd416, %rd20, %rd407;
	st.global.f64 	[%rd416], %fd1015;
	add.s64 	%rd417, %rd22, %rd410;
	mov.b32 	%r1055, 0;
	st.global.u32 	[%rd417], %r1055;
	add.s64 	%rd418, %rd21, %rd410;
	st.global.u32 	[%rd418], %r1055;
	bra.uni 	$L__BB2_432;
$L__BB2_265:
	ld.param.u32 	%r1061, [_Z16vfi_continuationiiiiiiiiiiddddddddddddddddddddPKdS0_S0_S0_S0_S0_S0_S0_S0_S0_S0_S0_S0_iidS0_S0_PdS1_PiS2_S2_S2_S2_S2_S2_S1_S1__param_4];
	setp.lt.s32 	%p688, %r1061, 1;
	@%p688 bra 	$L__BB2_260;
	setp.neu.f32 	%p689, %f16, 0f3F800000;
	setp.neu.f32 	%p690, %f8, 0f3F800000;
	cvt.rn.f32.f64 	%f1987, %fd55;
	abs.f32 	%f1989, %f1987;
	setp.lt.f32 	%p691, %f1989, 0f00800000;
	mul.f32 	%f1991, %f1989, 0f4B800000;
	selp.f32 	%f1992, %f1991, %f1989, %p691;
	mov.b32 	%r813, %f1992;
	add.s32 	%r814, %r813, -1060439283;
	and.b32  	%r815, %r814, -8388608;
	sub.s32 	%r816, %r813, %r815;
	mov.b32 	%f1993, %r816;
	cvt.rn.f32.s32 	%f1994, %r815;
	selp.f32 	%f1995, 0fC1C00000, 0f00000000, %p691;
	fma.rn.f32 	%f1996, %f1994, 0f34000000, %f1995;
	add.f32 	%f1997, %f1993, 0fBF800000;
	add.f32 	%f1998, %f1993, 0f3F800000;
	rcp.approx.ftz.f32 	%f1999, %f1998;
	add.f32 	%f2000, %f1997, %f1997;
	mul.f32 	%f2001, %f2000, %f1999;
	mul.f32 	%f2002, %f2001, %f2001;
	neg.f32 	%f2003, %f2001;
	sub.f32 	%f2004, %f1997, %f2001;
	add.f32 	%f2005, %f2004, %f2004;
	fma.rn.f32 	%f2006, %f2003, %f1997, %f2005;
	mul.rn.f32 	%f2007, %f1999, %f2006;
	fma.rn.f32 	%f2008, %f2002, 0f3A2C32E4, 0f3B52E7DB;
	fma.rn.f32 	%f2009, %f2008, %f2002, 0f3C93BB73;
	fma.rn.f32 	%f2010, %f2009, %f2002, 0f3DF6384F;
	mul.rn.f32 	%f2011, %f2010, %f2002;
	fma.rn.f32 	%f2012, %f2001, 0f3FB8AA3B, %f1996;
	mul.f32 	%f2013, %f2011, 0f40400000;
	sub.f32 	%f2014, %f1996, %f2012;
	fma.rn.f32 	%f2015, %f2001, 0f3FB8AA3B, %f2014;
	fma.rn.f32 	%f2016, %f2007, 0f3FB8AA3B, %f2015;
	fma.rn.f32 	%f2017, %f2001, 0f32A55E34, %f2016;
	fma.rn.f32 	%f2018, %f2013, %f2007, %f2017;
	fma.rn.f32 	%f2019, %f2011, %f2001, %f2018;
	add.rn.f32 	%f2020, %f2012, %f2019;
	neg.f32 	%f2021, %f2012;
	add.rn.f32 	%f2022, %f2020, %f2021;
	neg.f32 	%f2023, %f2022;
	add.rn.f32 	%f2024, %f2019, %f2023;
	mul.rn.f32 	%f2025, %f2020, %f7;
	cvt.rni.f32.f32 	%f2026, %f2025;
	sub.f32 	%f2027, %f2025, %f2026;
	neg.f32 	%f2028, %f2025;
	fma.rn.f32 	%f2029, %f2020, %f7, %f2028;
	fma.rn.f32 	%f2030, %f2024, %f7, %f2029;
	add.f32 	%f2031, %f2027, %f2030;
	setp.gt.f32 	%p692, %f2026, 0f00000000;
	selp.b32 	%r817, 0, -2097152000, %p692;
	setp.lt.f32 	%p693, %f2025, 0f00000000;
	selp.f32 	%f2032, 0f00000000, 0f7F800000, %p693;
	abs.f32 	%f2033, %f2025;
	setp.gt.f32 	%p694, %f2033, 0f43180000;
	cvt.rzi.s32.f32 	%r818, %f2026;
	shl.b32 	%r819, %r818, 23;
	sub.s32 	%r820, %r819, %r817;
	mov.b32 	%f2034, %r820;
	add.s32 	%r821, %r817, 2130706432;
	mov.b32 	%f2035, %r821;
	fma.rn.f32 	%f2036, %f2031, 0f391FCB8E, 0f3AAF85ED;
	fma.rn.f32 	%f2037, %f2036, %f2031, 0f3C1D9856;
	fma.rn.f32 	%f2038, %f2037, %f2031, 0f3D6357BB;
	fma.rn.f32 	%f2039, %f2038, %f2031, 0f3E75FDEC;
	fma.rn.f32 	%f2040, %f2039, %f2031, 0f3F317218;
	fma.rn.f32 	%f2041, %f2040, %f2031, 0f3F800000;
	mul.f32 	%f2042, %f2041, %f2035;
	mul.f32 	%f2043, %f2042, %f2034;
	selp.f32 	%f2044, %f2032, %f2043, %p694;
	setp.eq.f32 	%p695, %f1987, 0f3F800000;
	setp.eq.f32 	%p696, %f7, 0f00000000;
	or.pred  	%p697, %p696, %p695;
	setp.eq.f32 	%p698, %f1987, 0fBF800000;
	add.f32 	%f2045, %f1987, %f1987;
	mov.b32 	%r822, %f2045;
	xor.b32  	%r823, %r822, 2139095040;
	setp.lt.f32 	%p699, %f7, 0f00000000;
	selp.b32 	%r824, %r823, %r822, %p699;
	mul.rn.f32 	%f2046, %f2020, %f15;
	cvt.rni.f32.f32 	%f2047, %f2046;
	sub.f32 	%f2048, %f2046, %f2047;
	neg.f32 	%f2049, %f2046;
	fma.rn.f32 	%f2050, %f2020, %f15, %f2049;
	fma.rn.f32 	%f2051, %f2024, %f15, %f2050;
	add.f32 	%f2052, %f2048, %f2051;
	setp.gt.f32 	%p700, %f2047, 0f00000000;
	selp.b32 	%r825, 0, -2097152000, %p700;
	setp.lt.f32 	%p701, %f2046, 0f00000000;
	selp.f32 	%f2053, 0f00000000, 0f7F800000, %p701;
	abs.f32 	%f2054, %f2046;
	setp.gt.f32 	%p702, %f2054, 0f43180000;
	cvt.rzi.s32.f32 	%r826, %f2047;
	shl.b32 	%r827, %r826, 23;
	sub.s32 	%r828, %r827, %r825;
	mov.b32 	%f2055, %r828;
	add.s32 	%r829, %r825, 2130706432;
	mov.b32 	%f2056, %r829;
	fma.rn.f32 	%f2057, %f2052, 0f391FCB8E, 0f3AAF85ED;
	fma.rn.f32 	%f2058, %f2057, %f2052, 0f3C1D9856;
	fma.rn.f32 	%f2059, %f2058, %f2052, 0f3D6357BB;
	fma.rn.f32 	%f2060, %f2059, %f2052, 0f3E75FDEC;
	fma.rn.f32 	%f2061, %f2060, %f2052, 0f3F317218;
	fma.rn.f32 	%f2062, %f2061, %f2052, 0f3F800000;
	mul.f32 	%f2063, %f2062, %f2056;
	mul.f32 	%f2064, %f2063, %f2055;
	selp.f32 	%f2065, %f2053, %f2064, %p702;
	setp.eq.f32 	%p703, %f15, 0f00000000;
	or.pred  	%p704, %p703, %p695;
	setp.lt.f32 	%p705, %f15, 0f00000000;
	selp.b32 	%r830, %r823, %r822, %p705;
	setp.nan.f32 	%p706, %f17, %f17;
	setp.nan.f32 	%p707, %f9, %f9;
	and.b32  	%r831, %r830, 2147483647;
	selp.b32 	%r832, %r831, %r830, %p689;
	mov.b32 	%f2066, %r832;
	and.b32  	%r833, %r824, 2147483647;
	selp.b32 	%r834, %r833, %r824, %p690;
	mov.b32 	%f2067, %r834;
	setp.geu.f32 	%p708, %f1987, 0f00000000;
	setp.eq.f32 	%p709, %f1989, 0f7F800000;
	setp.eq.f32 	%p710, %f1987, 0f00000000;
	setp.nan.f32 	%p711, %f1989, %f1989;
	ld.global.f64 	%fd742, [%rd13];
	add.f64 	%fd124, %fd742, 0d3FF0000000000000;
	ld.global.f64 	%fd743, [%rd11];
	mov.f64 	%fd744, 0d3FF0000000000000;
	sub.f64 	%fd745, %fd744, %fd743;
	mul.f64 	%fd125, %fd58, %fd745;
	mul.f64 	%fd126, %fd3, %fd124;
	or.pred  	%p712, %p697, %p711;
	or.pred  	%p713, %p712, %p707;
	add.rn.f32 	%f2068, %f1987, %f7;
	selp.f32 	%f2069, 0f3F800000, %f2068, %p697;
	selp.f32 	%f2070, %f2069, %f2067, %p713;
	neg.f32 	%f2071, %f2044;
	selp.f32 	%f2072, %f2044, %f2071, %p690;
	setp.neu.f32 	%p714, %f10, %f7;
	selp.f32 	%f2073, 0f7FFFFFFF, %f2072, %p714;
	selp.f32 	%f2074, %f2044, %f2073, %p708;
	setp.eq.f32 	%p715, %f9, 0f7F800000;
	selp.f32 	%f2075, 0f3F800000, %f2074, %p715;
	selp.f32 	%f2076, %f2075, %f2074, %p698;
	selp.f32 	%f2077, %f2070, %f2076, %p709;
	selp.f32 	%f2078, %f2070, %f2077, %p710;
	selp.f32 	%f215, %f2070, %f2078, %p713;
	or.pred  	%p716, %p704, %p711;
	or.pred  	%p717, %p716, %p706;
	add.rn.f32 	%f2079, %f1987, %f15;
	selp.f32 	%f2080, 0f3F800000, %f2079, %p704;
	selp.f32 	%f2081, %f2080, %f2066, %p717;
	neg.f32 	%f2082, %f2065;
	selp.f32 	%f2083, %f2065, %f2082, %p689;
	setp.neu.f32 	%p718, %f18, %f15;
	selp.f32 	%f2084, 0f7FFFFFFF, %f2083, %p718;
	selp.f32 	%f2085, %f2065, %f2084, %p708;
	setp.eq.f32 	%p719, %f17, 0f7F800000;
	selp.f32 	%f2086, 0f3F800000, %f2085, %p719;
	selp.f32 	%f2087, %f2086, %f2085, %p698;
	selp.f32 	%f2088, %f2081, %f2087, %p709;
	selp.f32 	%f2089, %f2081, %f2088, %p710;
	selp.f32 	%f2090, %f2081, %f2089, %p717;
	cvt.f64.f32 	%fd746, %f2090;
	mul.f64 	%fd127, %fd9, %fd746;
	mov.b32 	%r1174, 0;
$L__BB2_267:
	ld.param.f64 	%fd981, [_Z16vfi_continuationiiiiiiiiiiddddddddddddddddddddPKdS0_S0_S0_S0_S0_S0_S0_S0_S0_S0_S0_S0_iidS0_S0_PdS1_PiS2_S2_S2_S2_S2_S2_S1_S1__param_22];
	ld.param.f64 	%fd980, [_Z16vfi_continuationiiiiiiiiiiddddddddddddddddddddPKdS0_S0_S0_S0_S0_S0_S0_S0_S0_S0_S0_S0_iidS0_S0_PdS1_PiS2_S2_S2_S2_S2_S2_S1_S1__param_21];
	ld.param.f64 	%fd961, [_Z16vfi_continuationiiiiiiiiiiddddddddddddddddddddPKdS0_S0_S0_S0_S0_S0_S0_S0_S0_S0_S0_S0_iidS0_S0_PdS1_PiS2_S2_S2_S2_S2_S2_S1_S1__param_11];
	setp.eq.s32 	%p720, %r1, 0;
	setp.eq.s32 	%p721, %r1174, 0;
	selp.f64 	%fd747, 0d0000000000000000, %fd980, %p721;
	selp.f64 	%fd748, 0d0000000000000000, %fd981, %p721;
	selp.f64 	%fd749, %fd747, %fd748, %p720;
	mul.wide.u32 	%rd282, %r1174, 8;
	add.s64 	%rd283, %rd7, %rd282;
	ld.global.f64 	%fd220, [%rd283];
	mul.lo.s32 	%r836, %r1174, %r224;
	add.s32 	%r178, %r143, %r836;
	mul.f64 	%fd221, %fd220, %fd124;
	mul.f64 	%fd750, %fd749, %fd124;
	mul.f64 	%fd222, %fd220, %fd750;
	add.s32 	%r179, %r836, %r58;
	mul.f64 	%fd223, %fd961, %fd1133;
	mov.b32 	%r180, 0;
$L__BB2_268:
	ld.param.u32 	%r1079, [_Z16vfi_continuationiiiiiiiiiiddddddddddddddddddddPKdS0_S0_S0_S0_S0_S0_S0_S0_S0_S0_S0_S0_iidS0_S0_PdS1_PiS2_S2_S2_S2_S2_S2_S1_S1__param_43];
	ld.param.u32 	%r1058, [_Z16vfi_continuationiiiiiiiiiiddddddddddddddddddddPKdS0_S0_S0_S0_S0_S0_S0_S0_S0_S0_S0_S0_iidS0_S0_PdS1_PiS2_S2_S2_S2_S2_S2_S1_S1__param_0];
	mul.wide.u32 	%rd284, %r180, 8;
	add.s64 	%rd285, %rd6, %rd284;
	ld.global.f64 	%fd752, [%rd285];
	mul.lo.s32 	%r186, %r19, %r180;
	add.s32 	%r837, %r178, %r186;
	mul.wide.s32 	%rd286, %r837, 8;
	add.s64 	%rd287, %rd15, %rd286;
	ld.global.f64 	%fd753, [%rd287];
	mul.f64 	%fd754, %fd20, %fd752;
	setp.le.f64 	%p722, %fd221, %fd754;
	mul.f64 	%fd755, %fd220, %fd753;
	selp.f64 	%fd756, %fd755, 0dC0C3880000000000, %p722;
	fma.rn.f64 	%fd757, %fd300, %fd752, %fd18;
	add.f64 	%fd758, %fd757, %fd125;
	sub.f64 	%fd759, %fd758, %fd222;
	add.f64 	%fd760, %fd756, %fd759;
	add.f64 	%fd761, %fd19, %fd760;
	sub.f64 	%fd762, %fd761, %fd126;
	sub.f64 	%fd763, %fd762, %fd60;
	mul.f64 	%fd764, %fd299, %fd752;
	sub.f64 	%fd765, %fd763, %fd764;
	sub.f64 	%fd766, %fd765, %fd160;
	sub.f64 	%fd231, %fd766, %fd313;
	add.s32 	%r838, %r1058, -1;
	setp.lt.s32 	%p723, %r1079, %r838;
	setp.gt.s32 	%p724, %r229, 0;
	and.pred  	%p725, %p723, %p724;
	mov.f64 	%fd1130, 0d0000000000000000;
	mov.f64 	%fd1131, %fd1130;
	@%p725 bra 	$L__BB2_269;
	bra.uni 	$L__BB2_278;
$L__BB2_269:
	ld.param.u32 	%r1080, [_Z16vfi_continuationiiiiiiiiiiddddddddddddddddddddPKdS0_S0_S0_S0_S0_S0_S0_S0_S0_S0_S0_S0_iidS0_S0_PdS1_PiS2_S2_S2_S2_S2_S2_S1_S1__param_43];
	setp.lt.s32 	%p726, %r1080, %r223;
	add.s32 	%r195, %r186, %r18;
	@%p726 bra 	$L__BB2_418;
	setp.lt.u32 	%p727, %r229, 4;
	mov.f64 	%fd1131, 0d0000000000000000;
	mov.b32 	%r1193, 0;
	mov.f64 	%fd1130, %fd1131;
	@%p727 bra 	$L__BB2_273;
	mov.f64 	%fd1131, 0d0000000000000000;
	mov.b32 	%r1186, 0;
$L__BB2_272:
	.pragma "nounroll";
	mad.lo.s32 	%r841, %r1186, %r225, %r14;
	mad.lo.s32 	%r842, %r15, %r841, %r195;
	add.s32 	%r843, %r179, %r842;
	add.s32 	%r844, %r842, %r58;
	mul.wide.s32 	%rd288, %r843, 8;
	add.s64 	%rd289, %rd3, %rd288;
	ld.global.f64 	%fd770, [%rd289];
	mul.wide.s32 	%rd290, %r844, 8;
	add.s64 	%rd291, %rd3, %rd290;
	ld.global.f64 	%fd771, [%rd291];
	mul.f64 	%fd772, %fd8, %fd771;
	fma.rn.f64 	%fd773, %fd297, %fd770, %fd772;
	fma.rn.f64 	%fd774, %fd7, %fd773, %fd1130;
	add.s64 	%rd292, %rd2, %rd288;
	ld.global.f64 	%fd775, [%rd292];
	add.s64 	%rd293, %rd2, %rd290;
	ld.global.f64 	%fd776, [%rd293];
	mul.f64 	%fd777, %fd8, %fd776;
	fma.rn.f64 	%fd778, %fd297, %fd775, %fd777;
	fma.rn.f64 	%fd779, %fd7, %fd778, %fd1131;
	add.s32 	%r845, %r841, %r225;
	mad.lo.s32 	%r846, %r15, %r845, %r195;
	add.s32 	%r847, %r179, %r846;
	add.s32 	%r848, %r846, %r58;
	mul.wide.s32 	%rd294, %r847, 8;
	add.s64 	%rd295, %rd3, %rd294;
	ld.global.f64 	%fd780, [%rd295];
	mul.wide.s32 	%rd296, %r848, 8;
	add.s64 	%rd297, %rd3, %rd296;
	ld.global.f64 	%fd781, [%rd297];
	mul.f64 	%fd782, %fd8, %fd781;
	fma.rn.f64 	%fd783, %fd297, %fd780, %fd782;
	fma.rn.f64 	%fd784, %fd7, %fd783, %fd774;
	add.s64 	%rd298, %rd2, %rd294;
	ld.global.f64 	%fd785, [%rd298];
	add.s64 	%rd299, %rd2, %rd296;
	ld.global.f64 	%fd786, [%rd299];
	mul.f64 	%fd787, %fd8, %fd786;
	fma.rn.f64 	%fd788, %fd297, %fd785, %fd787;
	fma.rn.f64 	%fd789, %fd7, %fd788, %fd779;
	add.s32 	%r849, %r845, %r225;
	mad.lo.s32 	%r850, %r15, %r849, %r195;
	add.s32 	%r851, %r179, %r850;
	add.s32 	%r852, %r850, %r58;
	mul.wide.s32 	%rd300, %r851, 8;
	add.s64 	%rd301, %rd3, %rd300;
	ld.global.f64 	%fd790, [%rd301];
	mul.wide.s32 	%rd302, %r852, 8;
	add.s64 	%rd303, %rd3, %rd302;
	ld.global.f64 	%fd791, [%rd303];
	mul.f64 	%fd792, %fd8, %fd791;
	fma.rn.f64 	%fd793, %fd297, %fd790, %fd792;
	fma.rn.f64 	%fd794, %fd7, %fd793, %fd784;
	add.s64 	%rd304, %rd2, %rd300;
	ld.global.f64 	%fd795, [%rd304];
	add.s64 	%rd305, %rd2, %rd302;
	ld.global.f64 	%fd796, [%rd305];
	mul.f64 	%fd797, %fd8, %fd796;
	fma.rn.f64 	%fd798, %fd297, %fd795, %fd797;
	fma.rn.f64 	%fd799, %fd7, %fd798, %fd789;
	add.s32 	%r853, %r849, %r225;
	mad.lo.s32 	%r854, %r15, %r853, %r195;
	add.s32 	%r855, %r179, %r854;
	add.s32 	%r856, %r854, %r58;
	mul.wide.s32 	%rd306, %r855, 8;
	add.s64 	%rd307, %rd3, %rd306;
	ld.global.f64 	%fd800, [%rd307];
	mul.wide.s32 	%rd308, %r856, 8;
	add.s64 	%rd309, %rd3, %rd308;
	ld.global.f64 	%fd801, [%rd309];
	mul.f64 	%fd802, %fd8, %fd801;
	fma.rn.f64 	%fd803, %fd297, %fd800, %fd802;
	fma.rn.f64 	%fd1130, %fd7, %fd803, %fd794;
	add.s64 	%rd310, %rd2, %rd306;
	ld.global.f64 	%fd804, [%rd310];
	add.s64 	%rd311, %rd2, %rd308;
	ld.global.f64 	%fd805, [%rd311];
	mul.f64 	%fd806, %fd8, %fd805;
	fma.rn.f64 	%fd807, %fd297, %fd804, %fd806;
	fma.rn.f64 	%fd1131, %fd7, %fd807, %fd799;
	add.s32 	%r1186, %r1186, 4;
	setp.eq.s32 	%p728, %r1186, %r28;
	mov.u32 	%r1193, %r28;
	@%p728 bra 	$L__BB2_273;
	bra.uni 	$L__BB2_272;
$L__BB2_273:
	setp.eq.s32 	%p729, %r21, 0;
	@%p729 bra 	$L__BB2_278;
	setp.eq.s32 	%p730, %r22, 0;
	@%p730 bra 	$L__BB2_276;
	mad.lo.s32 	%r857, %r1193, %r225, %r14;
	mad.lo.s32 	%r858, %r15, %r857, %r195;
	add.s32 	%r859, %r179, %r858;
	add.s32 	%r860, %r858, %r58;
	mul.wide.s32 	%rd312, %r859, 8;
	add.s64 	%rd313, %rd3, %rd312;
	ld.global.f64 	%fd809, [%rd313];
	mul.wide.s32 	%rd314, %r860, 8;
	add.s64 	%rd315, %rd3, %rd314;
	ld.global.f64 	%fd810, [%rd315];
	mul.f64 	%fd811, %fd8, %fd810;
	fma.rn.f64 	%fd812, %fd297, %fd809, %fd811;
	fma.rn.f64 	%fd813, %fd7, %fd812, %fd1130;
	add.s64 	%rd316, %rd2, %rd312;
	ld.global.f64 	%fd814, [%rd316];
	add.s64 	%rd317, %rd2, %rd314;
	ld.global.f64 	%fd815, [%rd317];
	mul.f64 	%fd816, %fd8, %fd815;
	fma.rn.f64 	%fd817, %fd297, %fd814, %fd816;
	fma.rn.f64 	%fd818, %fd7, %fd817, %fd1131;
	add.s32 	%r861, %r857, %r225;
	mad.lo.s32 	%r862, %r15, %r861, %r195;
	add.s32 	%r863, %r179, %r862;
	add.s32 	%r864, %r862, %r58;
	mul.wide.s32 	%rd318, %r863, 8;
	add.s64 	%rd319, %rd3, %rd318;
	ld.global.f64 	%fd819, [%rd319];
	mul.wide.s32 	%rd320, %r864, 8;
	add.s64 	%rd321, %rd3, %rd320;
	ld.global.f64 	%fd820, [%rd321];
	mul.f64 	%fd821, %fd8, %fd820;
	fma.rn.f64 	%fd822, %fd297, %fd819, %fd821;
	fma.rn.f64 	%fd1130, %fd7, %fd822, %fd813;
	add.s64 	%rd322, %rd2, %rd318;
	ld.global.f64 	%fd823, [%rd322];
	add.s64 	%rd323, %rd2, %rd320;
	ld.global.f64 	%fd824, [%rd323];
	mul.f64 	%fd825, %fd8, %fd824;
	fma.rn.f64 	%fd826, %fd297, %fd823, %fd825;
	fma.rn.f64 	%fd1131, %fd7, %fd826, %fd818;
	add.s32 	%r1193, %r1193, 2;
$L__BB2_276:
	setp.eq.s32 	%p731, %r29, 0;
	@%p731 bra 	$L__BB2_278;
	mad.lo.s32 	%r865, %r1193, %r225, %r14;
	mad.lo.s32 	%r866, %r15, %r865, %r195;
	add.s32 	%r867, %r179, %r866;
	add.s32 	%r868, %r866, %r58;
	mul.wide.s32 	%rd324, %r867, 8;
	add.s64 	%rd325, %rd3, %rd324;
	ld.global.f64 	%fd827, [%rd325];
	mul.wide.s32 	%rd326, %r868, 8;
	add.s64 	%rd327, %rd3, %rd326;
	ld.global.f64 	%fd828, [%rd327];
	mul.f64 	%fd829, %fd8, %fd828;
	fma.rn.f64 	%fd830, %fd297, %fd827, %fd829;
	fma.rn.f64 	%fd1130, %fd7, %fd830, %fd1130;
	add.s64 	%rd328, %rd2, %rd324;
	ld.global.f64 	%fd831, [%rd328];
	add.s64 	%rd329, %rd2, %rd326;
	ld.global.f64 	%fd832, [%rd329];
	mul.f64 	%fd833, %fd8, %fd832;
	fma.rn.f64 	%fd834, %fd297, %fd831, %fd833;
	fma.rn.f64 	%fd1131, %fd7, %fd834, %fd1131;
$L__BB2_278:
	mov.f64 	%fd1132, 0d0000000000000000;
	setp.eq.s32 	%p739, %r231, 1;
	mov.f32 	%f2713, 0f3F800000;
	@%p739 bra 	$L__BB2_343;
	setp.ne.s32 	%p740, %r231, 2;
	mov.f32 	%f2711, 0f3F800000;
	@%p740 bra 	$L__BB2_368;
	setp.eq.f32 	%p741, %f3, 0f00000000;
	cvt.rn.f32.f64 	%f216, %fd231;
	abs.f32 	%f217, %f216;
	setp.lt.f32 	%p742, %f217, 0f00800000;
	mul.f32 	%f2092, %f217, 0f4B800000;
	selp.f32 	%f2093, %f2092, %f217, %p742;
	selp.f32 	%f2094, 0fC1C00000, 0f00000000, %p742;
	mov.b32 	%r903, %f2093;
	add.s32 	%r904, %r903, -1060439283;
	and.b32  	%r905, %r904, -8388608;
	sub.s32 	%r906, %r903, %r905;
	mov.b32 	%f2095, %r906;
	cvt.rn.f32.s32 	%f2096, %r905;
	fma.rn.f32 	%f2097, %f2096, 0f34000000, %f2094;
	add.f32 	%f2098, %f2095, 0fBF800000;
	add.f32 	%f2099, %f2095, 0f3F800000;
	rcp.approx.ftz.f32 	%f2100, %f2099;
	add.f32 	%f2101, %f2098, %f2098;
	mul.f32 	%f2102, %f2101, %f2100;
	mul.f32 	%f2103, %f2102, %f2102;
	sub.f32 	%f2104, %f2098, %f2102;
	add.f32 	%f2105, %f2104, %f2104;
	neg.f32 	%f2106, %f2102;
	fma.rn.f32 	%f2107, %f2106, %f2098, %f2105;
	mul.rn.f32 	%f2108, %f2100, %f2107;
	fma.rn.f32 	%f2109, %f2103, 0f3A2C32E4, 0f3B52E7DB;
	fma.rn.f32 	%f2110, %f2109, %f2103, 0f3C93BB73;
	fma.rn.f32 	%f2111, %f2110, %f2103, 0f3DF6384F;
	mul.rn.f32 	%f2112, %f2111, %f2103;
	fma.rn.f32 	%f2113, %f2102, 0f3FB8AA3B, %f2097;
	sub.f32 	%f2114, %f2097, %f2113;
	fma.rn.f32 	%f2115, %f2102, 0f3FB8AA3B, %f2114;
	fma.rn.f32 	%f2116, %f2108, 0f3FB8AA3B, %f2115;
	fma.rn.f32 	%f2117, %f2102, 0f32A55E34, %f2116;
	mul.f32 	%f2118, %f2112, 0f40400000;
	fma.rn.f32 	%f2119, %f2118, %f2108, %f2117;
	fma.rn.f32 	%f2120, %f2112, %f2102, %f2119;
	add.rn.f32 	%f2121, %f2113, %f2120;
	neg.f32 	%f2122, %f2113;
	add.rn.f32 	%f2123, %f2121, %f2122;
	neg.f32 	%f2124, %f2123;
	add.rn.f32 	%f2125, %f2120, %f2124;
	mul.rn.f32 	%f2126, %f2121, %f3;
	neg.f32 	%f2127, %f2126;
	fma.rn.f32 	%f2128, %f2121, %f3, %f2127;
	fma.rn.f32 	%f2129, %f2125, %f3, %f2128;
	cvt.rni.f32.f32 	%f2130, %f2126;
	sub.f32 	%f2131, %f2126, %f2130;
	add.f32 	%f2132, %f2131, %f2129;
	fma.rn.f32 	%f2133, %f2132, 0f391FCB8E, 0f3AAF85ED;
	fma.rn.f32 	%f2134, %f2133, %f2132, 0f3C1D9856;
	fma.rn.f32 	%f2135, %f2134, %f2132, 0f3D6357BB;
	fma.rn.f32 	%f2136, %f2135, %f2132, 0f3E75FDEC;
	fma.rn.f32 	%f2137, %f2136, %f2132, 0f3F317218;
	fma.rn.f32 	%f2138, %f2137, %f2132, 0f3F800000;
	cvt.rzi.s32.f32 	%r907, %f2130;
	setp.gt.f32 	%p743, %f2130, 0f00000000;
	selp.b32 	%r908, 0, -2097152000, %p743;
	add.s32 	%r909, %r908, 2130706432;
	mov.b32 	%f2139, %r909;
	mul.f32 	%f2140, %f2138, %f2139;
	shl.b32 	%r910, %r907, 23;
	sub.s32 	%r911, %r910, %r908;
	mov.b32 	%f2141, %r911;
	mul.f32 	%f2142, %f2140, %f2141;
	abs.f32 	%f2143, %f2126;
	setp.gt.f32 	%p744, %f2143, 0f43180000;
	setp.lt.f32 	%p745, %f2126, 0f00000000;
	selp.f32 	%f2144, 0f00000000, 0f7F800000, %p745;
	selp.f32 	%f218, %f2144, %f2142, %p744;
	setp.eq.f32 	%p746, %f216, 0f3F800000;
	or.pred  	%p747, %p741, %p746;
	@%p747 bra 	$L__BB2_334;
	setp.nan.f32 	%p748, %f5, %f5;
	setp.nan.f32 	%p749, %f217, %f217;
	or.pred  	%p750, %p749, %p748;
	@%p750 bra 	$L__BB2_333;
	setp.eq.f32 	%p751, %f216, 0f00000000;
	setp.eq.f32 	%p752, %f217, 0f7F800000;
	or.pred  	%p753, %p751, %p752;
	@%p753 bra 	$L__BB2_332;
	setp.eq.f32 	%p754, %f5, 0f7F800000;
	setp.eq.f32 	%p755, %f216, 0fBF800000;
	and.pred  	%p756, %p755, %p754;
	@%p756 bra 	$L__BB2_334;
	setp.geu.f32 	%p757, %f216, 0f00000000;
	mov.f32 	%f2711, %f218;
	@%p757 bra 	$L__BB2_334;
	setp.neu.f32 	%p758, %f6, %f3;
	setp.neu.f32 	%p759, %f4, 0f3F800000;
	neg.f32 	%f2146, %f218;
	selp.f32 	%f2147, %f218, %f2146, %p759;
	selp.f32 	%f2711, 0f7FFFFFFF, %f2147, %p758;
	bra.uni 	$L__BB2_334;
$L__BB2_286:
	setp.eq.s32 	%p365, %r23, 0;
	@%p365 bra 	$L__BB2_135;
	add.s32 	%r564, %r23, -1;
	setp.lt.u32 	%p366, %r564, 3;
	@%p366 bra 	$L__BB2_289;
	mad.lo.s32 	%r565, %r1161, %r224, %r12;
	mad.lo.s32 	%r566, %r9, %r565, %r58;
	mul.wide.s32 	%rd198, %r566, 8;
	add.s64 	%rd199, %rd3, %rd198;
	ld.global.f64 	%fd589, [%rd199];
	fma.rn.f64 	%fd590, %fd7, %fd589, %fd1036;
	add.s64 	%rd200, %rd2, %rd198;
	ld.global.f64 	%fd591, [%rd200];
	fma.rn.f64 	%fd592, %fd7, %fd591, %fd1037;
	add.s32 	%r567, %r565, %r224;
	mad.lo.s32 	%r568, %r9, %r567, %r58;
	mul.wide.s32 	%rd201, %r568, 8;
	add.s64 	%rd202, %rd3, %rd201;
	ld.global.f64 	%fd593, [%rd202];
	fma.rn.f64 	%fd594, %fd7, %fd593, %fd590;
	add.s64 	%rd203, %rd2, %rd201;
	ld.global.f64 	%fd595, [%rd203];
	fma.rn.f64 	%fd596, %fd7, %fd595, %fd592;
	add.s32 	%r569, %r567, %r224;
	mad.lo.s32 	%r570, %r9, %r569, %r58;
	mul.wide.s32 	%rd204, %r570, 8;
	add.s64 	%rd205, %rd3, %rd204;
	ld.global.f64 	%fd597, [%rd205];
	fma.rn.f64 	%fd598, %fd7, %fd597, %fd594;
	add.s64 	%rd206, %rd2, %rd204;
	ld.global.f64 	%fd599, [%rd206];
	fma.rn.f64 	%fd600, %fd7, %fd599, %fd596;
	add.s32 	%r571, %r569, %r224;
	mad.lo.s32 	%r572, %r9, %r571, %r58;
	mul.wide.s32 	%rd207, %r572, 8;
	add.s64 	%rd208, %rd3, %rd207;
	ld.global.f64 	%fd601, [%rd208];
	fma.rn.f64 	%fd1036, %fd7, %fd601, %fd598;
	add.s64 	%rd209, %rd2, %rd207;
	ld.global.f64 	%fd602, [%rd209];
	fma.rn.f64 	%fd1037, %fd7, %fd602, %fd600;
	add.s32 	%r1161, %r1161, 4;
$L__BB2_289:
	setp.eq.s32 	%p367, %r21, 0;
	@%p367 bra 	$L__BB2_135;
	setp.eq.s32 	%p368, %r22, 0;
	@%p368 bra 	$L__BB2_292;
	mad.lo.s32 	%r573, %r1161, %r224, %r12;
	mad.lo.s32 	%r574, %r9, %r573, %r58;
	mul.wide.s32 	%rd210, %r574, 8;
	add.s64 	%rd211, %rd3, %rd210;
	ld.global.f64 	%fd604, [%rd211];
	fma.rn.f64 	%fd605, %fd7, %fd604, %fd1036;
	add.s64 	%rd212, %rd2, %rd210;
	ld.global.f64 	%fd606, [%rd212];
	fma.rn.f64 	%fd607, %fd7, %fd606, %fd1037;
	add.s32 	%r575, %r573, %r224;
	mad.lo.s32 	%r576, %r9, %r575, %r58;
	mul.wide.s32 	%rd213, %r576, 8;
	add.s64 	%rd214, %rd3, %rd213;
	ld.global.f64 	%fd608, [%rd214];
	fma.rn.f64 	%fd1036, %fd7, %fd608, %fd605;
	add.s64 	%rd215, %rd2, %rd213;
	ld.global.f64 	%fd609, [%rd215];
	fma.rn.f64 	%fd1037, %fd7, %fd609, %fd607;
	add.s32 	%r1161, %r1161, 2;
$L__BB2_292:
	setp.eq.s32 	%p369, %r29, 0;
	@%p369 bra 	$L__BB2_135;
	mad.lo.s32 	%r577, %r1161, %r224, %r12;
	mad.lo.s32 	%r578, %r9, %r577, %r58;
	mul.wide.s32 	%rd216, %r578, 8;
	add.s64 	%rd217, %rd3, %rd216;
	ld.global.f64 	%fd610, [%rd217];
	fma.rn.f64 	%fd1036, %fd7, %fd610, %fd1036;
	add.s64 	%rd218, %rd2, %rd216;
	ld.global.f64 	%fd611, [%rd218];
	fma.rn.f64 	%fd1037, %fd7, %fd611, %fd1037;
	bra.uni 	$L__BB2_135;
$L__BB2_294:
	setp.eq.s32 	%p41, %r21, 0;
	@%p41 bra 	$L__BB2_10;
	setp.eq.s32 	%p42, %r22, 0;
	@%p42 bra 	$L__BB2_297;
	mad.lo.s32 	%r303, %r1164, %r224, %r12;
	mad.lo.s32 	%r304, %r9, %r303, %r8;
	add.s32 	%r305, %r142, %r304;
	add.s32 	%r306, %r304, %r58;
	mul.wide.s32 	%rd103, %r305, 8;
	add.s64 	%rd104, %rd3, %rd103;
	ld.global.f64 	%fd400, [%rd104];
	mul.wide.s32 	%rd105, %r306, 8;
	add.s64 	%rd106, %rd3, %rd105;
	ld.global.f64 	%fd401, [%rd106];
	mul.f64 	%fd402, %fd8, %fd401;
	fma.rn.f64 	%fd403, %fd297, %fd400, %fd402;
	fma.rn.f64 	%fd404, %fd7, %fd403, %fd1026;
	add.s64 	%rd107, %rd2, %rd103;
	ld.global.f64 	%fd405, [%rd107];
	add.s64 	%rd108, %rd2, %rd105;
	ld.global.f64 	%fd406, [%rd108];
	mul.f64 	%fd407, %fd8, %fd406;
	fma.rn.f64 	%fd408, %fd297, %fd405, %fd407;
	fma.rn.f64 	%fd409, %fd7, %fd408, %fd1027;
	add.s32 	%r307, %r303, %r224;
	mad.lo.s32 	%r308, %r9, %r307, %r8;
	add.s32 	%r309, %r142, %r308;
	add.s32 	%r310, %r308, %r58;
	mul.wide.s32 	%rd109, %r309, 8;
	add.s64 	%rd110, %rd3, %rd109;
	ld.global.f64 	%fd410, [%rd110];
	mul.wide.s32 	%rd111, %r310, 8;
	add.s64 	%rd112, %rd3, %rd111;
	ld.global.f64 	%fd411, [%rd112];
	mul.f64 	%fd412, %fd8, %fd411;
	fma.rn.f64 	%fd413, %fd297, %fd410, %fd412;
	fma.rn.f64 	%fd1026, %fd7, %fd413, %fd404;
	add.s64 	%rd113, %rd2, %rd109;
	ld.global.f64 	%fd414, [%rd113];
	add.s64 	%rd114, %rd2, %rd111;
	ld.global.f64 	%fd415, [%rd114];
	mul.f64 	%fd416, %fd8, %fd415;
	fma.rn.f64 	%fd417, %fd297, %fd414, %fd416;
	fma.rn.f64 	%fd1027, %fd7, %fd417, %fd409;
	add.s32 	%r1164, %r1164, 2;
$L__BB2_297:
	setp.eq.s32 	%p43, %r29, 0;
	@%p43 bra 	$L__BB2_10;
	mad.lo.s32 	%r311, %r1164, %r224, %r12;
	mad.lo.s32 	%r312, %r9, %r311, %r8;
	add.s32 	%r313, %r142, %r312;
	add.s32 	%r314, %r312, %r58;
	mul.wide.s32 	%rd115, %r313, 8;
	add.s64 	%rd116, %rd3, %rd115;
	ld.global.f64 	%fd418, [%rd116];
	mul.wide.s32 	%rd117, %r314, 8;
	add.s64 	%rd118, %rd3, %rd117;
	ld.global.f64 	%fd419, [%rd118];
	mul.f64 	%fd420, %fd8, %fd419;
	fma.rn.f64 	%fd421, %fd297, %fd418, %fd420;
	fma.rn.f64 	%fd1026, %fd7, %fd421, %fd1026;
	add.s64 	%rd119, %rd2, %rd115;
	ld.global.f64 	%fd422, [%rd119];
	add.s64 	%rd120, %rd2, %rd117;
	ld.global.f64 	%fd423, [%rd120];
	mul.f64 	%fd424, %fd8, %fd423;
	fma.rn.f64 	%fd425, %fd297, %fd422, %fd424;
	fma.rn.f64 	%fd1027, %fd7, %fd425, %fd1027;
	bra.uni 	$L__BB2_10;
$L__BB2_299:
	ld.param.u32 	%r1076, [_Z16vfi_continuationiiiiiiiiiiddddddddddddddddddddPKdS0_S0_S0_S0_S0_S0_S0_S0_S0_S0_S0_S0_iidS0_S0_PdS1_PiS2_S2_S2_S2_S2_S2_S1_S1__param_43];
	setp.lt.s32 	%p38, %r1076, %r223;
	@%p38 bra 	$L__BB2_303;
	setp.lt.u32 	%p39, %r229, 4;
	mov.f64 	%fd1027, 0d0000000000000000;
	mov.b32 	%r1164, 0;
	mov.f64 	%fd1026, %fd1027;
	@%p39 bra 	$L__BB2_294;
	and.b32  	%r302, %r229, 2147483644;
	neg.s32 	%r1132, %r302;
	mov.f64 	%fd1027, 0d0000000000000000;
	mov.u32 	%r1124, %r149;
	mov.u32 	%r1125, %r148;
	mov.u32 	%r1126, %r147;
	mov.u32 	%r1127, %r146;
	mov.u32 	%r1128, %r153;
	mov.u32 	%r1129, %r150;
	mov.u32 	%r1130, %r151;
	mov.u32 	%r1131, %r152;
$L__BB2_302:
	.pragma "nounroll";
	mul.wide.s32 	%rd79, %r1124, 8;
	add.s64 	%rd80, %rd3, %rd79;
	ld.global.f64 	%fd361, [%rd80];
	mul.wide.s32 	%rd81, %r1125, 8;
	add.s64 	%rd82, %rd3, %rd81;
	ld.global.f64 	%fd362, [%rd82];
	mul.f64 	%fd363, %fd8, %fd362;
	fma.rn.f64 	%fd364, %fd297, %fd361, %fd363;
	fma.rn.f64 	%fd365, %fd7, %fd364, %fd1026;
	add.s64 	%rd83, %rd2, %rd79;
	ld.global.f64 	%fd366, [%rd83];
	add.s64 	%rd84, %rd2, %rd81;
	ld.global.f64 	%fd367, [%rd84];
	mul.f64 	%fd368, %fd8, %fd367;
	fma.rn.f64 	%fd369, %fd297, %fd366, %fd368;
	fma.rn.f64 	%fd370, %fd7, %fd369, %fd1027;
	mul.wide.s32 	%rd85, %r1130, 8;
	add.s64 	%rd86, %rd3, %rd85;
	ld.global.f64 	%fd371, [%rd86];
	mul.wide.s32 	%rd87, %r1131, 8;
	add.s64 	%rd88, %rd3, %rd87;
	ld.global.f64 	%fd372, [%rd88];
	mul.f64 	%fd373, %fd8, %fd372;
	fma.rn.f64 	%fd374, %fd297, %fd371, %fd373;
	fma.rn.f64 	%fd375, %fd7, %fd374, %fd365;
	add.s64 	%rd89, %rd2, %rd85;
	ld.global.f64 	%fd376, [%rd89];
	add.s64 	%rd90, %rd2, %rd87;
	ld.global.f64 	%fd377, [%rd90];
	mul.f64 	%fd378, %fd8, %fd377;
	fma.rn.f64 	%fd379, %fd297, %fd376, %fd378;
	fma.rn.f64 	%fd380, %fd7, %fd379, %fd370;
	mul.wide.s32 	%rd91, %r1128, 8;
	add.s64 	%rd92, %rd3, %rd91;
	ld.global.f64 	%fd381, [%rd92];
	mul.wide.s32 	%rd93, %r1129, 8;
	add.s64 	%rd94, %rd3, %rd93;
	ld.global.f64 	%fd382, [%rd94];
	mul.f64 	%fd383, %fd8, %fd382;
	fma.rn.f64 	%fd384, %fd297, %fd381, %fd383;
	fma.rn.f64 	%fd385, %fd7, %fd384, %fd375;
	add.s64 	%rd95, %rd2, %rd91;
	ld.global.f64 	%fd386, [%rd95];
	add.s64 	%rd96, %rd2, %rd93;
	ld.global.f64 	%fd387, [%rd96];
	mul.f64 	%fd388, %fd8, %fd387;
	fma.rn.f64 	%fd389, %fd297, %fd386, %fd388;
	fma.rn.f64 	%fd390, %fd7, %fd389, %fd380;
	mul.wide.s32 	%rd97, %r1126, 8;
	add.s64 	%rd98, %rd3, %rd97;
	ld.global.f64 	%fd391, [%rd98];
	mul.wide.s32 	%rd99, %r1127, 8;
	add.s64 	%rd100, %rd3, %rd99;
	ld.global.f64 	%fd392, [%rd100];
	mul.f64 	%fd393, %fd8, %fd392;
	fma.rn.f64 	%fd394, %fd297, %fd391, %fd393;
	fma.rn.f64 	%fd1026, %fd7, %fd394, %fd385;
	add.s64 	%rd101, %rd2, %rd97;
	ld.global.f64 	%fd395, [%rd101];
	add.s64 	%rd102, %rd2, %rd99;
	ld.global.f64 	%fd396, [%rd102];
	mul.f64 	%fd397, %fd8, %fd396;
	fma.rn.f64 	%fd398, %fd297, %fd395, %fd397;
	fma.rn.f64 	%fd1027, %fd7, %fd398, %fd390;
	add.s32 	%r1132, %r1132, 4;
	add.s32 	%r1131, %r1131, %r35;
	add.s32 	%r1130, %r1130, %r35;
	add.s32 	%r1129, %r1129, %r35;
	add.s32 	%r1128, %r1128, %r35;
	add.s32 	%r1127, %r1127, %r35;
	add.s32 	%r1126, %r1126, %r35;
	add.s32 	%r1125, %r1125, %r35;
	add.s32 	%r1124, %r1124, %r35;
	setp.eq.s32 	%p40, %r1132, 0;
	mov.u32 	%r1164, %r28;
	@%p40 bra 	$L__BB2_294;
	bra.uni 	$L__BB2_302;
$L__BB2_303:
	ld.param.u32 	%r1066, [_Z16vfi_continuationiiiiiiiiiiddddddddddddddddddddPKdS0_S0_S0_S0_S0_S0_S0_S0_S0_S0_S0_S0_iidS0_S0_PdS1_PiS2_S2_S2_S2_S2_S2_S1_S1__param_8];
	setp.lt.s32 	%p44, %r1066, 1;
	mov.f64 	%fd1027, %fd1026;
	@%p44 bra 	$L__BB2_10;
	mov.f64 	%fd1027, 0d0000000000000000;
	mov.b32 	%r1165, 0;
	mov.f64 	%fd1026, %fd1027;
$L__BB2_305:
	ld.param.u32 	%r1067, [_Z16vfi_continuationiiiiiiiiiiddddddddddddddddddddPKdS0_S0_S0_S0_S0_S0_S0_S0_S0_S0_S0_S0_iidS0_S0_PdS1_PiS2_S2_S2_S2_S2_S2_S1_S1__param_8];
	setp.lt.u32 	%p45, %r1067, 4;
	mad.lo.s32 	%r155, %r1165, %r225, %r14;
	mov.b32 	%r1168, 0;
	@%p45 bra 	$L__BB2_308;
	mov.b32 	%r1166, 0;
$L__BB2_307:
	.pragma "nounroll";
	mad.lo.s32 	%r318, %r13, %r1166, %r155;
	mad.lo.s32 	%r319, %r15, %r318, %r8;
	add.s32 	%r320, %r142, %r319;
	add.s32 	%r321, %r319, %r58;
	add.s32 	%r322, %r1166, %r16;
	mul.wide.u32 	%rd121, %r322, 8;
	add.s64 	%rd122, %rd1, %rd121;
	ld.global.f64 	%fd429, [%rd122];
	mul.f64 	%fd430, %fd7, %fd429;
	mul.wide.s32 	%rd123, %r320, 8;
	add.s64 	%rd124, %rd3, %rd123;
	ld.global.f64 	%fd431, [%rd124];
	mul.wide.s32 	%rd125, %r321, 8;
	add.s64 	%rd126, %rd3, %rd125;
	ld.global.f64 	%fd432, [%rd126];
	mul.f64 	%fd433, %fd8, %fd432;
	fma.rn.f64 	%fd434, %fd297, %fd431, %fd433;
	fma.rn.f64 	%fd435, %fd430, %fd434, %fd1026;
	add.s64 	%rd127, %rd2, %rd123;
	ld.global.f64 	%fd436, [%rd127];
	add.s64 	%rd128, %rd2, %rd125;
	ld.global.f64 	%fd437, [%rd128];
	mul.f64 	%fd438, %fd8, %fd437;
	fma.rn.f64 	%fd439, %fd297, %fd436, %fd438;
	fma.rn.f64 	%fd440, %fd430, %fd439, %fd1027;
	add.s32 	%r323, %r318, %r13;
	mad.lo.s32 	%r324, %r15, %r323, %r8;
	add.s32 	%r325, %r142, %r324;
	add.s32 	%r326, %r324, %r58;
	ld.global.f64 	%fd441, [%rd122+8];
	mul.f64 	%fd442, %fd7, %fd441;
	mul.wide.s32 	%rd129, %r325, 8;
	add.s64 	%rd130, %rd3, %rd129;
	ld.global.f64 	%fd443, [%rd130];
	mul.wide.s32 	%rd131, %r326, 8;
	add.s64 	%rd132, %rd3, %rd131;
	ld.global.f64 	%fd444, [%rd132];
	mul.f64 	%fd445, %fd8, %fd444;
	fma.rn.f64 	%fd446, %fd297, %fd443, %fd445;
	fma.rn.f64 	%fd447, %fd442, %fd446, %fd435;
	add.s64 	%rd133, %rd2, %rd129;
	ld.global.f64 	%fd448, [%rd133];
	add.s64 	%rd134, %rd2, %rd131;
	ld.global.f64 	%fd449, [%rd134];
	mul.f64 	%fd450, %fd8, %fd449;
	fma.rn.f64 	%fd451, %fd297, %fd448, %fd450;
	fma.rn.f64 	%fd452, %fd442, %fd451, %fd440;
	add.s32 	%r327, %r323, %r13;
	mad.lo.s32 	%r328, %r15, %r327, %r8;
	add.s32 	%r329, %r142, %r328;
	add.s32 	%r330, %r328, %r58;
	ld.global.f64 	%fd453, [%rd122+16];
	mul.f64 	%fd454, %fd7, %fd453;
	mul.wide.s32 	%rd135, %r329, 8;
	add.s64 	%rd136, %rd3, %rd135;
	ld.global.f64 	%fd455, [%rd136];
	mul.wide.s32 	%rd137, %r330, 8;
	add.s64 	%rd138, %rd3, %rd137;
	ld.global.f64 	%fd456, [%rd138];
	mul.f64 	%fd457, %fd8, %fd456;
	fma.rn.f64 	%fd458, %fd297, %fd455, %fd457;
	fma.rn.f64 	%fd459, %fd454, %fd458, %fd447;
	add.s64 	%rd139, %rd2, %rd135;
	ld.global.f64 	%fd460, [%rd139];
	add.s64 	%rd140, %rd2, %rd137;
	ld.global.f64 	%fd461, [%rd140];
	mul.f64 	%fd462, %fd8, %fd461;
	fma.rn.f64 	%fd463, %fd297, %fd460, %fd462;
	fma.rn.f64 	%fd464, %fd454, %fd463, %fd452;
	add.s32 	%r331, %r327, %r13;
	mad.lo.s32 	%r332, %r15, %r331, %r8;
	add.s32 	%r333, %r142, %r332;
	add.s32 	%r334, %r332, %r58;
	ld.global.f64 	%fd465, [%rd122+24];
	mul.f64 	%fd466, %fd7, %fd465;
	mul.wide.s32 	%rd141, %r333, 8;
	add.s64 	%rd142, %rd3, %rd141;
	ld.global.f64 	%fd467, [%rd142];
	mul.wide.s32 	%rd143, %r334, 8;
	add.s64 	%rd144, %rd3, %rd143;
	ld.global.f64 	%fd468, [%rd144];
	mul.f64 	%fd469, %fd8, %fd468;
	fma.rn.f64 	%fd470, %fd297, %fd467, %fd469;
	fma.rn.f64 	%fd1026, %fd466, %fd470, %fd459;
	add.s64 	%rd145, %rd2, %rd141;
	ld.global.f64 	%fd471, [%rd145];
	add.s64 	%rd146, %rd2, %rd143;
	ld.global.f64 	%fd472, [%rd146];
	mul.f64 	%fd473, %fd8, %fd472;
	fma.rn.f64 	%fd474, %fd297, %fd471, %fd473;
	fma.rn.f64 	%fd1027, %fd466, %fd474, %fd464;
	add.s32 	%r1166, %r1166, 4;
	setp.ne.s32 	%p46, %r1166, %r30;
	mov.u32 	%r1168, %r30;
	@%p46 bra 	$L__BB2_307;
$L__BB2_308:
	setp.eq.s32 	%p47, %r24, 0;
	@%p47 bra 	$L__BB2_313;
	setp.eq.s32 	%p48, %r25, 0;
	@%p48 bra 	$L__BB2_311;
	mad.lo.s32 	%r335, %r13, %r1168, %r155;
	mad.lo.s32 	%r336, %r15, %r335, %r8;
	add.s32 	%r337, %r142, %r336;
	add.s32 	%r338, %r336, %r58;
	add.s32 	%r339, %r1168, %r16;
	mul.wide.u32 	%rd147, %r339, 8;
	add.s64 	%rd148, %rd1, %rd147;
	ld.global.f64 	%fd476, [%rd148];
	mul.f64 	%fd477, %fd7, %fd476;
	mul.wide.s32 	%rd149, %r337, 8;
	add.s64 	%rd150, %rd3, %rd149;
	ld.global.f64 	%fd478, [%rd150];
	mul.wide.s32 	%rd151, %r338, 8;
	add.s64 	%rd152, %rd3, %rd151;
	ld.global.f64 	%fd479, [%rd152];
	mul.f64 	%fd480, %fd8, %fd479;
	fma.rn.f64 	%fd481, %fd297, %fd478, %fd480;
	fma.rn.f64 	%fd482, %fd477, %fd481, %fd1026;
	add.s64 	%rd153, %rd2, %rd149;
	ld.global.f64 	%fd483, [%rd153];
	add.s64 	%rd154, %rd2, %rd151;
	ld.global.f64 	%fd484, [%rd154];
	mul.f64 	%fd485, %fd8, %fd484;
	fma.rn.f64 	%fd486, %fd297, %fd483, %fd485;
	fma.rn.f64 	%fd487, %fd477, %fd486, %fd1027;
	add.s32 	%r340, %r335, %r13;
	mad.lo.s32 	%r341, %r15, %r340, %r8;
	add.s32 	%r342, %r142, %r341;
	add.s32 	%r343, %r341, %r58;
	cvt.u64.u32 	%rd155, %r16;
	cvt.u64.u32 	%rd156, %r1168;
	add.s64 	%rd157, %rd156, %rd155;
	shl.b64 	%rd158, %rd157, 3;
	add.s64 	%rd159, %rd1, %rd158;
	ld.global.f64 	%fd488, [%rd159+8];
	mul.f64 	%fd489, %fd7, %fd488;
	mul.wide.s32 	%rd160, %r342, 8;
	add.s64 	%rd161, %rd3, %rd160;
	ld.global.f64 	%fd490, [%rd161];
	mul.wide.s32 	%rd162, %r343, 8;
	add.s64 	%rd163, %rd3, %rd162;
	ld.global.f64 	%fd491, [%rd163];
	mul.f64 	%fd492, %fd8, %fd491;
	fma.rn.f64 	%fd493, %fd297, %fd490, %fd492;
	fma.rn.f64 	%fd1026, %fd489, %fd493, %fd482;
	add.s64 	%rd164, %rd2, %rd160;
	ld.global.f64 	%fd494, [%rd164];
	add.s64 	%rd165, %rd2, %rd162;
	ld.global.f64 	%fd495, [%rd165];
	mul.f64 	%fd496, %fd8, %fd495;
	fma.rn.f64 	%fd497, %fd297, %fd494, %fd496;
	fma.rn.f64 	%fd1027, %fd489, %fd497, %fd487;
	add.s32 	%r1168, %r1168, 2;
$L__BB2_311:
	setp.eq.s32 	%p49, %r31, 0;
	@%p49 bra 	$L__BB2_313;
	mad.lo.s32 	%r344, %r13, %r1168, %r155;
	mad.lo.s32 	%r345, %r15, %r344, %r8;
	add.s32 	%r346, %r142, %r345;
	add.s32 	%r347, %r345, %r58;
	add.s32 	%r348, %r1168, %r16;
	mul.wide.u32 	%rd166, %r348, 8;
	add.s64 	%rd167, %rd1, %rd166;
	ld.global.f64 	%fd498, [%rd167];
	mul.f64 	%fd499, %fd7, %fd498;
	mul.wide.s32 	%rd168, %r346, 8;
	add.s64 	%rd169, %rd3, %rd168;
	ld.global.f64 	%fd500, [%rd169];
	mul.wide.s32 	%rd170, %r347, 8;
	add.s64 	%rd171, %rd3, %rd170;
	ld.global.f64 	%fd501, [%rd171];
	mul.f64 	%fd502, %fd8, %fd501;
	fma.rn.f64 	%fd503, %fd297, %fd500, %fd502;
	fma.rn.f64 	%fd1026, %fd499, %fd503, %fd1026;
	add.s64 	%rd172, %rd2, %rd168;
	ld.global.f64 	%fd504, [%rd172];
	add.s64 	%rd173, %rd2, %rd170;
	ld.global.f64 	%fd505, [%rd173];
	mul.f64 	%fd506, %fd8, %fd505;
	fma.rn.f64 	%fd507, %fd297, %fd504, %fd506;
	fma.rn.f64 	%fd1027, %fd499, %fd507, %fd1027;
$L__BB2_313:
	add.s32 	%r1165, %r1165, 1;
	setp.eq.s32 	%p50, %r1165, %r229;
	@%p50 bra 	$L__BB2_10;
	bra.uni 	$L__BB2_305;
$L__BB2_314:
	ld.param.u32 	%r1078, [_Z16vfi_continuationiiiiiiiiiiddddddddddddddddddddPKdS0_S0_S0_S0_S0_S0_S0_S0_S0_S0_S0_S0_iidS0_S0_PdS1_PiS2_S2_S2_S2_S2_S2_S1_S1__param_43];
	setp.lt.s32 	%p362, %r1078, %r223;
	@%p362 bra 	$L__BB2_318;
	setp.lt.u32 	%p363, %r229, 8;
	mov.f64 	%fd1037, 0d0000000000000000;
	mov.b32 	%r1161, 0;
	mov.f64 	%fd1036, %fd1037;
	@%p363 bra 	$L__BB2_286;
	mov.f64 	%fd1037, 0d0000000000000000;
	mov.b32 	%r1138, 0;
$L__BB2_317:
	.pragma "nounroll";
	mad.lo.s32 	%r548, %r1138, %r224, %r12;
	mad.lo.s32 	%r549, %r9, %r548, %r58;
	mul.wide.s32 	%rd174, %r549, 8;
	add.s64 	%rd175, %rd3, %rd174;
	ld.global.f64 	%fd558, [%rd175];
	fma.rn.f64 	%fd559, %fd7, %fd558, %fd1036;
	add.s64 	%rd176, %rd2, %rd174;
	ld.global.f64 	%fd560, [%rd176];
	fma.rn.f64 	%fd561, %fd7, %fd560, %fd1037;
	add.s32 	%r550, %r548, %r224;
	mad.lo.s32 	%r551, %r9, %r550, %r58;
	mul.wide.s32 	%rd177, %r551, 8;
	add.s64 	%rd178, %rd3, %rd177;
	ld.global.f64 	%fd562, [%rd178];
	fma.rn.f64 	%fd563, %fd7, %fd562, %fd559;
	add.s64 	%rd179, %rd2, %rd177;
	ld.global.f64 	%fd564, [%rd179];
	fma.rn.f64 	%fd565, %fd7, %fd564, %fd561;
	add.s32 	%r552, %r550, %r224;
	mad.lo.s32 	%r553, %r9, %r552, %r58;
	mul.wide.s32 	%rd180, %r553, 8;
	add.s64 	%rd181, %rd3, %rd180;
	ld.global.f64 	%fd566, [%rd181];
	fma.rn.f64 	%fd567, %fd7, %fd566, %fd563;
	add.s64 	%rd182, %rd2, %rd180;
	ld.global.f64 	%fd568, [%rd182];
	fma.rn.f64 	%fd569, %fd7, %fd568, %fd565;
	add.s32 	%r554, %r552, %r224;
	mad.lo.s32 	%r555, %r9, %r554, %r58;
	mul.wide.s32 	%rd183, %r555, 8;
	add.s64 	%rd184, %rd3, %rd183;
	ld.global.f64 	%fd570, [%rd184];
	fma.rn.f64 	%fd571, %fd7, %fd570, %fd567;
	add.s64 	%rd185, %rd2, %rd183;
	ld.global.f64 	%fd572, [%rd185];
	fma.rn.f64 	%fd573, %fd7, %fd572, %fd569;
	add.s32 	%r556, %r554, %r224;
	mad.lo.s32 	%r557, %r9, %r556, %r58;
	mul.wide.s32 	%rd186, %r557, 8;
	add.s64 	%rd187, %rd3, %rd186;
	ld.global.f64 	%fd574, [%rd187];
	fma.rn.f64 	%fd575, %fd7, %fd574, %fd571;
	add.s64 	%rd188, %rd2, %rd186;
	ld.global.f64 	%fd576, [%rd188];
	fma.rn.f64 	%fd577, %fd7, %fd576, %fd573;
	add.s32 	%r558, %r556, %r224;
	mad.lo.s32 	%r559, %r9, %r558, %r58;
	mul.wide.s32 	%rd189, %r559, 8;
	add.s64 	%rd190, %rd3, %rd189;
	ld.global.f64 	%fd578, [%rd190];
	fma.rn.f64 	%fd579, %fd7, %fd578, %fd575;
	add.s64 	%rd191, %rd2, %rd189;
	ld.global.f64 	%fd580, [%rd191];
	fma.rn.f64 	%fd581, %fd7, %fd580, %fd577;
	add.s32 	%r560, %r558, %r224;
	mad.lo.s32 	%r561, %r9, %r560, %r58;
	mul.wide.s32 	%rd192, %r561, 8;
	add.s64 	%rd193, %rd3, %rd192;
	ld.global.f64 	%fd582, [%rd193];
	fma.rn.f64 	%fd583, %fd7, %fd582, %fd579;
	add.s64 	%rd194, %rd2, %rd192;
	ld.global.f64 	%fd584, [%rd194];
	fma.rn.f64 	%fd585, %fd7, %fd584, %fd581;
	add.s32 	%r562, %r560, %r224;
	mad.lo.s32 	%r563, %r9, %r562, %r58;
	mul.wide.s32 	%rd195, %r563, 8;
	add.s64 	%rd196, %rd3, %rd195;
	ld.global.f64 	%fd586, [%rd196];
	fma.rn.f64 	%fd1036, %fd7, %fd586, %fd583;
	add.s64 	%rd197, %rd2, %rd195;
	ld.global.f64 	%fd587, [%rd197];
	fma.rn.f64 	%fd1037, %fd7, %fd587, %fd585;
	add.s32 	%r1138, %r1138, 8;
	setp.eq.s32 	%p364, %r1138, %r32;
	mov.u32 	%r1161, %r32;
	@%p364 bra 	$L__BB2_286;
	bra.uni 	$L__BB2_317;
$L__BB2_318:
	ld.param.u32 	%r1068, [_Z16vfi_continuationiiiiiiiiiiddddddddddddddddddddPKdS0_S0_S0_S0_S0_S0_S0_S0_S0_S0_S0_S0_iidS0_S0_PdS1_PiS2_S2_S2_S2_S2_S2_S1_S1__param_8];
	setp.lt.s32 	%p370, %r1068, 1;
	mov.f64 	%fd1037, %fd1036;
	@%p370 bra 	$L__BB2_135;
	mov.f64 	%fd1037, 0d0000000000000000;
	mov.b32 	%r1169, 0;
	mov.f64 	%fd1036, %fd1037;
$L__BB2_320:
	ld.param.u32 	%r1069, [_Z16vfi_continuationiiiiiiiiiiddddddddddddddddddddPKdS0_S0_S0_S0_S0_S0_S0_S0_S0_S0_S0_S0_iidS0_S0_PdS1_PiS2_S2_S2_S2_S2_S2_S1_S1__param_8];
	setp.lt.u32 	%p371, %r1069, 8;
	mad.lo.s32 	%r163, %r1169, %r225, %r14;
	mov.b32 	%r1172, 0;
	@%p371 bra 	$L__BB2_323;
	mov.b32 	%r1170, 0;
$L__BB2_322:
	.pragma "nounroll";
	mad.lo.s32 	%r582, %r13, %r1170, %r163;
	mad.lo.s32 	%r583, %r15, %r582, %r58;
	add.s32 	%r584, %r1170, %r16;
	mul.wide.u32 	%rd219, %r584, 8;
	add.s64 	%rd220, %rd1, %rd219;
	ld.global.f64 	%fd615, [%rd220];
	mul.f64 	%fd616, %fd7, %fd615;
	mul.wide.s32 	%rd221, %r583, 8;
	add.s64 	%rd222, %rd3, %rd221;
	ld.global.f64 	%fd617, [%rd222];
	fma.rn.f64 	%fd618, %fd616, %fd617, %fd1036;
	add.s64 	%rd223, %rd2, %rd221;
	ld.global.f64 	%fd619, [%rd223];
	fma.rn.f64 	%fd620, %fd616, %fd619, %fd1037;
	add.s32 	%r585, %r582, %r13;
	mad.lo.s32 	%r586, %r15, %r585, %r58;
	ld.global.f64 	%fd621, [%rd220+8];
	mul.f64 	%fd622, %fd7, %fd621;
	mul.wide.s32 	%rd224, %r586, 8;
	add.s64 	%rd225, %rd3, %rd224;
	ld.global.f64 	%fd623, [%rd225];
	fma.rn.f64 	%fd624, %fd622, %fd623, %fd618;
	add.s64 	%rd226, %rd2, %rd224;
	ld.global.f64 	%fd625, [%rd226];
	fma.rn.f64 	%fd626, %fd622, %fd625, %fd620;
	add.s32 	%r587, %r585, %r13;
	mad.lo.s32 	%r588, %r15, %r587, %r58;
	ld.global.f64 	%fd627, [%rd220+16];
	mul.f64 	%fd628, %fd7, %fd627;
	mul.wide.s32 	%rd227, %r588, 8;
	add.s64 	%rd228, %rd3, %rd227;
	ld.global.f64 	%fd629, [%rd228];
	fma.rn.f64 	%fd630, %fd628, %fd629, %fd624;
	add.s64 	%rd229, %rd2, %rd227;
	ld.global.f64 	%fd631, [%rd229];
	fma.rn.f64 	%fd632, %fd628, %fd631, %fd626;
	add.s32 	%r589, %r587, %r13;
	mad.lo.s32 	%r590, %r15, %r589, %r58;
	ld.global.f64 	%fd633, [%rd220+24];
	mul.f64 	%fd634, %fd7, %fd633;
	mul.wide.s32 	%rd230, %r590, 8;
	add.s64 	%rd231, %rd3, %rd230;
	ld.global.f64 	%fd635, [%rd231];
	fma.rn.f64 	%fd636, %fd634, %fd635, %fd630;
	add.s64 	%rd232, %rd2, %rd230;
	ld.global.f64 	%fd637, [%rd232];
	fma.rn.f64 	%fd638, %fd634, %fd637, %fd632;
	add.s32 	%r591, %r589, %r13;
	mad.lo.s32 	%r592, %r15, %r591, %r58;
	ld.global.f64 	%fd639, [%rd220+32];
	mul.f64 	%fd640, %fd7, %fd639;
	mul.wide.s32 	%rd233, %r592, 8;
	add.s64 	%rd234, %rd3, %rd233;
	ld.global.f64 	%fd641, [%rd234];
	fma.rn.f64 	%fd642, %fd640, %fd641, %fd636;
	add.s64 	%rd235, %rd2, %rd233;
	ld.global.f64 	%fd643, [%rd235];
	fma.rn.f64 	%fd644, %fd640, %fd643, %fd638;
	add.s32 	%r593, %r591, %r13;
	mad.lo.s32 	%r594, %r15, %r593, %r58;
	ld.global.f64 	%fd645, [%rd220+40];
	mul.f64 	%fd646, %fd7, %fd645;
	mul.wide.s32 	%rd236, %r594, 8;
	add.s64 	%rd237, %rd3, %rd236;
	ld.global.f64 	%fd647, [%rd237];
	fma.rn.f64 	%fd648, %fd646, %fd647, %fd642;
	add.s64 	%rd238, %rd2, %rd236;
	ld.global.f64 	%fd649, [%rd238];
	fma.rn.f64 	%fd650, %fd646, %fd649, %fd644;
	add.s32 	%r595, %r593, %r13;
	mad.lo.s32 	%r596, %r15, %r595, %r58;
	ld.global.f64 	%fd651, [%rd220+48];
	mul.f64 	%fd652, %fd7, %fd651;
	mul.wide.s32 	%rd239, %r596, 8;
	add.s64 	%rd240, %rd3, %rd239;
	ld.global.f64 	%fd653, [%rd240];
	fma.rn.f64 	%fd654, %fd652, %fd653, %fd648;
	add.s64 	%rd241, %rd2, %rd239;
	ld.global.f64 	%fd655, [%rd241];
	fma.rn.f64 	%fd656, %fd652, %fd655, %fd650;
	add.s32 	%r597, %r595, %r13;
	mad.lo.s32 	%r598, %r15, %r597, %r58;
	ld.global.f64 	%fd657, [%rd220+56];
	mul.f64 	%fd658, %fd7, %fd657;
	mul.wide.s32 	%rd242, %r598, 8;
	add.s64 	%rd243, %rd3, %rd242;
	ld.global.f64 	%fd659, [%rd243];
	fma.rn.f64 	%fd1036, %fd658, %fd659, %fd654;
	add.s64 	%rd244, %rd2, %rd242;
	ld.global.f64 	%fd660, [%rd244];
	fma.rn.f64 	%fd1037, %fd658, %fd660, %fd656;
	add.s32 	%r1170, %r1170, 8;
	setp.ne.s32 	%p372, %r1170, %r33;
	mov.u32 	%r1172, %r33;
	@%p372 bra 	$L__BB2_322;
$L__BB2_323:
	setp.eq.s32 	%p373, %r26, 0;
	@%p373 bra 	$L__BB2_331;
	setp.lt.u32 	%p374, %r27, 3;
	@%p374 bra 	$L__BB2_326;
	mad.lo.s32 	%r599, %r13, %r1172, %r163;
	mad.lo.s32 	%r600, %r15, %r599, %r58;
	add.s32 	%r601, %r1172, %r16;
	mul.wide.u32 	%rd245, %r601, 8;
	add.s64 	%rd246, %rd1, %rd245;
	ld.global.f64 	%fd662, [%rd246];
	mul.f64 	%fd663, %fd7, %fd662;
	mul.wide.s32 	%rd247, %r600, 8;
	add.s64 	%rd248, %rd3, %rd247;
	ld.global.f64 	%fd664, [%rd248];
	fma.rn.f64 	%fd665, %fd663, %fd664, %fd1036;
	add.s64 	%rd249, %rd2, %rd247;
	ld.global.f64 	%fd666, [%rd249];
	fma.rn.f64 	%fd667, %fd663, %fd666, %fd1037;
	add.s32 	%r602, %r599, %r13;
	mad.lo.s32 	%r603, %r15, %r602, %r58;
	cvt.u64.u32 	%rd250, %r16;
	cvt.u64.u32 	%rd251, %r1172;
	add.s64 	%rd252, %rd251, %rd250;
	shl.b64 	%rd253, %rd252, 3;
	add.s64 	%rd254, %rd1, %rd253;
	ld.global.f64 	%fd668, [%rd254+8];
	mul.f64 	%fd669, %fd7, %fd668;
	mul.wide.s32 	%rd255, %r603, 8;
	add.s64 	%rd256, %rd3, %rd255;
	ld.global.f64 	%fd670, [%rd256];
	fma.rn.f64 	%fd671, %fd669, %fd670, %fd665;
	add.s64 	%rd257, %rd2, %rd255;
	ld.global.f64 	%fd672, [%rd257];
	fma.rn.f64 	%fd673, %fd669, %fd672, %fd667;
	add.s32 	%r604, %r602, %r13;
	mad.lo.s32 	%r605, %r15, %r604, %r58;
	ld.global.f64 	%fd674, [%rd254+16];
	mul.f64 	%fd675, %fd7, %fd674;
	mul.wide.s32 	%rd258, %r605, 8;
	add.s64 	%rd259, %rd3, %rd258;
	ld.global.f64 	%fd676, [%rd259];
	fma.rn.f64 	%fd677, %fd675, %fd676, %fd671;
	add.s64 	%rd260, %rd2, %rd258;
	ld.global.f64 	%fd678, [%rd260];
	fma.rn.f64 	%fd679, %fd675, %fd678, %fd673;
	add.s32 	%r606, %r604, %r13;
	mad.lo.s32 	%r607, %r15, %r606, %r58;
	ld.global.f64 	%fd680, [%rd254+24];
	mul.f64 	%fd681, %fd7, %fd680;
	mul.wide.s32 	%rd261, %r607, 8;
	add.s64 	%rd262, %rd3, %rd261;
	ld.global.f64 	%fd682, [%rd262];
	fma.rn.f64 	%fd1036, %fd681, %fd682, %fd677;
	add.s64 	%rd263, %rd2, %rd261;
	ld.global.f64 	%fd683, [%rd263];
	fma.rn.f64 	%fd1037, %fd681, %fd683, %fd679;
	add.s32 	%r1172, %r1172, 4;
$L__BB2_326:
	setp.eq.s32 	%p375, %r24, 0;
	@%p375 bra 	$L__BB2_331;
	setp.eq.s32 	%p376, %r25, 0;
	@%p376 bra 	$L__BB2_329;
	mad.lo.s32 	%r608, %r13, %r1172, %r163;
	mad.lo.s32 	%r609, %r15, %r608, %r58;
	add.s32 	%r610, %r1172, %r16;
	mul.wide.u32 	%rd264, %r610, 8;
	add.s64 	%rd265, %rd1, %rd264;
	ld.global.f64 	%fd685, [%rd265];
	mul.f64 	%fd686, %fd7, %fd685;
	mul.wide.s32 	%rd266, %r609, 8;
	add.s64 	%rd267, %rd3, %rd266;
	ld.global.f64 	%fd687, [%rd267];
	fma.rn.f64 	%fd688, %fd686, %fd687, %fd1036;
	add.s64 	%rd268, %rd2, %rd266;
	ld.global.f64 	%fd689, [%rd268];
	fma.rn.f64 	%fd690, %fd686, %fd689, %fd1037;
	add.s32 	%r611, %r608, %r13;
	mad.lo.s32 	%r612, %r15, %r611, %r58;
	cvt.u64.u32 	%rd269, %r16;
	cvt.u64.u32 	%rd270, %r1172;
	add.s64 	%rd271, %rd270, %rd269;
	shl.b64 	%rd272, %rd271, 3;
	add.s64 	%rd273, %rd1, %rd272;
	ld.global.f64 	%fd691, [%rd273+8];
	mul.f64 	%fd692, %fd7, %fd691;
	mul.wide.s32 	%rd274, %r612, 8;
	add.s64 	%rd275, %rd3, %rd274;
	ld.global.f64 	%fd693, [%rd275];
	fma.rn.f64 	%fd1036, %fd692, %fd693, %fd688;
	add.s64 	%rd276, %rd2, %rd274;
	ld.global.f64 	%fd694, [%rd276];
	fma.rn.f64 	%fd1037, %fd692, %fd694, %fd690;
	add.s32 	%r1172, %r1172, 2;
$L__BB2_329:
	setp.eq.s32 	%p377, %r31, 0;
	@%p377 bra 	$L__BB2_331;
	mad.lo.s32 	%r613, %r13, %r1172, %r163;
	mad.lo.s32 	%r614, %r15, %r613, %r58;
	add.s32 	%r615, %r1172, %r16;
	mul.wide.u32 	%rd277, %r615, 8;
	add.s64 	%rd278, %rd1, %rd277;
	ld.global.f64 	%fd695, [%rd278];
	mul.f64 	%fd696, %fd7, %fd695;
	mul.wide.s32 	%rd279, %r614, 8;
	add.s64 	%rd280, %rd3, %rd279;
	ld.global.f64 	%fd697, [%rd280];
	fma.rn.f64 	%fd1036, %fd696, %fd697, %fd1036;
	add.s64 	%rd281, %rd2, %rd279;
	ld.global.f64 	%fd698, [%rd281];
	fma.rn.f64 	%fd1037, %fd696, %fd698, %fd1037;
$L__BB2_331:
	add.s32 	%r1169, %r1169, 1;
	setp.eq.s32 	%p378, %r1169, %r229;
	@%p378 bra 	$L__BB2_135;
	bra.uni 	$L__BB2_320;
$L__BB2_332:
	setp.lt.f32 	%p760, %f3, 0f00000000;
	setp.neu.f32 	%p761, %f4, 0f3F800000;
	add.f32 	%f2148, %f216, %f216;
	mov.b32 	%r912, %f2148;
	xor.b32  	%r913, %r912, 2139095040;
	selp.b32 	%r914, %r913, %r912, %p760;
	and.b32  	%r915, %r914, 2147483647;
	selp.b32 	%r916, %r915, %r914, %p761;
	mov.b32 	%f2711, %r916;
	bra.uni 	$L__BB2_334;
$L__BB2_333:
	add.rn.f32 	%f2711, %f216, %f3;
$L__BB2_334:
	setp.eq.f32 	%p762, %f11, 0f00000000;
	mul.f32 	%f223, %f2711, %f215;
	abs.f32 	%f224, %f223;
	setp.lt.f32 	%p763, %f224, 0f00800000;
	mul.f32 	%f2150, %f224, 0f4B800000;
	selp.f32 	%f2151, %f2150, %f224, %p763;
	selp.f32 	%f2152, 0fC1C00000, 0f00000000, %p763;
	mov.b32 	%r917, %f2151;
	add.s32 	%r918, %r917, -1060439283;
	and.b32  	%r919, %r918, -8388608;
	sub.s32 	%r920, %r917, %r919;
	mov.b32 	%f2153, %r920;
	cvt.rn.f32.s32 	%f2154, %r919;
	fma.rn.f32 	%f2155, %f2154, 0f34000000, %f2152;
	add.f32 	%f2156, %f2153, 0fBF800000;
	add.f32 	%f2157, %f2153, 0f3F800000;
	rcp.approx.ftz.f32 	%f2158, %f2157;
	add.f32 	%f2159, %f2156, %f2156;
	mul.f32 	%f2160, %f2159, %f2158;
	mul.f32 	%f2161, %f2160, %f2160;
	sub.f32 	%f2162, %f2156, %f2160;
	add.f32 	%f2163, %f2162, %f2162;
	neg.f32 	%f2164, %f2160;
	fma.rn.f32 	%f2165, %f2164, %f2156, %f2163;
	mul.rn.f32 	%f2166, %f2158, %f2165;
	fma.rn.f32 	%f2167, %f2161, 0f3A2C32E4, 0f3B52E7DB;
	fma.rn.f32 	%f2168, %f2167, %f2161, 0f3C93BB73;
	fma.rn.f32 	%f2169, %f2168, %f2161, 0f3DF6384F;
	mul.rn.f32 	%f2170, %f2169, %f2161;
	fma.rn.f32 	%f2171, %f2160, 0f3FB8AA3B, %f2155;
	sub.f32 	%f2172, %f2155, %f2171;
	fma.rn.f32 	%f2173, %f2160, 0f3FB8AA3B, %f2172;
	fma.rn.f32 	%f2174, %f2166, 0f3FB8AA3B, %f2173;
	fma.rn.f32 	%f2175, %f2160, 0f32A55E34, %f2174;
	mul.f32 	%f2176, %f2170, 0f40400000;
	fma.rn.f32 	%f2177, %f2176, %f2166, %f2175;
	fma.rn.f32 	%f2178, %f2170, %f2160, %f2177;
	add.rn.f32 	%f2179, %f2171, %f2178;
	neg.f32 	%f2180, %f2171;
	add.rn.f32 	%f2181, %f2179, %f2180;
	neg.f32 	%f2182, %f2181;
	add.rn.f32 	%f2183, %f2178, %f2182;
	mul.rn.f32 	%f2184, %f2179, %f11;
	neg.f32 	%f2185, %f2184;
	fma.rn.f32 	%f2186, %f2179, %f11, %f2185;
	fma.rn.f32 	%f2187, %f2183, %f11, %f2186;
	cvt.rni.f32.f32 	%f2188, %f2184;
	sub.f32 	%f2189, %f2184, %f2188;
	add.f32 	%f2190, %f2189, %f2187;
	fma.rn.f32 	%f2191, %f2190, 0f391FCB8E, 0f3AAF85ED;
	fma.rn.f32 	%f2192, %f2191, %f2190, 0f3C1D9856;
	fma.rn.f32 	%f2193, %f2192, %f2190, 0f3D6357BB;
	fma.rn.f32 	%f2194, %f2193, %f2190, 0f3E75FDEC;
	fma.rn.f32 	%f2195, %f2194, %f2190, 0f3F317218;
	fma.rn.f32 	%f2196, %f2195, %f2190, 0f3F800000;
	cvt.rzi.s32.f32 	%r921, %f2188;
	setp.gt.f32 	%p764, %f2188, 0f00000000;
	selp.b32 	%r922, 0, -2097152000, %p764;
	add.s32 	%r923, %r922, 2130706432;
	mov.b32 	%f2197, %r923;
	mul.f32 	%f2198, %f2196, %f2197;
	shl.b32 	%r924, %r921, 23;
	sub.s32 	%r925, %r924, %r922;
	mov.b32 	%f2199, %r925;
	mul.f32 	%f2200, %f2198, %f2199;
	abs.f32 	%f2201, %f2184;
	setp.gt.f32 	%p765, %f2201, 0f43180000;
	setp.lt.f32 	%p766, %f2184, 0f00000000;
	selp.f32 	%f2202, 0f00000000, 0f7F800000, %p766;
	selp.f32 	%f225, %f2202, %f2200, %p765;
	setp.eq.f32 	%p767, %f223, 0f3F800000;
	or.pred  	%p768, %p762, %p767;
	mov.f32 	%f2712, 0f3F800000;
	@%p768 bra 	$L__BB2_342;
	setp.nan.f32 	%p769, %f13, %f13;
	setp.nan.f32 	%p770, %f224, %f224;
	or.pred  	%p771, %p770, %p769;
	@%p771 bra 	$L__BB2_341;
	setp.eq.f32 	%p772, %f223, 0f00000000;
	setp.eq.f32 	%p773, %f224, 0f7F800000;
	or.pred  	%p774, %p772, %p773;
	@%p774 bra 	$L__BB2_340;
	setp.eq.f32 	%p775, %f13, 0f7F800000;
	setp.eq.f32 	%p776, %f223, 0fBF800000;
	and.pred  	%p777, %p776, %p775;
	@%p777 bra 	$L__BB2_342;
	setp.geu.f32 	%p778, %f223, 0f00000000;
	mov.f32 	%f2712, %f225;
	@%p778 bra 	$L__BB2_342;
	setp.neu.f32 	%p779, %f14, %f11;
	setp.neu.f32 	%p780, %f12, 0f3F800000;
	neg.f32 	%f2204, %f225;
	selp.f32 	%f2205, %f225, %f2204, %p780;
	selp.f32 	%f2712, 0f7FFFFFFF, %f2205, %p779;
	bra.uni 	$L__BB2_342;
$L__BB2_340:
	setp.lt.f32 	%p781, %f11, 0f00000000;
	setp.neu.f32 	%p782, %f12, 0f3F800000;
	add.f32 	%f2206, %f223, %f223;
	mov.b32 	%r926, %f2206;
	xor.b32  	%r927, %r926, 2139095040;
	selp.b32 	%r928, %r927, %r926, %p781;
	and.b32  	%r929, %r928, 2147483647;
	selp.b32 	%r930, %r929, %r928, %p782;
	mov.b32 	%f2712, %r930;
	bra.uni 	$L__BB2_342;
$L__BB2_341:
	add.rn.f32 	%f2712, %f223, %f11;
$L__BB2_342:
	cvt.f64.f32 	%fd918, %f2712;
	div.rn.f64 	%fd1132, %fd918, %fd10;
	bra.uni 	$L__BB2_368;
$L__BB2_343:
	setp.eq.f32 	%p783, %f15, 0f00000000;
	cvt.rn.f32.f64 	%f230, %fd231;
	abs.f32 	%f231, %f230;
	setp.lt.f32 	%p784, %f231, 0f00800000;
	mul.f32 	%f2208, %f231, 0f4B800000;
	selp.f32 	%f2209, %f2208, %f231, %p784;
	selp.f32 	%f2210, 0fC1C00000, 0f00000000, %p784;
	mov.b32 	%r931, %f2209;
	add.s32 	%r932, %r931, -1060439283;
	and.b32  	%r933, %r932, -8388608;
	sub.s32 	%r934, %r931, %r933;
	mov.b32 	%f2211, %r934;
	cvt.rn.f32.s32 	%f2212, %r933;
	fma.rn.f32 	%f2213, %f2212, 0f34000000, %f2210;
	add.f32 	%f2214, %f2211, 0fBF800000;
	add.f32 	%f2215, %f2211, 0f3F800000;
	rcp.approx.ftz.f32 	%f2216, %f2215;
	add.f32 	%f2217, %f2214, %f2214;
	mul.f32 	%f2218, %f2217, %f2216;
	mul.f32 	%f2219, %f2218, %f2218;
	sub.f32 	%f2220, %f2214, %f2218;
	add.f32 	%f2221, %f2220, %f2220;
	neg.f32 	%f2222, %f2218;
	fma.rn.f32 	%f2223, %f2222, %f2214, %f2221;
	mul.rn.f32 	%f2224, %f2216, %f2223;
	fma.rn.f32 	%f2225, %f2219, 0f3A2C32E4, 0f3B52E7DB;
	fma.rn.f32 	%f2226, %f2225, %f2219, 0f3C93BB73;
	fma.rn.f32 	%f2227, %f2226, %f2219, 0f3DF6384F;
	mul.rn.f32 	%f2228, %f2227, %f2219;
	fma.rn.f32 	%f2229, %f2218, 0f3FB8AA3B, %f2213;
	sub.f32 	%f2230, %f2213, %f2229;
	fma.rn.f32 	%f2231, %f2218, 0f3FB8AA3B, %f2230;
	fma.rn.f32 	%f2232, %f2224, 0f3FB8AA3B, %f2231;
	fma.rn.f32 	%f2233, %f2218, 0f32A55E34, %f2232;
	mul.f32 	%f2234, %f2228, 0f40400000;
	fma.rn.f32 	%f2235, %f2234, %f2224, %f2233;
	fma.rn.f32 	%f2236, %f2228, %f2218, %f2235;
	add.rn.f32 	%f2237, %f2229, %f2236;
	neg.f32 	%f2238, %f2229;
	add.rn.f32 	%f2239, %f2237, %f2238;
	neg.f32 	%f2240, %f2239;
	add.rn.f32 	%f2241, %f2236, %f2240;
	mul.rn.f32 	%f2242, %f2237, %f15;
	neg.f32 	%f2243, %f2242;
	fma.rn.f32 	%f2244, %f2237, %f15, %f2243;
	fma.rn.f32 	%f2245, %f2241, %f15, %f2244;
	cvt.rni.f32.f32 	%f2246, %f2242;
	sub.f32 	%f2247, %f2242, %f2246;
	add.f32 	%f2248, %f2247, %f2245;
	fma.rn.f32 	%f2249, %f2248, 0f391FCB8E, 0f3AAF85ED;
	fma.rn.f32 	%f2250, %f2249, %f2248, 0f3C1D9856;
	fma.rn.f32 	%f2251, %f2250, %f2248, 0f3D6357BB;
	fma.rn.f32 	%f2252, %f2251, %f2248, 0f3E75FDEC;
	fma.rn.f32 	%f2253, %f2252, %f2248, 0f3F317218;
	fma.rn.f32 	%f2254, %f2253, %f2248, 0f3F800000;
	cvt.rzi.s32.f32 	%r935, %f2246;
	setp.gt.f32 	%p785, %f2246, 0f00000000;
	selp.b32 	%r936, 0, -2097152000, %p785;
	add.s32 	%r937, %r936, 2130706432;
	mov.b32 	%f2255, %r937;
	mul.f32 	%f2256, %f2254, %f2255;
	shl.b32 	%r938, %r935, 23;
	sub.s32 	%r939, %r938, %r936;
	mov.b32 	%f2257, %r939;
	mul.f32 	%f2258, %f2256, %f2257;
	abs.f32 	%f2259, %f2242;
	setp.gt.f32 	%p786, %f2259, 0f43180000;
	setp.lt.f32 	%p787, %f2242, 0f00000000;
	selp.f32 	%f2260, 0f00000000, 0f7F800000, %p787;
	selp.f32 	%f232, %f2260, %f2258, %p786;
	setp.eq.f32 	%p788, %f230, 0f3F800000;
	or.pred  	%p789, %p783, %p788;
	@%p789 bra 	$L__BB2_351;
	setp.nan.f32 	%p790, %f17, %f17;
	setp.nan.f32 	%p791, %f231, %f231;
	or.pred  	%p792, %p791, %p790;
	@%p792 bra 	$L__BB2_350;
	setp.eq.f32 	%p793, %f230, 0f00000000;
	setp.eq.f32 	%p794, %f231, 0f7F800000;
	or.pred  	%p795, %p793, %p794;
	@%p795 bra 	$L__BB2_349;
	setp.eq.f32 	%p796, %f17, 0f7F800000;
	setp.eq.f32 	%p797, %f230, 0fBF800000;
	and.pred  	%p798, %p797, %p796;
	@%p798 bra 	$L__BB2_351;
	setp.geu.f32 	%p799, %f230, 0f00000000;
	mov.f32 	%f2713, %f232;
	@%p799 bra 	$L__BB2_351;
	setp.neu.f32 	%p800, %f18, %f15;
	setp.neu.f32 	%p801, %f16, 0f3F800000;
	neg.f32 	%f2262, %f232;
	selp.f32 	%f2263, %f232, %f2262, %p801;
	selp.f32 	%f2713, 0f7FFFFFFF, %f2263, %p800;
	bra.uni 	$L__BB2_351;
$L__BB2_349:
	setp.lt.f32 	%p802, %f15, 0f00000000;
	setp.neu.f32 	%p803, %f16, 0f3F800000;
	add.f32 	%f2264, %f230, %f230;
	mov.b32 	%r940, %f2264;
	xor.b32  	%r941, %r940, 2139095040;
	selp.b32 	%r942, %r941, %r940, %p802;
	and.b32  	%r943, %r942, 2147483647;
	selp.b32 	%r944, %r943, %r942, %p803;
	mov.b32 	%f2713, %r944;
	bra.uni 	$L__BB2_351;
$L__BB2_350:
	add.rn.f32 	%f2713, %f230, %f15;
$L__BB2_351:
	ld.param.f64 	%fd970, [_Z16vfi_continuationiiiiiiiiiiddddddddddddddddddddPKdS0_S0_S0_S0_S0_S0_S0_S0_S0_S0_S0_S0_iidS0_S0_PdS1_PiS2_S2_S2_S2_S2_S2_S1_S1__param_17];
	setp.eq.f32 	%p804, %f19, 0f00000000;
	cvt.f64.f32 	%fd919, %f2713;
	fma.rn.f64 	%fd920, %fd970, %fd919, %fd127;
	cvt.rn.f32.f64 	%f237, %fd920;
	abs.f32 	%f238, %f237;
	setp.lt.f32 	%p805, %f238, 0f00800000;
	mul.f32 	%f2266, %f238, 0f4B800000;
	selp.f32 	%f2267, %f2266, %f238, %p805;
	selp.f32 	%f2268, 0fC1C00000, 0f00000000, %p805;
	mov.b32 	%r945, %f2267;
	add.s32 	%r946, %r945, -1060439283;
	and.b32  	%r947, %r946, -8388608;
	sub.s32 	%r948, %r945, %r947;
	mov.b32 	%f2269, %r948;
	cvt.rn.f32.s32 	%f2270, %r947;
	fma.rn.f32 	%f2271, %f2270, 0f34000000, %f2268;
	add.f32 	%f2272, %f2269, 0fBF800000;
	add.f32 	%f2273, %f2269, 0f3F800000;
	rcp.approx.ftz.f32 	%f2274, %f2273;
	add.f32 	%f2275, %f2272, %f2272;
	mul.f32 	%f2276, %f2275, %f2274;
	mul.f32 	%f2277, %f2276, %f2276;
	sub.f32 	%f2278, %f2272, %f2276;
	add.f32 	%f2279, %f2278, %f2278;
	neg.f32 	%f2280, %f2276;
	fma.rn.f32 	%f2281, %f2280, %f2272, %f2279;
	mul.rn.f32 	%f2282, %f2274, %f2281;
	fma.rn.f32 	%f2283, %f2277, 0f3A2C32E4, 0f3B52E7DB;
	fma.rn.f32 	%f2284, %f2283, %f2277, 0f3C93BB73;
	fma.rn.f32 	%f2285, %f2284, %f2277, 0f3DF6384F;
	mul.rn.f32 	%f2286, %f2285, %f2277;
	fma.rn.f32 	%f2287, %f2276, 0f3FB8AA3B, %f2271;
	sub.f32 	%f2288, %f2271, %f2287;
	fma.rn.f32 	%f2289, %f2276, 0f3FB8AA3B, %f2288;
	fma.rn.f32 	%f2290, %f2282, 0f3FB8AA3B, %f2289;
	fma.rn.f32 	%f2291, %f2276, 0f32A55E34, %f2290;
	mul.f32 	%f2292, %f2286, 0f40400000;
	fma.rn.f32 	%f2293, %f2292, %f2282, %f2291;
	fma.rn.f32 	%f2294, %f2286, %f2276, %f2293;
	add.rn.f32 	%f2295, %f2287, %f2294;
	neg.f32 	%f2296, %f2287;
	add.rn.f32 	%f2297, %f2295, %f2296;
	neg.f32 	%f2298, %f2297;
	add.rn.f32 	%f2299, %f2294, %f2298;
	mul.rn.f32 	%f2300, %f2295, %f19;
	neg.f32 	%f2301, %f2300;
	fma.rn.f32 	%f2302, %f2295, %f19, %f2301;
	fma.rn.f32 	%f2303, %f2299, %f19, %f2302;
	cvt.rni.f32.f32 	%f2304, %f2300;
	sub.f32 	%f2305, %f2300, %f2304;
	add.f32 	%f2306, %f2305, %f2303;
	fma.rn.f32 	%f2307, %f2306, 0f391FCB8E, 0f3AAF85ED;
	fma.rn.f32 	%f2308, %f2307, %f2306, 0f3C1D9856;
	fma.rn.f32 	%f2309, %f2308, %f2306, 0f3D6357BB;
	fma.rn.f32 	%f2310, %f2309, %f2306, 0f3E75FDEC;
	fma.rn.f32 	%f2311, %f2310, %f2306, 0f3F317218;
	fma.rn.f32 	%f2312, %f2311, %f2306, 0f3F800000;
	cvt.rzi.s32.f32 	%r949, %f2304;
	setp.gt.f32 	%p806, %f2304, 0f00000000;
	selp.b32 	%r950, 0, -2097152000, %p806;
	add.s32 	%r951, %r950, 2130706432;
	mov.b32 	%f2313, %r951;
	mul.f32 	%f2314, %f2312, %f2313;
	shl.b32 	%r952, %r949, 23;
	sub.s32 	%r953, %r952, %r950;
	mov.b32 	%f2315, %r953;
	mul.f32 	%f2316, %f2314, %f2315;
	abs.f32 	%f2317, %f2300;
	setp.gt.f32 	%p807, %f2317, 0f43180000;
	setp.lt.f32 	%p808, %f2300, 0f00000000;
	selp.f32 	%f2318, 0f00000000, 0f7F800000, %p808;
	selp.f32 	%f239, %f2318, %f2316, %p807;
	setp.eq.f32 	%p809, %f237, 0f3F800000;
	or.pred  	%p810, %p804, %p809;
	mov.f32 	%f2714, 0f3F800000;
	@%p810 bra 	$L__BB2_359;
	setp.nan.f32 	%p811, %f21, %f21;
	setp.nan.f32 	%p812, %f238, %f238;
	or.pred  	%p813, %p812, %p811;
	@%p813 bra 	$L__BB2_358;
	setp.eq.f32 	%p814, %f237, 0f00000000;
	setp.eq.f32 	%p815, %f238, 0f7F800000;
	or.pred  	%p816, %p814, %p815;
	@%p816 bra 	$L__BB2_357;
	setp.eq.f32 	%p817, %f21, 0f7F800000;
	setp.eq.f32 	%p818, %f237, 0fBF800000;
	and.pred  	%p819, %p818, %p817;
	@%p819 bra 	$L__BB2_359;
	setp.geu.f32 	%p820, %f237, 0f00000000;
	mov.f32 	%f2714, %f239;
	@%p820 bra 	$L__BB2_359;
	setp.neu.f32 	%p821, %f22, %f19;
	setp.neu.f32 	%p822, %f20, 0f3F800000;
	neg.f32 	%f2320, %f239;
	selp.f32 	%f2321, %f239, %f2320, %p822;
	selp.f32 	%f2714, 0f7FFFFFFF, %f2321, %p821;
	bra.uni 	$L__BB2_359;
$L__BB2_357:
	setp.lt.f32 	%p823, %f19, 0f00000000;
	setp.neu.f32 	%p824, %f20, 0f3F800000;
	add.f32 	%f2322, %f237, %f237;
	mov.b32 	%r954, %f2322;
	xor.b32  	%r955, %r954, 2139095040;
	selp.b32 	%r956, %r955, %r954, %p823;
	and.b32  	%r957, %r956, 2147483647;
	selp.b32 	%r958, %r957, %r956, %p824;
	mov.b32 	%f2714, %r958;
	bra.uni 	$L__BB2_359;
$L__BB2_358:
	add.rn.f32 	%f2714, %f237, %f19;
$L__BB2_359:
	setp.eq.f32 	%p825, %f11, 0f00000000;
	abs.f32 	%f244, %f2714;
	setp.lt.f32 	%p826, %f244, 0f00800000;
	mul.f32 	%f2324, %f244, 0f4B800000;
	selp.f32 	%f2325, %f2324, %f244, %p826;
	selp.f32 	%f2326, 0fC1C00000, 0f00000000, %p826;
	mov.b32 	%r959, %f2325;
	add.s32 	%r960, %r959, -1060439283;
	and.b32  	%r961, %r960, -8388608;
	sub.s32 	%r962, %r959, %r961;
	mov.b32 	%f2327, %r962;
	cvt.rn.f32.s32 	%f2328, %r961;
	fma.rn.f32 	%f2329, %f2328, 0f34000000, %f2326;
	add.f32 	%f2330, %f2327, 0fBF800000;
	add.f32 	%f2331, %f2327, 0f3F800000;
	rcp.approx.ftz.f32 	%f2332, %f2331;
	add.f32 	%f2333, %f2330, %f2330;
	mul.f32 	%f2334, %f2333, %f2332;
	mul.f32 	%f2335, %f2334, %f2334;
	sub.f32 	%f2336, %f2330, %f2334;
	add.f32 	%f2337, %f2336, %f2336;
	neg.f32 	%f2338, %f2334;
	fma.rn.f32 	%f2339, %f2338, %f2330, %f2337;
	mul.rn.f32 	%f2340, %f2332, %f2339;
	fma.rn.f32 	%f2341, %f2335, 0f3A2C32E4, 0f3B52E7DB;
	fma.rn.f32 	%f2342, %f2341, %f2335, 0f3C93BB73;
	fma.rn.f32 	%f2343, %f2342, %f2335, 0f3DF6384F;
	mul.rn.f32 	%f2344, %f2343, %f2335;
	fma.rn.f32 	%f2345, %f2334, 0f3FB8AA3B, %f2329;
	sub.f32 	%f2346, %f2329, %f2345;
	fma.rn.f32 	%f2347, %f2334, 0f3FB8AA3B, %f2346;
	fma.rn.f32 	%f2348, %f2340, 0f3FB8AA3B, %f2347;
	fma.rn.f32 	%f2349, %f2334, 0f32A55E34, %f2348;
	mul.f32 	%f2350, %f2344, 0f40400000;
	fma.rn.f32 	%f2351, %f2350, %f2340, %f2349;
	fma.rn.f32 	%f2352, %f2344, %f2334, %f2351;
	add.rn.f32 	%f2353, %f2345, %f2352;
	neg.f32 	%f2354, %f2345;
	add.rn.f32 	%f2355, %f2353, %f2354;
	neg.f32 	%f2356, %f2355;
	add.rn.f32 	%f2357, %f2352, %f2356;
	mul.rn.f32 	%f2358, %f2353, %f11;
	neg.f32 	%f2359, %f2358;
	fma.rn.f32 	%f2360, %f2353, %f11, %f2359;
	fma.rn.f32 	%f2361, %f2357, %f11, %f2360;
	cvt.rni.f32.f32 	%f2362, %f2358;
	sub.f32 	%f2363, %f2358, %f2362;
	add.f32 	%f2364, %f2363, %f2361;
	fma.rn.f32 	%f2365, %f2364, 0f391FCB8E, 0f3AAF85ED;
	fma.rn.f32 	%f2366, %f2365, %f2364, 0f3C1D9856;
	fma.rn.f32 	%f2367, %f2366, %f2364, 0f3D6357BB;
	fma.rn.f32 	%f2368, %f2367, %f2364, 0f3E75FDEC;
	fma.rn.f32 	%f2369, %f2368, %f2364, 0f3F317218;
	fma.rn.f32 	%f2370, %f2369, %f2364, 0f3F800000;
	cvt.rzi.s32.f32 	%r963, %f2362;
	setp.gt.f32 	%p827, %f2362, 0f00000000;
	selp.b32 	%r964, 0, -2097152000, %p827;
	add.s32 	%r965, %r964, 2130706432;
	mov.b32 	%f2371, %r965;
	mul.f32 	%f2372, %f2370, %f2371;
	shl.b32 	%r966, %r963, 23;
	sub.s32 	%r967, %r966, %r964;
	mov.b32 	%f2373, %r967;
	mul.f32 	%f2374, %f2372, %f2373;
	abs.f32 	%f2375, %f2358;
	setp.gt.f32 	%p828, %f2375, 0f43180000;
	setp.lt.f32 	%p829, %f2358, 0f00000000;
	selp.f32 	%f2376, 0f00000000, 0f7F800000, %p829;
	selp.f32 	%f245, %f2376, %f2374, %p828;
	setp.eq.f32 	%p830, %f2714, 0f3F800000;
	or.pred  	%p831, %p825, %p830;
	mov.f32 	%f2715, 0f3F800000;
	@%p831 bra 	$L__BB2_367;
	setp.nan.f32 	%p832, %f13, %f13;
	setp.nan.f32 	%p833, %f244, %f244;
	or.pred  	%p834, %p833, %p832;
	@%p834 bra 	$L__BB2_366;
	setp.eq.f32 	%p835, %f2714, 0f00000000;
	setp.eq.f32 	%p836, %f244, 0f7F800000;
	or.pred  	%p837, %p835, %p836;
	@%p837 bra 	$L__BB2_365;
	setp.eq.f32 	%p838, %f13, 0f7F800000;
	setp.eq.f32 	%p839, %f2714, 0fBF800000;
	and.pred  	%p840, %p839, %p838;
	@%p840 bra 	$L__BB2_367;
	setp.geu.f32 	%p841, %f2714, 0f00000000;
	mov.f32 	%f2715, %f245;
	@%p841 bra 	$L__BB2_367;
	setp.neu.f32 	%p842, %f14, %f11;
	setp.neu.f32 	%p843, %f12, 0f3F800000;
	neg.f32 	%f2378, %f245;
	selp.f32 	%f2379, %f245, %f2378, %p843;
	selp.f32 	%f2715, 0f7FFFFFFF, %f2379, %p842;
	bra.uni 	$L__BB2_367;
$L__BB2_365:
	setp.lt.f32 	%p844, %f11, 0f00000000;
	setp.neu.f32 	%p845, %f12, 0f3F800000;
	add.f32 	%f2380, %f2714, %f2714;
	mov.b32 	%r968, %f2380;
	xor.b32  	%r969, %r968, 2139095040;
	selp.b32 	%r970, %r969, %r968, %p844;
	and.b32  	%r971, %r970, 2147483647;
	selp.b32 	%r972, %r971, %r970, %p845;
	mov.b32 	%f2715, %r972;
	bra.uni 	$L__BB2_367;
$L__BB2_366:
	add.rn.f32 	%f2715, %f2714, %f11;
$L__BB2_367:
	ld.param.f64 	%fd977, [_Z16vfi_continuationiiiiiiiiiiddddddddddddddddddddPKdS0_S0_S0_S0_S0_S0_S0_S0_S0_S0_S0_S0_iidS0_S0_PdS1_PiS2_S2_S2_S2_S2_S2_S1_S1__param_19];
	setp.eq.f64 	%p846, %fd158, 0d0000000000000000;
	cvt.f64.f32 	%fd921, %f2715;
	div.rn.f64 	%fd922, %fd921, %fd10;
	{ // callseq 10, 0
	.param .b64 param0;
	st.param.f64 	[param0], %fd337;
	.param .b64 param1;
	st.param.f64 	[param1], %fd11;
	.param .b64 retval0;
	call.uni (retval0), 
	__internal_accurate_pow, 
	(
	param0, 
	param1
	);
	ld.param.f64 	%fd923, [retval0];
	} // callseq 10
	neg.f64 	%fd925, %fd923;
	selp.f64 	%fd926, %fd925, %fd923, %p1;
	selp.f64 	%fd927, 0dFFF8000000000000, %fd926, %p2;
	selp.f64 	%fd928, %fd162, %fd927, %p846;
	selp.f64 	%fd929, %fd166, %fd928, %p4;
	selp.f64 	%fd930, %fd929, %fd167, %p3;
	setp.eq.f64 	%p847, %fd11, 0d0000000000000000;
	setp.eq.f64 	%p848, %fd158, 0d3FF0000000000000;
	selp.f64 	%fd931, 0d3FF0000000000000, %fd930, %p848;
	selp.f64 	%fd932, 0d3FF0000000000000, %fd931, %p847;
	mul.f64 	%fd933, %fd977, %fd932;
	div.rn.f64 	%fd934, %fd933, %fd11;
	sub.f64 	%fd1132, %fd922, %fd934;
$L__BB2_368:
	setp.ne.s32 	%p849, %r233, 1;
	min.f64 	%fd935, %fd231, %fd55;
	setp.le.f64 	%p850, %fd935, 0d0000000000000000;
	selp.f64 	%fd936, %fd14, %fd1132, %p850;
	fma.rn.f64 	%fd241, %fd1130, %fd223, %fd936;
	@%p849 bra 	$L__BB2_414;
	mul.f64 	%fd242, %fd15, %fd231;
	mov.f64 	%fd1134, 0d0000000000000000;
	setp.eq.s32 	%p851, %r231, 1;
	mov.f32 	%f2718, 0f3F800000;
	@%p851 bra 	$L__BB2_388;
	setp.ne.s32 	%p852, %r231, 2;
	mov.f32 	%f2716, 0f3F800000;
	@%p852 bra 	$L__BB2_413;
	setp.eq.f32 	%p853, %f3, 0f00000000;
	cvt.rn.f32.f64 	%f250, %fd242;
	abs.f32 	%f251, %f250;
	setp.lt.f32 	%p854, %f251, 0f00800000;
	mul.f32 	%f2382, %f251, 0f4B800000;
	selp.f32 	%f2383, %f2382, %f251, %p854;
	selp.f32 	%f2384, 0fC1C00000, 0f00000000, %p854;
	mov.b32 	%r973, %f2383;
	add.s32 	%r974, %r973, -1060439283;
	and.b32  	%r975, %r974, -8388608;
	sub.s32 	%r976, %r973, %r975;
	mov.b32 	%f2385, %r976;
	cvt.rn.f32.s32 	%f2386, %r975;
	fma.rn.f32 	%f2387, %f2386, 0f34000000, %f2384;
	add.f32 	%f2388, %f2385, 0fBF800000;
	add.f32 	%f2389, %f2385, 0f3F800000;
	rcp.approx.ftz.f32 	%f2390, %f2389;
	add.f32 	%f2391, %f2388, %f2388;
	mul.f32 	%f2392, %f2391, %f2390;
	mul.f32 	%f2393, %f2392, %f2392;
	sub.f32 	%f2394, %f2388, %f2392;
	add.f32 	%f2395, %f2394, %f2394;
	neg.f32 	%f2396, %f2392;
	fma.rn.f32 	%f2397, %f2396, %f2388, %f2395;
	mul.rn.f32 	%f2398, %f2390, %f2397;
	fma.rn.f32 	%f2399, %f2393, 0f3A2C32E4, 0f3B52E7DB;
	fma.rn.f32 	%f2400, %f2399, %f2393, 0f3C93BB73;
	fma.rn.f32 	%f2401, %f2400, %f2393, 0f3DF6384F;
	mul.rn.f32 	%f2402, %f2401, %f2393;
	fma.rn.f32 	%f2403, %f2392, 0f3FB8AA3B, %f2387;
	sub.f32 	%f2404, %f2387, %f2403;
	fma.rn.f32 	%f2405, %f2392, 0f3FB8AA3B, %f2404;
	fma.rn.f32 	%f2406, %f2398, 0f3FB8AA3B, %f2405;
	fma.rn.f32 	%f2407, %f2392, 0f32A55E34, %f2406;
	mul.f32 	%f2408, %f2402, 0f40400000;
	fma.rn.f32 	%f2409, %f2408, %f2398, %f2407;
	fma.rn.f32 	%f2410, %f2402, %f2392, %f2409;
	add.rn.f32 	%f2411, %f2403, %f2410;
	neg.f32 	%f2412, %f2403;
	add.rn.f32 	%f2413, %f2411, %f2412;
	neg.f32 	%f2414, %f2413;
	add.rn.f32 	%f2415, %f2410, %f2414;
	mul.rn.f32 	%f2416, %f2411, %f3;
	neg.f32 	%f2417, %f2416;
	fma.rn.f32 	%f2418, %f2411, %f3, %f2417;
	fma.rn.f32 	%f2419, %f2415, %f3, %f2418;
	cvt.rni.f32.f32 	%f2420, %f2416;
	sub.f32 	%f2421, %f2416, %f2420;
	add.f32 	%f2422, %f2421, %f2419;
	fma.rn.f32 	%f2423, %f2422, 0f391FCB8E, 0f3AAF85ED;
	fma.rn.f32 	%f2424, %f2423, %f2422, 0f3C1D9856;
	fma.rn.f32 	%f2425, %f2424, %f2422, 0f3D6357BB;
	fma.rn.f32 	%f2426, %f2425, %f2422, 0f3E75FDEC;
	fma.rn.f32 	%f2427, %f2426, %f2422, 0f3F317218;
	fma.rn.f32 	%f2428, %f2427, %f2422, 0f3F800000;
	cvt.rzi.s32.f32 	%r977, %f2420;
	setp.gt.f32 	%p855, %f2420, 0f00000000;
	selp.b32 	%r978, 0, -2097152000, %p855;
	add.s32 	%r979, %r978, 2130706432;
	mov.b32 	%f2429, %r979;
	mul.f32 	%f2430, %f2428, %f2429;
	shl.b32 	%r980, %r977, 23;
	sub.s32 	%r981, %r980, %r978;
	mov.b32 	%f2431, %r981;
	mul.f32 	%f2432, %f2430, %f2431;
	abs.f32 	%f2433, %f2416;
	setp.gt.f32 	%p856, %f2433, 0f43180000;
	setp.lt.f32 	%p857, %f2416, 0f00000000;
	selp.f32 	%f2434, 0f00000000, 0f7F800000, %p857;
	selp.f32 	%f252, %f2434, %f2432, %p856;
	setp.eq.f32 	%p858, %f250, 0f3F800000;
	or.pred  	%p859, %p853, %p858;
	@%p859 bra 	$L__BB2_379;
	setp.nan.f32 	%p860, %f5, %f5;
	setp.nan.f32 	%p861, %f251, %f251;
	or.pred  	%p862, %p861, %p860;
	@%p862 bra 	$L__BB2_378;
	setp.eq.f32 	%p863, %f250, 0f00000000;
	setp.eq.f32 	%p864, %f251, 0f7F800000;
	or.pred  	%p865, %p863, %p864;
	@%p865 bra 	$L__BB2_377;
	setp.eq.f32 	%p866, %f5, 0f7F800000;
	setp.eq.f32 	%p867, %f250, 0fBF800000;
	and.pred  	%p868, %p867, %p866;
	@%p868 bra 	$L__BB2_379;
	setp.geu.f32 	%p869, %f250, 0f00000000;
	mov.f32 	%f2716, %f252;
	@%p869 bra 	$L__BB2_379;
	setp.neu.f32 	%p870, %f6, %f3;
	setp.neu.f32 	%p871, %f4, 0f3F800000;
	neg.f32 	%f2436, %f252;
	selp.f32 	%f2437, %f252, %f2436, %p871;
	selp.f32 	%f2716, 0f7FFFFFFF, %f2437, %p870;
	bra.uni 	$L__BB2_379;
$L__BB2_377:
	setp.lt.f32 	%p872, %f3, 0f00000000;
	setp.neu.f32 	%p873, %f4, 0f3F800000;
	add.f32 	%f2438, %f250, %f250;
	mov.b32 	%r982, %f2438;
	xor.b32  	%r983, %r982, 2139095040;
	selp.b32 	%r984, %r983, %r982, %p872;
	and.b32  	%r985, %r984, 2147483647;
	selp.b32 	%r986, %r985, %r984, %p873;
	mov.b32 	%f2716, %r986;
	bra.uni 	$L__BB2_379;
$L__BB2_378:
	add.rn.f32 	%f2716, %f250, %f3;
$L__BB2_379:
	setp.eq.f32 	%p874, %f11, 0f00000000;
	mul.f32 	%f257, %f2716, %f215;
	abs.f32 	%f258, %f257;
	setp.lt.f32 	%p875, %f258, 0f00800000;
	mul.f32 	%f2440, %f258, 0f4B800000;
	selp.f32 	%f2441, %f2440, %f258, %p875;
	selp.f32 	%f2442, 0fC1C00000, 0f00000000, %p875;
	mov.b32 	%r987, %f2441;
	add.s32 	%r988, %r987, -1060439283;
	and.b32  	%r989, %r988, -8388608;
	sub.s32 	%r990, %r987, %r989;
	mov.b32 	%f2443, %r990;
	cvt.rn.f32.s32 	%f2444, %r989;
	fma.rn.f32 	%f2445, %f2444, 0f34000000, %f2442;
	add.f32 	%f2446, %f2443, 0fBF800000;
	add.f32 	%f2447, %f2443, 0f3F800000;
	rcp.approx.ftz.f32 	%f2448, %f2447;
	add.f32 	%f2449, %f2446, %f2446;
	mul.f32 	%f2450, %f2449, %f2448;
	mul.f32 	%f2451, %f2450, %f2450;
	sub.f32 	%f2452, %f2446, %f2450;
	add.f32 	%f2453, %f2452, %f2452;
	neg.f32 	%f2454, %f2450;
	fma.rn.f32 	%f2455, %f2454, %f2446, %f2453;
	mul.rn.f32 	%f2456, %f2448, %f2455;
	fma.rn.f32 	%f2457, %f2451, 0f3A2C32E4, 0f3B52E7DB;
	fma.rn.f32 	%f2458, %f2457, %f2451, 0f3C93BB73;
	fma.rn.f32 	%f2459, %f2458, %f2451, 0f3DF6384F;
	mul.rn.f32 	%f2460, %f2459, %f2451;
	fma.rn.f32 	%f2461, %f2450, 0f3FB8AA3B, %f2445;
	sub.f32 	%f2462, %f2445, %f2461;
	fma.rn.f32 	%f2463, %f2450, 0f3FB8AA3B, %f2462;
	fma.rn.f32 	%f2464, %f2456, 0f3FB8AA3B, %f2463;
	fma.rn.f32 	%f2465, %f2450, 0f32A55E34, %f2464;
	mul.f32 	%f2466, %f2460, 0f40400000;
	fma.rn.f32 	%f2467, %f2466, %f2456, %f2465;
	fma.rn.f32 	%f2468, %f2460, %f2450, %f2467;
	add.rn.f32 	%f2469, %f2461, %f2468;
	neg.f32 	%f2470, %f2461;
	add.rn.f32 	%f2471, %f2469, %f2470;
	neg.f32 	%f2472, %f2471;
	add.rn.f32 	%f2473, %f2468, %f2472;
	mul.rn.f32 	%f2474, %f2469, %f11;
	neg.f32 	%f2475, %f2474;
	fma.rn.f32 	%f2476, %f2469, %f11, %f2475;
	fma.rn.f32 	%f2477, %f2473, %f11, %f2476;
	cvt.rni.f32.f32 	%f2478, %f2474;
	sub.f32 	%f2479, %f2474, %f2478;
	add.f32 	%f2480, %f2479, %f2477;
	fma.rn.f32 	%f2481, %f2480, 0f391FCB8E, 0f3AAF85ED;
	fma.rn.f32 	%f2482, %f2481, %f2480, 0f3C1D9856;
	fma.rn.f32 	%f2483, %f2482, %f2480, 0f3D6357BB;
	fma.rn.f32 	%f2484, %f2483, %f2480, 0f3E75FDEC;
	fma.rn.f32 	%f2485, %f2484, %f2480, 0f3F317218;
	fma.rn.f32 	%f2486, %f2485, %f2480, 0f3F800000;
	cvt.rzi.s32.f32 	%r991, %f2478;
	setp.gt.f32 	%p876, %f2478, 0f00000000;
	selp.b32 	%r992, 0, -2097152000, %p876;
	add.s32 	%r993, %r992, 2130706432;
	mov.b32 	%f2487, %r993;
	mul.f32 	%f2488, %f2486, %f2487;
	shl.b32 	%r994, %r991, 23;
	sub.s32 	%r995, %r994, %r992;
	mov.b32 	%f2489, %r995;
	mul.f32 	%f2490, %f2488, %f2489;
	abs.f32 	%f2491, %f2474;
	setp.gt.f32 	%p877, %f2491, 0f43180000;
	setp.lt.f32 	%p878, %f2474, 0f00000000;
	selp.f32 	%f2492, 0f00000000, 0f7F800000, %p878;
	selp.f32 	%f259, %f2492, %f2490, %p877;
	setp.eq.f32 	%p879, %f257, 0f3F800000;
	or.pred  	%p880, %p874, %p879;
	mov.f32 	%f2717, 0f3F800000;
	@%p880 bra 	$L__BB2_387;
	setp.nan.f32 	%p881, %f13, %f13;
	setp.nan.f32 	%p882, %f258, %f258;
	or.pred  	%p883, %p882, %p881;
	@%p883 bra 	$L__BB2_386;
	setp.eq.f32 	%p884, %f257, 0f00000000;
	setp.eq.f32 	%p885, %f258, 0f7F800000;
	or.pred  	%p886, %p884, %p885;
	@%p886 bra 	$L__BB2_385;
	setp.eq.f32 	%p887, %f13, 0f7F800000;
	setp.eq.f32 	%p888, %f257, 0fBF800000;
	and.pred  	%p889, %p888, %p887;
	@%p889 bra 	$L__BB2_387;
	setp.geu.f32 	%p890, %f257, 0f00000000;
	mov.f32 	%f2717, %f259;
	@%p890 bra 	$L__BB2_387;
	setp.neu.f32 	%p891, %f14, %f11;
	setp.neu.f32 	%p892, %f12, 0f3F800000;
	neg.f32 	%f2494, %f259;
	selp.f32 	%f2495, %f259, %f2494, %p892;
	selp.f32 	%f2717, 0f7FFFFFFF, %f2495, %p891;
	bra.uni 	$L__BB2_387;
$L__BB2_385:
	setp.lt.f32 	%p893, %f11, 0f00000000;
	setp.neu.f32 	%p894, %f12, 0f3F800000;
	add.f32 	%f2496, %f257, %f257;
	mov.b32 	%r996, %f2496;
	xor.b32  	%r997, %r996, 2139095040;
	selp.b32 	%r998, %r997, %r996, %p893;
	and.b32  	%r999, %r998, 2147483647;
	selp.b32 	%r1000, %r999, %r998, %p894;
	mov.b32 	%f2717, %r1000;
	bra.uni 	$L__BB2_387;
$L__BB2_386:
	add.rn.f32 	%f2717, %f257, %f11;
$L__BB2_387:
	cvt.f64.f32 	%fd938, %f2717;
	div.rn.f64 	%fd1134, %fd938, %fd10;
	bra.uni 	$L__BB2_413;
$L__BB2_388:
	setp.eq.f32 	%p895, %f15, 0f00000000;
	cvt.rn.f32.f64 	%f264, %fd242;
	abs.f32 	%f265, %f264;
	setp.lt.f32 	%p896, %f265, 0f00800000;
	mul.f32 	%f2498, %f265, 0f4B800000;
	selp.f32 	%f2499, %f2498, %f265, %p896;
	selp.f32 	%f2500, 0fC1C00000, 0f00000000, %p896;
	mov.b32 	%r1001, %f2499;
	add.s32 	%r1002, %r1001, -1060439283;
	and.b32  	%r1003, %r1002, -8388608;
	sub.s32 	%r1004, %r1001, %r1003;
	mov.b32 	%f2501, %r1004;
	cvt.rn.f32.s32 	%f2502, %r1003;
	fma.rn.f32 	%f2503, %f2502, 0f34000000, %f2500;
	add.f32 	%f2504, %f2501, 0fBF800000;
	add.f32 	%f2505, %f2501, 0f3F800000;
	rcp.approx.ftz.f32 	%f2506, %f2505;
	add.f32 	%f2507, %f2504, %f2504;
	mul.f32 	%f2508, %f2507, %f2506;
	mul.f32 	%f2509, %f2508, %f2508;
	sub.f32 	%f2510, %f2504, %f2508;
	add.f32 	%f2511, %f2510, %f2510;
	neg.f32 	%f2512, %f2508;
	fma.rn.f32 	%f2513, %f2512, %f2504, %f2511;
	mul.rn.f32 	%f2514, %f2506, %f2513;
	fma.rn.f32 	%f2515, %f2509, 0f3A2C32E4, 0f3B52E7DB;
	fma.rn.f32 	%f2516, %f2515, %f2509, 0f3C93BB73;
	fma.rn.f32 	%f2517, %f2516, %f2509, 0f3DF6384F;
	mul.rn.f32 	%f2518, %f2517, %f2509;
	fma.rn.f32 	%f2519, %f2508, 0f3FB8AA3B, %f2503;
	sub.f32 	%f2520, %f2503, %f2519;
	fma.rn.f32 	%f2521, %f2508, 0f3FB8AA3B, %f2520;
	fma.rn.f32 	%f2522, %f2514, 0f3FB8AA3B, %f2521;
	fma.rn.f32 	%f2523, %f2508, 0f32A55E34, %f2522;
	mul.f32 	%f2524, %f2518, 0f40400000;
	fma.rn.f32 	%f2525, %f2524, %f2514, %f2523;
	fma.rn.f32 	%f2526, %f2518, %f2508, %f2525;
	add.rn.f32 	%f2527, %f2519, %f2526;
	neg.f32 	%f2528, %f2519;
	add.rn.f32 	%f2529, %f2527, %f2528;
	neg.f32 	%f2530, %f2529;
	add.rn.f32 	%f2531, %f2526, %f2530;
	mul.rn.f32 	%f2532, %f2527, %f15;
	neg.f32 	%f2533, %f2532;
	fma.rn.f32 	%f2534, %f2527, %f15, %f2533;
	fma.rn.f32 	%f2535, %f2531, %f15, %f2534;
	cvt.rni.f32.f32 	%f2536, %f2532;
	sub.f32 	%f2537, %f2532, %f2536;
	add.f32 	%f2538, %f2537, %f2535;
	fma.rn.f32 	%f2539, %f2538, 0f391FCB8E, 0f3AAF85ED;
	fma.rn.f32 	%f2540, %f2539, %f2538, 0f3C1D9856;
	fma.rn.f32 	%f2541, %f2540, %f2538, 0f3D6357BB;
	fma.rn.f32 	%f2542, %f2541, %f2538, 0f3E75FDEC;
	fma.rn.f32 	%f2543, %f2542, %f2538, 0f3F317218;
	fma.rn.f32 	%f2544, %f2543, %f2538, 0f3F800000;
	cvt.rzi.s32.f32 	%r1005, %f2536;
	setp.gt.f32 	%p897, %f2536, 0f00000000;
	selp.b32 	%r1006, 0, -2097152000, %p897;
	add.s32 	%r1007, %r1006, 2130706432;
	mov.b32 	%f2545, %r1007;
	mul.f32 	%f2546, %f2544, %f2545;
	shl.b32 	%r1008, %r1005, 23;
	sub.s32 	%r1009, %r1008, %r1006;
	mov.b32 	%f2547, %r1009;
	mul.f32 	%f2548, %f2546, %f2547;
	abs.f32 	%f2549, %f2532;
	setp.gt.f32 	%p898, %f2549, 0f43180000;
	setp.lt.f32 	%p899, %f2532, 0f00000000;
	selp.f32 	%f2550, 0f00000000, 0f7F800000, %p899;
	selp.f32 	%f266, %f2550, %f2548, %p898;
	setp.eq.f32 	%p900, %f264, 0f3F800000;
	or.pred  	%p901, %p895, %p900;
	@%p901 bra 	$L__BB2_396;
	setp.nan.f32 	%p902, %f17, %f17;
	setp.nan.f32 	%p903, %f265, %f265;
	or.pred  	%p904, %p903, %p902;
	@%p904 bra 	$L__BB2_395;
	setp.eq.f32 	%p905, %f264, 0f00000000;
	setp.eq.f32 	%p906, %f265, 0f7F800000;
	or.pred  	%p907, %p905, %p906;
	@%p907 bra 	$L__BB2_394;
	setp.eq.f32 	%p908, %f17, 0f7F800000;
	setp.eq.f32 	%p909, %f264, 0fBF800000;
	and.pred  	%p910, %p909, %p908;
	@%p910 bra 	$L__BB2_396;
	setp.geu.f32 	%p911, %f264, 0f00000000;
	mov.f32 	%f2718, %f266;
	@%p911 bra 	$L__BB2_396;
	setp.neu.f32 	%p912, %f18, %f15;
	setp.neu.f32 	%p913, %f16, 0f3F800000;
	neg.f32 	%f2552, %f266;
	selp.f32 	%f2553, %f266, %f2552, %p913;
	selp.f32 	%f2718, 0f7FFFFFFF, %f2553, %p912;
	bra.uni 	$L__BB2_396;
$L__BB2_394:
	setp.lt.f32 	%p914, %f15, 0f00000000;
	setp.neu.f32 	%p915, %f16, 0f3F800000;
	add.f32 	%f2554, %f264, %f264;
	mov.b32 	%r1010, %f2554;
	xor.b32  	%r1011, %r1010, 2139095040;
	selp.b32 	%r1012, %r1011, %r1010, %p914;
	and.b32  	%r1013, %r1012, 2147483647;
	selp.b32 	%r1014, %r1013, %r1012, %p915;
	mov.b32 	%f2718, %r1014;
	bra.uni 	$L__BB2_396;
$L__BB2_395:
	add.rn.f32 	%f2718, %f264, %f15;
$L__BB2_396:
	ld.param.f64 	%fd971, [_Z16vfi_continuationiiiiiiiiiiddddddddddddddddddddPKdS0_S0_S0_S0_S0_S0_S0_S0_S0_S0_S0_S0_iidS0_S0_PdS1_PiS2_S2_S2_S2_S2_S2_S1_S1__param_17];
	setp.eq.f32 	%p916, %f19, 0f00000000;
	cvt.f64.f32 	%fd939, %f2718;
	fma.rn.f64 	%fd940, %fd971, %fd939, %fd127;
	cvt.rn.f32.f64 	%f271, %fd940;
	abs.f32 	%f272, %f271;
	setp.lt.f32 	%p917, %f272, 0f00800000;
	mul.f32 	%f2556, %f272, 0f4B800000;
	selp.f32 	%f2557, %f2556, %f272, %p917;
	selp.f32 	%f2558, 0fC1C00000, 0f00000000, %p917;
	mov.b32 	%r1015, %f2557;
	add.s32 	%r1016, %r1015, -1060439283;
	and.b32  	%r1017, %r1016, -8388608;
	sub.s32 	%r1018, %r1015, %r1017;
	mov.b32 	%f2559, %r1018;
	cvt.rn.f32.s32 	%f2560, %r1017;
	fma.rn.f32 	%f2561, %f2560, 0f34000000, %f2558;
	add.f32 	%f2562, %f2559, 0fBF800000;
	add.f32 	%f2563, %f2559, 0f3F800000;
	rcp.approx.ftz.f32 	%f2564, %f2563;
	add.f32 	%f2565, %f2562, %f2562;
	mul.f32 	%f2566, %f2565, %f2564;
	mul.f32 	%f2567, %f2566, %f2566;
	sub.f32 	%f2568, %f2562, %f2566;
	add.f32 	%f2569, %f2568, %f2568;
	neg.f32 	%f2570, %f2566;
	fma.rn.f32 	%f2571, %f2570, %f2562, %f2569;
	mul.rn.f32 	%f2572, %f2564, %f2571;
	fma.rn.f32 	%f2573, %f2567, 0f3A2C32E4, 0f3B52E7DB;
	fma.rn.f32 	%f2574, %f2573, %f2567, 0f3C93BB73;
	fma.rn.f32 	%f2575, %f2574, %f2567, 0f3DF6384F;
	mul.rn.f32 	%f2576, %f2575, %f2567;
	fma.rn.f32 	%f2577, %f2566, 0f3FB8AA3B, %f2561;
	sub.f32 	%f2578, %f2561, %f2577;
	fma.rn.f32 	%f2579, %f2566, 0f3FB8AA3B, %f2578;
	fma.rn.f32 	%f2580, %f2572, 0f3FB8AA3B, %f2579;
	fma.rn.f32 	%f2581, %f2566, 0f32A55E34, %f2580;
	mul.f32 	%f2582, %f2576, 0f40400000;
	fma.rn.f32 	%f2583, %f2582, %f2572, %f2581;
	fma.rn.f32 	%f2584, %f2576, %f2566, %f2583;
	add.rn.f32 	%f2585, %f2577, %f2584;
	neg.f32 	%f2586, %f2577;
	add.rn.f32 	%f2587, %f2585, %f2586;
	neg.f32 	%f2588, %f2587;
	add.rn.f32 	%f2589, %f2584, %f2588;
	mul.rn.f32 	%f2590, %f2585, %f19;
	neg.f32 	%f2591, %f2590;
	fma.rn.f32 	%f2592, %f2585, %f19, %f2591;
	fma.rn.f32 	%f2593, %f2589, %f19, %f2592;
	cvt.rni.f32.f32 	%f2594, %f2590;
	sub.f32 	%f2595, %f2590, %f2594;
	add.f32 	%f2596, %f2595, %f2593;
	fma.rn.f32 	%f2597, %f2596, 0f391FCB8E, 0f3AAF85ED;
	fma.rn.f32 	%f2598, %f2597, %f2596, 0f3C1D9856;
	fma.rn.f32 	%f2599, %f2598, %f2596, 0f3D6357BB;
	fma.rn.f32 	%f2600, %f2599, %f2596, 0f3E75FDEC;
	fma.rn.f32 	%f2601, %f2600, %f2596, 0f3F317218;
	fma.rn.f32 	%f2602, %f2601, %f2596, 0f3F800000;
	cvt.rzi.s32.f32 	%r1019, %f2594;
	setp.gt.f32 	%p918, %f2594, 0f00000000;
	selp.b32 	%r1020, 0, -2097152000, %p918;
	add.s32 	%r1021, %r1020, 2130706432;
	mov.b32 	%f2603, %r1021;
	mul.f32 	%f2604, %f2602, %f2603;
	shl.b32 	%r1022, %r1019, 23;
	sub.s32 	%r1023, %r1022, %r1020;
	mov.b32 	%f2605, %r1023;
	mul.f32 	%f2606, %f2604, %f2605;
	abs.f32 	%f2607, %f2590;
	setp.gt.f32 	%p919, %f2607, 0f43180000;
	setp.lt.f32 	%p920, %f2590, 0f00000000;
	selp.f32 	%f2608, 0f00000000, 0f7F800000, %p920;
	selp.f32 	%f273, %f2608, %f2606, %p919;
	setp.eq.f32 	%p921, %f271, 0f3F800000;
	or.pred  	%p922, %p916, %p921;
	mov.f32 	%f2719, 0f3F800000;
	@%p922 bra 	$L__BB2_404;
	setp.nan.f32 	%p923, %f21, %f21;
	setp.nan.f32 	%p924, %f272, %f272;
	or.pred  	%p925, %p924, %p923;
	@%p925 bra 	$L__BB2_403;
	setp.eq.f32 	%p926, %f271, 0f00000000;
	setp.eq.f32 	%p927, %f272, 0f7F800000;
	or.pred  	%p928, %p926, %p927;
	@%p928 bra 	$L__BB2_402;
	setp.eq.f32 	%p929, %f21, 0f7F800000;
	setp.eq.f32 	%p930, %f271, 0fBF800000;
	and.pred  	%p931, %p930, %p929;
	@%p931 bra 	$L__BB2_404;
	setp.geu.f32 	%p932, %f271, 0f00000000;
	mov.f32 	%f2719, %f273;
	@%p932 bra 	$L__BB2_404;
	setp.neu.f32 	%p933, %f22, %f19;
	setp.neu.f32 	%p934, %f20, 0f3F800000;
	neg.f32 	%f2610, %f273;
	selp.f32 	%f2611, %f273, %f2610, %p934;
	selp.f32 	%f2719, 0f7FFFFFFF, %f2611, %p933;
	bra.uni 	$L__BB2_404;
$L__BB2_402:
	setp.lt.f32 	%p935, %f19, 0f00000000;
	setp.neu.f32 	%p936, %f20, 0f3F800000;
	add.f32 	%f2612, %f271, %f271;
	mov.b32 	%r1024, %f2612;
	xor.b32  	%r1025, %r1024, 2139095040;
	selp.b32 	%r1026, %r1025, %r1024, %p935;
	and.b32  	%r1027, %r1026, 2147483647;
	selp.b32 	%r1028, %r1027, %r1026, %p936;
	mov.b32 	%f2719, %r1028;
	bra.uni 	$L__BB2_404;
$L__BB2_403:
	add.rn.f32 	%f2719, %f271, %f19;
$L__BB2_404:
	setp.eq.f32 	%p937, %f11, 0f00000000;
	abs.f32 	%f278, %f2719;
	setp.lt.f32 	%p938, %f278, 0f00800000;
	mul.f32 	%f2614, %f278, 0f4B800000;
	selp.f32 	%f2615, %f2614, %f278, %p938;
	selp.f32 	%f2616, 0fC1C00000, 0f00000000, %p938;
	mov.b32 	%r1029, %f2615;
	add.s32 	%r1030, %r1029, -1060439283;
	and.b32  	%r1031, %r1030, -8388608;
	sub.s32 	%r1032, %r1029, %r1031;
	mov.b32 	%f2617, %r1032;
	cvt.rn.f32.s32 	%f2618, %r1031;
	fma.rn.f32 	%f2619, %f2618, 0f34000000, %f2616;
	add.f32 	%f2620, %f2617, 0fBF800000;
	add.f32 	%f2621, %f2617, 0f3F800000;
	rcp.approx.ftz.f32 	%f2622, %f2621;
	add.f32 	%f2623, %f2620, %f2620;
	mul.f32 	%f2624, %f2623, %f2622;
	mul.f32 	%f2625, %f2624, %f2624;
	sub.f32 	%f2626, %f2620, %f2624;
	add.f32 	%f2627, %f2626, %f2626;
	neg.f32 	%f2628, %f2624;
	fma.rn.f32 	%f2629, %f2628, %f2620, %f2627;
	mul.rn.f32 	%f2630, %f2622, %f2629;
	fma.rn.f32 	%f2631, %f2625, 0f3A2C32E4, 0f3B52E7DB;
	fma.rn.f32 	%f2632, %f2631, %f2625, 0f3C93BB73;
	fma.rn.f32 	%f2633, %f2632, %f2625, 0f3DF6384F;
	mul.rn.f32 	%f2634, %f2633, %f2625;
	fma.rn.f32 	%f2635, %f2624, 0f3FB8AA3B, %f2619;
	sub.f32 	%f2636, %f2619, %f2635;
	fma.rn.f32 	%f2637, %f2624, 0f3FB8AA3B, %f2636;
	fma.rn.f32 	%f2638, %f2630, 0f3FB8AA3B, %f2637;
	fma.rn.f32 	%f2639, %f2624, 0f32A55E34, %f2638;
	mul.f32 	%f2640, %f2634, 0f40400000;
	fma.rn.f32 	%f2641, %f2640, %f2630, %f2639;
	fma.rn.f32 	%f2642, %f2634, %f2624, %f2641;
	add.rn.f32 	%f2643, %f2635, %f2642;
	neg.f32 	%f2644, %f2635;
	add.rn.f32 	%f2645, %f2643, %f2644;
	neg.f32 	%f2646, %f2645;
	add.rn.f32 	%f2647, %f2642, %f2646;
	mul.rn.f32 	%f2648, %f2643, %f11;
	neg.f32 	%f2649, %f2648;
	fma.rn.f32 	%f2650, %f2643, %f11, %f2649;
	fma.rn.f32 	%f2651, %f2647, %f11, %f2650;
	cvt.rni.f32.f32 	%f2652, %f2648;
	sub.f32 	%f2653, %f2648, %f2652;
	add.f32 	%f2654, %f2653, %f2651;
	fma.rn.f32 	%f2655, %f2654, 0f391FCB8E, 0f3AAF85ED;
	fma.rn.f32 	%f2656, %f2655, %f2654, 0f3C1D9856;
	fma.rn.f32 	%f2657, %f2656, %f2654, 0f3D6357BB;
	fma.rn.f32 	%f2658, %f2657, %f2654, 0f3E75FDEC;
	fma.rn.f32 	%f2659, %f2658, %f2654, 0f3F317218;
	fma.rn.f32 	%f2660, %f2659, %f2654, 0f3F800000;
	cvt.rzi.s32.f32 	%r1033, %f2652;
	setp.gt.f32 	%p939, %f2652, 0f00000000;
	selp.b32 	%r1034, 0, -2097152000, %p939;
	add.s32 	%r1035, %r1034, 2130706432;
	mov.b32 	%f2661, %r1035;
	mul.f32 	%f2662, %f2660, %f2661;
	shl.b32 	%r1036, %r1033, 23;
	sub.s32 	%r1037, %r1036, %r1034;
	mov.b32 	%f2663, %r1037;
	mul.f32 	%f2664, %f2662, %f2663;
	abs.f32 	%f2665, %f2648;
	setp.gt.f32 	%p940, %f2665, 0f43180000;
	setp.lt.f32 	%p941, %f2648, 0f00000000;
	selp.f32 	%f2666, 0f00000000, 0f7F800000, %p941;
	selp.f32 	%f279, %f2666, %f2664, %p940;
	setp.eq.f32 	%p942, %f2719, 0f3F800000;
	or.pred  	%p943, %p937, %p942;
	mov.f32 	%f2720, 0f3F800000;
	@%p943 bra 	$L__BB2_412;
	setp.nan.f32 	%p944, %f13, %f13;
	setp.nan.f32 	%p945, %f278, %f278;
	or.pred  	%p946, %p945, %p944;
	@%p946 bra 	$L__BB2_411;
	setp.eq.f32 	%p947, %f2719, 0f00000000;
	setp.eq.f32 	%p948, %f278, 0f7F800000;
	or.pred  	%p949, %p947, %p948;
	@%p949 bra 	$L__BB2_410;
	setp.eq.f32 	%p950, %f13, 0f7F800000;
	setp.eq.f32 	%p951, %f2719, 0fBF800000;
	and.pred  	%p952, %p951, %p950;
	@%p952 bra 	$L__BB2_412;
	setp.geu.f32 	%p953, %f2719, 0f00000000;
	mov.f32 	%f2720, %f279;
	@%p953 bra 	$L__BB2_412;
	setp.neu.f32 	%p954, %f14, %f11;
	setp.neu.f32 	%p955, %f12, 0f3F800000;
	neg.f32 	%f2668, %f279;
	selp.f32 	%f2669, %f279, %f2668, %p955;
	selp.f32 	%f2720, 0f7FFFFFFF, %f2669, %p954;
	bra.uni 	$L__BB2_412;
$L__BB2_410:
	setp.lt.f32 	%p956, %f11, 0f00000000;
	setp.neu.f32 	%p957, %f12, 0f3F800000;
	add.f32 	%f2670, %f2719, %f2719;
	mov.b32 	%r1038, %f2670;
	xor.b32  	%r1039, %r1038, 2139095040;
	selp.b32 	%r1040, %r1039, %r1038, %p956;
	and.b32  	%r1041, %r1040, 2147483647;
	selp.b32 	%r1042, %r1041, %r1040, %p957;
	mov.b32 	%f2720, %r1042;
	bra.uni 	$L__BB2_412;
$L__BB2_411:
	add.rn.f32 	%f2720, %f2719, %f11;
$L__BB2_412:
	ld.param.f64 	%fd978, [_Z16vfi_continuationiiiiiiiiiiddddddddddddddddddddPKdS0_S0_S0_S0_S0_S0_S0_S0_S0_S0_S0_S0_iidS0_S0_PdS1_PiS2_S2_S2_S2_S2_S2_S1_S1__param_19];
	setp.eq.f64 	%p958, %fd158, 0d0000000000000000;
	cvt.f64.f32 	%fd941, %f2720;
	div.rn.f64 	%fd942, %fd941, %fd10;
	{ // callseq 11, 0
	.param .b64 param0;
	st.param.f64 	[param0], %fd337;
	.param .b64 param1;
	st.param.f64 	[param1], %fd11;
	.param .b64 retval0;
	call.uni (retval0), 
	__internal_accurate_pow, 
	(
	param0, 
	param1
	);
	ld.param.f64 	%fd943, [retval0];
	} // callseq 11
	neg.f64 	%fd945, %fd943;
	selp.f64 	%fd946, %fd945, %fd943, %p1;
	selp.f64 	%fd947, 0dFFF8000000000000, %fd946, %p2;
	selp.f64 	%fd948, %fd162, %fd947, %p958;
	selp.f64 	%fd949, %fd166, %fd948, %p4;
	selp.f64 	%fd950, %fd949, %fd167, %p3;
	setp.eq.f64 	%p959, %fd11, 0d0000000000000000;
	setp.eq.f64 	%p960, %fd158, 0d3FF0000000000000;
	selp.f64 	%fd951, 0d3FF0000000000000, %fd950, %p960;
	selp.f64 	%fd952, 0d3FF0000000000000, %fd951, %p959;
	mul.f64 	%fd953, %fd978, %fd952;
	div.rn.f64 	%fd954, %fd953, %fd11;
	sub.f64 	%fd1134, %fd942, %fd954;
	ld.global.f64 	%fd1133, [%rd12];
$L__BB2_413:
	ld.param.f64 	%fd962, [_Z16vfi_continuationiiiiiiiiiiddddddddddddddddddddPKdS0_S0_S0_S0_S0_S0_S0_S0_S0_S0_S0_S0_iidS0_S0_PdS1_PiS2_S2_S2_S2_S2_S2_S1_S1__param_11];
	min.f64 	%fd955, %fd242, %fd55;
	setp.le.f64 	%p961, %fd955, 0d0000000000000000;
	selp.f64 	%fd956, %fd14, %fd1134, %p961;
	mul.f64 	%fd957, %fd962, %fd1133;
	fma.rn.f64 	%fd1138, %fd1131, %fd957, %fd956;
$L__BB2_414:
	setp.leu.f64 	%p962, %fd241, %fd229;
	@%p962 bra 	$L__BB2_416;
	mov.f64 	%fd229, %fd241;
	mov.f64 	%fd228, %fd1138;
	mov.f64 	%fd227, %fd231;
	mov.u32 	%r185, %r180;
	mov.u32 	%r184, %r72;
	mov.u32 	%r183, %r1174;
	mov.u32 	%r182, %r58;
	mov.u32 	%r181, %r1082;
$L__BB2_416:
	ld.param.u32 	%r1062, [_Z16vfi_continuationiiiiiiiiiiddddddddddddddddddddPKdS0_S0_S0_S0_S0_S0_S0_S0_S0_S0_S0_S0_iidS0_S0_PdS1_PiS2_S2_S2_S2_S2_S2_S1_S1__param_4];
	add.s32 	%r180, %r180, 1;
	setp.eq.s32 	%p963, %r180, %r1062;
	@%p963 bra 	$L__BB2_417;
	bra.uni 	$L__BB2_268;
$L__BB2_417:
	add.s32 	%r1174, %r1174, 1;
	setp.eq.s32 	%p964, %r1174, %r225;
	@%p964 bra 	$L__BB2_260;
	bra.uni 	$L__BB2_267;
$L__BB2_418:
	ld.param.u32 	%r1070, [_Z16vfi_continuationiiiiiiiiiiddddddddddddddddddddPKdS0_S0_S0_S0_S0_S0_S0_S0_S0_S0_S0_S0_iidS0_S0_PdS1_PiS2_S2_S2_S2_S2_S2_S1_S1__param_8];
	setp.lt.s32 	%p732, %r1070, 1;
	mov.f64 	%fd1131, %fd1130;
	@%p732 bra 	$L__BB2_278;
	mov.f64 	%fd1131, 0d0000000000000000;
	mov.b32 	%r1194, 0;
	mov.f64 	%fd1130, %fd1131;
$L__BB2_420:
	ld.param.u32 	%r1071, [_Z16vfi_continuationiiiiiiiiiiddddddddddddddddddddPKdS0_S0_S0_S0_S0_S0_S0_S0_S0_S0_S0_S0_iidS0_S0_PdS1_PiS2_S2_S2_S2_S2_S2_S1_S1__param_8];
	setp.lt.u32 	%p733, %r1071, 4;
	mad.lo.s32 	%r201, %r1194, %r225, %r14;
	mov.b32 	%r1197, 0;
	@%p733 bra 	$L__BB2_423;
	mov.b32 	%r1195, 0;
$L__BB2_422:
	.pragma "nounroll";
	mad.lo.s32 	%r872, %r13, %r1195, %r201;
	mad.lo.s32 	%r873, %r15, %r872, %r186;
	add.s32 	%r874, %r179, %r873;
	add.s32 	%r875, %r873, %r58;
	add.s32 	%r876, %r1195, %r16;
	mul.wide.u32 	%rd330, %r876, 8;
	add.s64 	%rd331, %rd1, %rd330;
	ld.global.f64 	%fd838, [%rd331];
	mul.f64 	%fd839, %fd7, %fd838;
	mul.wide.s32 	%rd332, %r874, 8;
	add.s64 	%rd333, %rd3, %rd332;
	ld.global.f64 	%fd840, [%rd333];
	mul.wide.s32 	%rd334, %r875, 8;
	add.s64 	%rd335, %rd3, %rd334;
	ld.global.f64 	%fd841, [%rd335];
	mul.f64 	%fd842, %fd8, %fd841;
	fma.rn.f64 	%fd843, %fd297, %fd840, %fd842;
	fma.rn.f64 	%fd844, %fd839, %fd843, %fd1130;
	add.s64 	%rd336, %rd2, %rd332;
	ld.global.f64 	%fd845, [%rd336];
	add.s64 	%rd337, %rd2, %rd334;
	ld.global.f64 	%fd846, [%rd337];
	mul.f64 	%fd847, %fd8, %fd846;
	fma.rn.f64 	%fd848, %fd297, %fd845, %fd847;
	fma.rn.f64 	%fd849, %fd839, %fd848, %fd1131;
	add.s32 	%r877, %r872, %r13;
	mad.lo.s32 	%r878, %r15, %r877, %r186;
	add.s32 	%r879, %r179, %r878;
	add.s32 	%r880, %r878, %r58;
	ld.global.f64 	%fd850, [%rd331+8];
	mul.f64 	%fd851, %fd7, %fd850;
	mul.wide.s32 	%rd338, %r879, 8;
	add.s64 	%rd339, %rd3, %rd338;
	ld.global.f64 	%fd852, [%rd339];
	mul.wide.s32 	%rd340, %r880, 8;
	add.s64 	%rd341, %rd3, %rd340;
	ld.global.f64 	%fd853, [%rd341];
	mul.f64 	%fd854, %fd8, %fd853;
	fma.rn.f64 	%fd855, %fd297, %fd852, %fd854;
	fma.rn.f64 	%fd856, %fd851, %fd855, %fd844;
	add.s64 	%rd342, %rd2, %rd338;
	ld.global.f64 	%fd857, [%rd342];
	add.s64 	%rd343, %rd2, %rd340;
	ld.global.f64 	%fd858, [%rd343];
	mul.f64 	%fd859, %fd8, %fd858;
	fma.rn.f64 	%fd860, %fd297, %fd857, %fd859;
	fma.rn.f64 	%fd861, %fd851, %fd860, %fd849;
	add.s32 	%r881, %r877, %r13;
	mad.lo.s32 	%r882, %r15, %r881, %r186;
	add.s32 	%r883, %r179, %r882;
	add.s32 	%r884, %r882, %r58;
	ld.global.f64 	%fd862, [%rd331+16];
	mul.f64 	%fd863, %fd7, %fd862;
	mul.wide.s32 	%rd344, %r883, 8;
	add.s64 	%rd345, %rd3, %rd344;
	ld.global.f64 	%fd864, [%rd345];
	mul.wide.s32 	%rd346, %r884, 8;
	add.s64 	%rd347, %rd3, %rd346;
	ld.global.f64 	%fd865, [%rd347];
	mul.f64 	%fd866, %fd8, %fd865;
	fma.rn.f64 	%fd867, %fd297, %fd864, %fd866;
	fma.rn.f64 	%fd868, %fd863, %fd867, %fd856;
	add.s64 	%rd348, %rd2, %rd344;
	ld.global.f64 	%fd869, [%rd348];
	add.s64 	%rd349, %rd2, %rd346;
	ld.global.f64 	%fd870, [%rd349];
	mul.f64 	%fd871, %fd8, %fd870;
	fma.rn.f64 	%fd872, %fd297, %fd869, %fd871;
	fma.rn.f64 	%fd873, %fd863, %fd872, %fd861;
	add.s32 	%r885, %r881, %r13;
	mad.lo.s32 	%r886, %r15, %r885, %r186;
	add.s32 	%r887, %r179, %r886;
	add.s32 	%r888, %r886, %r58;
	ld.global.f64 	%fd874, [%rd331+24];
	mul.f64 	%fd875, %fd7, %fd874;
	mul.wide.s32 	%rd350, %r887, 8;
	add.s64 	%rd351, %rd3, %rd350;
	ld.global.f64 	%fd876, [%rd351];
	mul.wide.s32 	%rd352, %r888, 8;
	add.s64 	%rd353, %rd3, %rd352;
	ld.global.f64 	%fd877, [%rd353];
	mul.f64 	%fd878, %fd8, %fd877;
	fma.rn.f64 	%fd879, %fd297, %fd876, %fd878;
	fma.rn.f64 	%fd1130, %fd875, %fd879, %fd868;
	add.s64 	%rd354, %rd2, %rd350;
	ld.global.f64 	%fd880, [%rd354];
	add.s64 	%rd355, %rd2, %rd352;
	ld.global.f64 	%fd881, [%rd355];
	mul.f64 	%fd882, %fd8, %fd881;
	fma.rn.f64 	%fd883, %fd297, %fd880, %fd882;
	fma.rn.f64 	%fd1131, %fd875, %fd883, %fd873;
	add.s32 	%r1195, %r1195, 4;
	setp.ne.s32 	%p734, %r1195, %r30;
	mov.u32 	%r1197, %r30;
	@%p734 bra 	$L__BB2_422;
$L__BB2_423:
	setp.eq.s32 	%p735, %r24, 0;
	@%p735 bra 	$L__BB2_428;
	setp.eq.s32 	%p736, %r25, 0;
	@%p736 bra 	$L__BB2_426;
	mad.lo.s32 	%r889, %r13, %r1197, %r201;
	mad.lo.s32 	%r890, %r15, %r889, %r186;
	add.s32 	%r891, %r179, %r890;
	add.s32 	%r892, %r890, %r58;
	add.s32 	%r893, %r1197, %r16;
	mul.wide.u32 	%rd356, %r893, 8;
	add.s64 	%rd357, %rd1, %rd356;
	ld.global.f64 	%fd885, [%rd357];
	mul.f64 	%fd886, %fd7, %fd885;
	mul.wide.s32 	%rd358, %r891, 8;
	add.s64 	%rd359, %rd3, %rd358;
	ld.global.f64 	%fd887, [%rd359];
	mul.wide.s32 	%rd360, %r892, 8;
	add.s64 	%rd361, %rd3, %rd360;
	ld.global.f64 	%fd888, [%rd361];
	mul.f64 	%fd889, %fd8, %fd888;
	fma.rn.f64 	%fd890, %fd297, %fd887, %fd889;
	fma.rn.f64 	%fd891, %fd886, %fd890, %fd1130;
	add.s64 	%rd362, %rd2, %rd358;
	ld.global.f64 	%fd892, [%rd362];
	add.s64 	%rd363, %rd2, %rd360;
	ld.global.f64 	%fd893, [%rd363];
	mul.f64 	%fd894, %fd8, %fd893;
	fma.rn.f64 	%fd895, %fd297, %fd892, %fd894;
	fma.rn.f64 	%fd896, %fd886, %fd895, %fd1131;
	add.s32 	%r894, %r889, %r13;
	mad.lo.s32 	%r895, %r15, %r894, %r186;
	add.s32 	%r896, %r179, %r895;
	add.s32 	%r897, %r895, %r58;
	cvt.u64.u32 	%rd364, %r16;
	cvt.u64.u32 	%rd365, %r1197;
	add.s64 	%rd366, %rd365, %rd364;
	shl.b64 	%rd367, %rd366, 3;
	add.s64 	%rd368, %rd1, %rd367;
	ld.global.f64 	%fd897, [%rd368+8];
	mul.f64 	%fd898, %fd7, %fd897;
	mul.wide.s32 	%rd369, %r896, 8;
	add.s64 	%rd370, %rd3, %rd369;
	ld.global.f64 	%fd899, [%rd370];
	mul.wide.s32 	%rd371, %r897, 8;
	add.s64 	%rd372, %rd3, %rd371;
	ld.global.f64 	%fd900, [%rd372];
	mul.f64 	%fd901, %fd8, %fd900;
	fma.rn.f64 	%fd902, %fd297, %fd899, %fd901;
	fma.rn.f64 	%fd1130, %fd898, %fd902, %fd891;
	add.s64 	%rd373, %rd2, %rd369;
	ld.global.f64 	%fd903, [%rd373];
	add.s64 	%rd374, %rd2, %rd371;
	ld.global.f64 	%fd904, [%rd374];
	mul.f64 	%fd905, %fd8, %fd904;
	fma.rn.f64 	%fd906, %fd297, %fd903, %fd905;
	fma.rn.f64 	%fd1131, %fd898, %fd906, %fd896;
	add.s32 	%r1197, %r1197, 2;
$L__BB2_426:
	setp.eq.s32 	%p737, %r31, 0;
	@%p737 bra 	$L__BB2_428;
	mad.lo.s32 	%r898, %r13, %r1197, %r201;
	mad.lo.s32 	%r899, %r15, %r898, %r186;
	add.s32 	%r900, %r179, %r899;
	add.s32 	%r901, %r899, %r58;
	add.s32 	%r902, %r1197, %r16;
	mul.wide.u32 	%rd375, %r902, 8;
	add.s64 	%rd376, %rd1, %rd375;
	ld.global.f64 	%fd907, [%rd376];
	mul.f64 	%fd908, %fd7, %fd907;
	mul.wide.s32 	%rd377, %r900, 8;
	add.s64 	%rd378, %rd3, %rd377;
	ld.global.f64 	%fd909, [%rd378];
	mul.wide.s32 	%rd379, %r901, 8;
	add.s64 	%rd380, %rd3, %rd379;
	ld.global.f64 	%fd910, [%rd380];
	mul.f64 	%fd911, %fd8, %fd910;
	fma.rn.f64 	%fd912, %fd297, %fd909, %fd911;
	fma.rn.f64 	%fd1130, %fd908, %fd912, %fd1130;
	add.s64 	%rd381, %rd2, %rd377;
	ld.global.f64 	%fd913, [%rd381];
	add.s64 	%rd382, %rd2, %rd379;
	ld.global.f64 	%fd914, [%rd382];
	mul.f64 	%fd915, %fd8, %fd914;
	fma.rn.f64 	%fd916, %fd297, %fd913, %fd915;
	fma.rn.f64 	%fd1131, %fd908, %fd916, %fd1131;
$L__BB2_428:
	add.s32 	%r1194, %r1194, 1;
	setp.eq.s32 	%p738, %r1194, %r229;
	@%p738 bra 	$L__BB2_278;
	bra.uni 	$L__BB2_420;
$L__BB2_429:
	setp.leu.f64 	%p971, %fd1019, %fd1021;
	setp.ltu.f64 	%p972, %fd1019, %fd229;
	or.pred  	%p973, %p971, %p972;
	@%p973 bra 	$L__BB2_431;
	mul.wide.s32 	%rd395, %r221, 8;
	add.s64 	%rd396, %rd25, %rd395;
	st.global.f64 	[%rd396], %fd1019;
	add.s64 	%rd397, %rd16, %rd395;
	st.global.f64 	[%rd397], %fd1016;
	mul.wide.s32 	%rd398, %r221, 4;
	add.s64 	%rd399, %rd24, %rd398;
	st.global.u32 	[%rd399], %r1114;
	add.s64 	%rd400, %rd19, %rd398;
	mov.b32 	%r1053, 0;
	st.global.u32 	[%rd400], %r1053;
	add.s64 	%rd401, %rd18, %rd398;
	st.global.u32 	[%rd401], %r1119;
	add.s64 	%rd402, %rd17, %rd398;
	st.global.u32 	[%rd402], %r1111;
	add.s64 	%rd403, %rd23, %rd398;
	st.global.u32 	[%rd403], %r1053;
	add.s64 	%rd404, %rd20, %rd395;
	st.global.f64 	[%rd404], %fd1013;
	add.s64 	%rd405, %rd22, %rd398;
	mov.b32 	%r1054, 1;
	st.global.u32 	[%rd405], %r1054;
	add.s64 	%rd406, %rd21, %rd398;
	st.global.u32 	[%rd406], %r1053;
	bra.uni 	$L__BB2_432;
$L__BB2_431:
	mul.wide.s32 	%rd383, %r221, 8;
	add.s64 	%rd384, %rd25, %rd383;
	st.global.f64 	[%rd384], %fd229;
	add.s64 	%rd385, %rd16, %rd383;
	st.global.f64 	[%rd385], %fd228;
	mul.wide.s32 	%rd386, %r221, 4;
	add.s64 	%rd387, %rd24, %rd386;
	st.global.u32 	[%rd387], %r182;
	add.s64 	%rd388, %rd19, %rd386;
	st.global.u32 	[%rd388], %r185;
	add.s64 	%rd389, %rd18, %rd386;
	st.global.u32 	[%rd389], %r184;
	add.s64 	%rd390, %rd17, %rd386;
	st.global.u32 	[%rd390], %r181;
	add.s64 	%rd391, %rd23, %rd386;
	st.global.u32 	[%rd391], %r183;
	add.s64 	%rd392, %rd20, %rd383;
	st.global.f64 	[%rd392], %fd227;
	add.s64 	%rd393, %rd22, %rd386;
	mov.b32 	%r1051, 0;
	st.global.u32 	[%rd393], %r1051;
	add.s64 	%rd394, %rd21, %rd386;
	mov.b32 	%r1052, 1;
	st.global.u32 	[%rd394], %r1052;
$L__BB2_432:
	ret;

}
.func  (.param .b64 func_retval0) __internal_accurate_pow(
	.param .b64 __internal_accurate_pow_param_0,
	.param .b64 __internal_accurate_pow_param_1
)
{
	.reg .pred 	%p<8>;
	.reg .b32 	%r<49>;
	.reg .b32 	%f<3>;
	.reg .b64 	%fd<109>;

	ld.param.f64 	%fd10, [__internal_accurate_pow_param_0];
	ld.param.f64 	%fd11, [__internal_accurate_pow_param_1];
	{
	.reg .b32 %temp; 
	mov.b64 	{%temp, %r46}, %fd10;
	}
	{
	.reg .b32 %temp; 
	mov.b64 	{%r45, %temp}, %fd10;
	}
	shr.u32 	%r47, %r46, 20;
	setp.gt.u32 	%p1, %r46, 1048575;
	@%p1 bra 	$L__BB3_2;
	mul.f64 	%fd12, %fd10, 0d4350000000000000;
	{
	.reg .b32 %temp; 
	mov.b64 	{%temp, %r46}, %fd12;
	}
	{
	.reg .b32 %temp; 
	mov.b64 	{%r45, %temp}, %fd12;
	}
	shr.u32 	%r16, %r46, 20;
	add.s32 	%r47, %r16, -54;
$L__BB3_2:
	add.s32 	%r48, %r47, -1023;
	and.b32  	%r17, %r46, -2146435073;
	or.b32  	%r18, %r17, 1072693248;
	mov.b64 	%fd107, {%r45, %r18};
	setp.lt.u32 	%p2, %r18, 1073127583;
	@%p2 bra 	$L__BB3_4;
	{
	.reg .b32 %temp; 
	mov.b64 	{%r19, %temp}, %fd107;
	}
	{
	.reg .b32 %temp; 
	mov.b64 	{%temp, %r20}, %fd107;
	}
	add.s32 	%r21, %r20, -1048576;
	mov.b64 	%fd107, {%r19, %r21};
	add.s32 	%r48, %r47, -1022;
$L__BB3_4:
	add.f64 	%fd13, %fd107, 0dBFF0000000000000;
	add.f64 	%fd14, %fd107, 0d3FF0000000000000;
	rcp.approx.ftz.f64 	%fd15, %fd14;
	neg.f64 	%fd16, %fd14;
	fma.rn.f64 	%fd17, %fd16, %fd15, 0d3FF0000000000000;
	fma.rn.f64 	%fd18, %fd17, %fd17, %fd17;
	fma.rn.f64 	%fd19, %fd18, %fd15, %fd15;
	mul.f64 	%fd20, %fd13, %fd19;
	fma.rn.f64 	%fd21, %fd13, %fd19, %fd20;
	mul.f64 	%fd22, %fd21, %fd21;
	fma.rn.f64 	%fd23, %fd22, 0d3EB0F5FF7D2CAFE2, 0d3ED0F5D241AD3B5A;
	fma.rn.f64 	%fd24, %fd23, %fd22, 0d3EF3B20A75488A3F;
	fma.rn.f64 	%fd25, %fd24, %fd22, 0d3F1745CDE4FAECD5;
	fma.rn.f64 	%fd26, %fd25, %fd22, 0d3F3C71C7258A578B;
	fma.rn.f64 	%fd27, %fd26, %fd22, 0d3F6249249242B910;
	fma.rn.f64 	%fd28, %fd27, %fd22, 0d3F89999999999DFB;
	sub.f64 	%fd29, %fd13, %fd21;
	add.f64 	%fd30, %fd29, %fd29;
	neg.f64 	%fd31, %fd21;
	fma.rn.f64 	%fd32, %fd31, %fd13, %fd30;
	mul.f64 	%fd33, %fd19, %fd32;
	fma.rn.f64 	%fd34, %fd22, %fd28, 0d3FB5555555555555;
	mov.f64 	%fd35, 0d3FB5555555555555;
	sub.f64 	%fd36, %fd35, %fd34;
	fma.rn.f64 	%fd37, %fd22, %fd28, %fd36;
	add.f64 	%fd38, %fd37, 0dBC46A4CB00B9E7B0;
	add.f64 	%fd39, %fd34, %fd38;
	sub.f64 	%fd40, %fd34, %fd39;
	add.f64 	%fd41, %fd38, %fd40;
	mul.rn.f64 	%fd42, %fd21, %fd21;
	neg.f64 	%fd43, %fd42;
	fma.rn.f64 	%fd44, %fd21, %fd21, %fd43;
	{
	.reg .b32 %temp; 
	mov.b64 	{%r22, %temp}, %fd33;
	}
	{
	.reg .b32 %temp; 
	mov.b64 	{%temp, %r23}, %fd33;
	}
	add.s32 	%r24, %r23, 1048576;
	mov.b64 	%fd45, {%r22, %r24};
	fma.rn.f64 	%fd46, %fd21, %fd45, %fd44;
	mul.rn.f64 	%fd47, %fd42, %fd21;
	neg.f64 	%fd48, %fd47;
	fma.rn.f64 	%fd49, %fd42, %fd21, %fd48;
	fma.rn.f64 	%fd50, %fd42, %fd33, %fd49;
	fma.rn.f64 	%fd51, %fd46, %fd21, %fd50;
	mul.rn.f64 	%fd52, %fd39, %fd47;
	neg.f64 	%fd53, %fd52;
	fma.rn.f64 	%fd54, %fd39, %fd47, %fd53;
	fma.rn.f64 	%fd55, %fd39, %fd51, %fd54;
	fma.rn.f64 	%fd56, %fd41, %fd47, %fd55;
	add.f64 	%fd57, %fd52, %fd56;
	sub.f64 	%fd58, %fd52, %fd57;
	add.f64 	%fd59, %fd56, %fd58;
	add.f64 	%fd60, %fd21, %fd57;
	sub.f64 	%fd61, %fd21, %fd60;
	add.f64 	%fd62, %fd57, %fd61;
	add.f64 	%fd63, %fd59, %fd62;
	add.f64 	%fd64, %fd33, %fd63;
	add.f64 	%fd65, %fd60, %fd64;
	sub.f64 	%fd66, %fd60, %fd65;
	add.f64 	%fd67, %fd64, %fd66;
	xor.b32  	%r25, %r48, -2147483648;
	mov.b32 	%r26, 1127219200;
	mov.b64 	%fd68, {%r25, %r26};
	mov.b32 	%r27, -2147483648;
	mov.b64 	%fd69, {%r27, %r26};
	sub.f64 	%fd70, %fd68, %fd69;
	fma.rn.f64 	%fd71, %fd70, 0d3FE62E42FEFA39EF, %fd65;
	fma.rn.f64 	%fd72, %fd70, 0dBFE62E42FEFA39EF, %fd71;
	sub.f64 	%fd73, %fd72, %fd65;
	sub.f64 	%fd74, %fd67, %fd73;
	fma.rn.f64 	%fd75, %fd70, 0d3C7ABC9E3B39803F, %fd74;
	add.f64 	%fd76, %fd71, %fd75;
	sub.f64 	%fd77, %fd71, %fd76;
	add.f64 	%fd78, %fd75, %fd77;
	{
	.reg .b32 %temp; 
	mov.b64 	{%temp, %r28}, %fd11;
	}
	{
	.reg .b32 %temp; 
	mov.b64 	{%r29, %temp}, %fd11;
	}
	shl.b32 	%r30, %r28, 1;
	setp.gt.u32 	%p3, %r30, -33554433;
	and.b32  	%r31, %r28, -15728641;
	selp.b32 	%r32, %r31, %r28, %p3;
	mov.b64 	%fd79, {%r29, %r32};
	mul.rn.f64 	%fd80, %fd76, %fd79;
	neg.f64 	%fd81, %fd80;
	fma.rn.f64 	%fd82, %fd76, %fd79, %fd81;
	fma.rn.f64 	%fd83, %fd78, %fd79, %fd82;
	add.f64 	%fd4, %fd80, %fd83;
	sub.f64 	%fd84, %fd80, %fd4;
	add.f64 	%fd5, %fd83, %fd84;
	fma.rn.f64 	%fd85, %fd4, 0d3FF71547652B82FE, 0d4338000000000000;
	{
	.reg .b32 %temp; 
	mov.b64 	{%r13, %temp}, %fd85;
	}
	mov.f64 	%fd86, 0dC338000000000000;
	add.rn.f64 	%fd87, %fd85, %fd86;
	fma.rn.f64 	%fd88, %fd87, 0dBFE62E42FEFA39EF, %fd4;
	fma.rn.f64 	%fd89, %fd87, 0dBC7ABC9E3B39803F, %fd88;
	fma.rn.f64 	%fd90, %fd89, 0d3E5ADE1569CE2BDF, 0d3E928AF3FCA213EA;
	fma.rn.f64 	%fd91, %fd90, %fd89, 0d3EC71DEE62401315;
	fma.rn.f64 	%fd92, %fd91, %fd89, 0d3EFA01997C89EB71;
	fma.rn.f64 	%fd93, %fd92, %fd89, 0d3F2A01A014761F65;
	fma.rn.f64 	%fd94, %fd93, %fd89, 0d3F56C16C1852B7AF;
	fma.rn.f64 	%fd95, %fd94, %fd89, 0d3F81111111122322;
	fma.rn.f64 	%fd96, %fd95, %fd89, 0d3FA55555555502A1;
	fma.rn.f64 	%fd97, %fd96, %fd89, 0d3FC5555555555511;
	fma.rn.f64 	%fd98, %fd97, %fd89, 0d3FE000000000000B;
	fma.rn.f64 	%fd99, %fd98, %fd89, 0d3FF0000000000000;
	fma.rn.f64 	%fd100, %fd99, %fd89, 0d3FF0000000000000;
	{
	.reg .b32 %temp; 
	mov.b64 	{%r14, %temp}, %fd100;
	}
	{
	.reg .b32 %temp; 
	mov.b64 	{%temp, %r15}, %fd100;
	}
	shl.b32 	%r33, %r13, 20;
	add.s32 	%r34, %r33, %r15;
	mov.b64 	%fd108, {%r14, %r34};
	{
	.reg .b32 %temp; 
	mov.b64 	{%temp, %r35}, %fd4;
	}
	mov.b32 	%f2, %r35;
	abs.f32 	%f1, %f2;
	setp.lt.f32 	%p4, %f1, 0f4086232B;
	@%p4 bra 	$L__BB3_7;
	setp.lt.f64 	%p5, %fd4, 0d0000000000000000;
	add.f64 	%fd101, %fd4, 0d7FF0000000000000;
	selp.f64 	%fd108, 0d0000000000000000, %fd101, %p5;
	setp.geu.f32 	%p6, %f1, 0f40874800;
	@%p6 bra 	$L__BB3_7;
	shr.u32 	%r36, %r13, 31;
	add.s32 	%r37, %r13, %r36;
	shr.s32 	%r38, %r37, 1;
	shl.b32 	%r39, %r38, 20;
	add.s32 	%r40, %r15, %r39;
	mov.b64 	%fd102, {%r14, %r40};
	sub.s32 	%r41, %r13, %r38;
	shl.b32 	%r42, %r41, 20;
	add.s32 	%r43, %r42, 1072693248;
	mov.b32 	%r44, 0;
	mov.b64 	%fd103, {%r44, %r43};
	mul.f64 	%fd108, %fd103, %fd102;
$L__BB3_7:
	abs.f64 	%fd104, %fd108;
	setp.eq.f64 	%p7, %fd104, 0d7FF0000000000000;
	fma.rn.f64 	%fd105, %fd108, %fd5, %fd108;
	selp.f64 	%fd106, %fd108, %fd105, %p7;
	st.param.f64 	[func_retval0], %fd106;
	ret;

}


// ===== COMPILED SASS (sm_100) =====

	.target	sm_100

	.elftype	@"ET_EXEC"


//--------------------- .note.nv.tkinfo           --------------------------
	.section	.note.nv.tkinfo,"",@"SHT_NOTE"
	.sectionflags	@"SHF_NOTE_NV_TKINFO"
	.tkinfo
        /*0018*/ 	.word	0x00000002
        /*0030*/ 	.string	""
        /*0030*/ 	.string	"ptxas"
        /*0030*/ 	.string	"Cuda compilation tools, release 13.0, V13.0.88"
        /*0030*/ 	.string	"Build cuda_13.0.r13.0/compiler.36424714_0"
        /*0030*/ 	.string	"-arch sm_100 -m 64 "



//--------------------- .note.nv.cuinfo           --------------------------
	.section	.note.nv.cuinfo,"",@"SHT_NOTE"
	.sectionflags	@"SHF_NOTE_NV_CUINFO"
        /*0018*/ 	.short	0x0002
        /*001a*/ 	.short	0x0064
        /*001c*/ 	.short	0x0082
	.zero		2


//--------------------- .nv.info                  --------------------------
	.section	.nv.info,"",@"SHT_CUDA_INFO"
	.align	4


	//----- nvinfo : EIATTR_REGCOUNT
	.align		4
        /*0000*/ 	.byte	0x04, 0x2f
        /*0002*/ 	.short	(.L_1 - .L_0)
	.align		4
.L_0:
        /*0004*/ 	.word	index@(_Z5PmortiiiiiidddddddPKdS0_S0_S0_S0_S0_S0_iPKiS2_S2_PdS3_)
        /*0008*/ 	.word	0x00000030


	//----- nvinfo : EIATTR_FRAME_SIZE
	.align		4
.L_1:
        /*000c*/ 	.byte	0x04, 0x11
        /*000e*/ 	.short	(.L_3 - .L_2)
	.align		4
.L_2:
        /*0010*/ 	.word	index@($__internal_5_$__cuda_sm20_div_rn_f64_full)
        /*0014*/ 	.word	0x00000000


	//----- nvinfo : EIATTR_FRAME_SIZE
	.align		4
.L_3:
        /*0018*/ 	.byte	0x04, 0x11
        /*001a*/ 	.short	(.L_5 - .L_4)
	.align		4
.L_4:
        /*001c*/ 	.word	index@($__internal_4_$__cuda_sm20_dblrcp_rn_slowpath_v3)
        /*0020*/ 	.word	0x00000000


	//----- nvinfo : EIATTR_FRAME_SIZE
	.align		4
.L_5:
        /*0024*/ 	.byte	0x04, 0x11
        /*0026*/ 	.short	(.L_7 - .L_6)
	.align		4
.L_6:
        /*0028*/ 	.word	index@(_Z5PmortiiiiiidddddddPKdS0_S0_S0_S0_S0_S0_iPKiS2_S2_PdS3_)
        /*002c*/ 	.word	0x00000000


	//----- nvinfo : EIATTR_REGCOUNT
	.align		4
.L_7:
        /*0030*/ 	.byte	0x04, 0x2f
        /*0032*/ 	.short	(.L_9 - .L_8)
	.align		4
.L_8:
        /*0034*/ 	.word	index@(_Z3vfiiiiiiiiiiiddddddddddddddddddddPKdS0_S0_S0_S0_S0_S0_S0_S0_S0_S0_S0_S0_iidPdS1_PiS2_S2_S2_S2_S2_S2_S1_S1_)
        /*0038*/ 	.word	0x000000a8


	//----- nvinfo : EIATTR_FRAME_SIZE
	.align		4
.L_9:
        /*003c*/ 	.byte	0x04, 0x11
        /*003e*/ 	.short	(.L_11 - .L_10)
	.align		4
.L_10:
        /*0040*/ 	.word	index@($_Z3vfiiiiiiiiiiiddddddddddddddddddddPKdS0_S0_S0_S0_S0_S0_S0_S0_S0_S0_S0_S0_iidPdS1_PiS2_S2_S2_S2_S2_S2_S1_S1_$__internal_accurate_pow)
        /*0044*/ 	.word	0x00000000


	//----- nvinfo : EIATTR_FRAME_SIZE
	.align		4
.L_11:
        /*0048*/ 	.byte	0x04, 0x11
        /*004a*/ 	.short	(.L_13 - .L_12)
	.align		4
.L_12:
        /*004c*/ 	.word	index@($__internal_3_$__cuda_sm20_div_rn_f64_full)
        /*0050*/ 	.word	0x00000000


	//----- nvinfo : EIATTR_FRAME_SIZE
	.align		4
.L_13:
        /*0054*/ 	.byte	0x04, 0x11
        /*0056*/ 	.short	(.L_15 - .L_14)
	.align		4
.L_14:
        /*0058*/ 	.word	index@($__internal_2_$__cuda_sm20_dblrcp_rn_slowpath_v3)
        /*005c*/ 	.word	0x00000000


	//----- nvinfo : EIATTR_FRAME_SIZE
	.align		4
.L_15:
        /*0060*/ 	.byte	0x04, 0x11
        /*0062*/ 	.short	(.L_17 - .L_16)
	.align		4
.L_16:
        /*0064*/ 	.word	index@(_Z3vfiiiiiiiiiiiddddddddddddddddddddPKdS0_S0_S0_S0_S0_S0_S0_S0_S0_S0_S0_S0_iidPdS1_PiS2_S2_S2_S2_S2_S2_S1_S1_)
        /*0068*/ 	.word	0x00000000


	//----- nvinfo : EIATTR_REGCOUNT
	.align		4
.L_17:
        /*006c*/ 	.byte	0x04, 0x2f
        /*006e*/ 	.short	(.L_19 - .L_18)
	.align		4
.L_18:
        /*0070*/ 	.word	index@(_Z16vfi_continuationiiiiiiiiiiddddddddddddddddddddPKdS0_S0_S0_S0_S0_S0_S0_S0_S0_S0_S0_S0_iidS0_S0_PdS1_PiS2_S2_S2_S2_S2_S2_S1_S1_)
        /*0074*/ 	.word	0x000000a8


	//----- nvinfo : EIATTR_FRAME_SIZE
	.align		4
.L_19:
        /*0078*/ 	.byte	0x04, 0x11
        /*007a*/ 	.short	(.L_21 - .L_20)
	.align		4
.L_20:
        /*007c*/ 	.word	index@($_Z16vfi_continuationiiiiiiiiiiddddddddddddddddddddPKdS0_S0_S0_S0_S0_S0_S0_S0_S0_S0_S0_S0_iidS0_S0_PdS1_PiS2_S2_S2_S2_S2_S2_S1_S1_$__internal_accurate_pow)
        /*0080*/ 	.word	0x00000000


	//----- nvinfo : EIATTR_FRAME_SIZE
	.align		4
.L_21:
        /*0084*/ 	.byte	0x04, 0x11
        /*0086*/ 	.short	(.L_23 - .L_22)
	.align		4
.L_22:
        /*0088*/ 	.word	index@($__internal_1_$__cuda_sm20_div_rn_f64_full)
        /*008c*/ 	.word	0x00000000


	//----- nvinfo : EIATTR_FRAME_SIZE
	.align		4
.L_23:
        /*0090*/ 	.byte	0x04, 0x11
        /*0092*/ 	.short	(.L_25 - .L_24)
	.align		4
.L_24:
        /*0094*/ 	.word	index@($__internal_0_$__cuda_sm20_dblrcp_rn_slowpath_v3)
        /*0098*/ 	.word	0x00000000


	//----- nvinfo : EIATTR_FRAME_SIZE
	.align		4
.L_25:
        /*009c*/ 	.byte	0x04, 0x11
        /*009e*/ 	.short	(.L_27 - .L_26)
	.align		4
.L_26:
        /*00a0*/ 	.word	index@(_Z16vfi_continuationiiiiiiiiiiddddddddddddddddddddPKdS0_S0_S0_S0_S0_S0_S0_S0_S0_S0_S0_S0_iidS0_S0_PdS1_PiS2_S2_S2_S2_S2_S2_S1_S1_)
        /*00a4*/ 	.word	0x00000000


	//----- nvinfo : EIATTR_MIN_STACK_SIZE
	.align		4
.L_27:
        /*00a8*/ 	.byte	0x04, 0x12
        /*00aa*/ 	.short	(.L_29 - .L_28)
	.align		4
.L_28:
        /*00ac*/ 	.word	index@(_Z16vfi_continuationiiiiiiiiiiddddddddddddddddddddPKdS0_S0_S0_S0_S0_S0_S0_S0_S0_S0_S0_S0_iidS0_S0_PdS1_PiS2_S2_S2_S2_S2_S2_S1_S1_)
        /*00b0*/ 	.word	0x00000000


	//----- nvinfo : EIATTR_MIN_STACK_SIZE
	.align		4
.L_29:
        /*00b4*/ 	.byte	0x04, 0x12
        /*00b6*/ 	.short	(.L_31 - .L_30)
	.align		4
.L_30:
        /*00b8*/ 	.word	index@(_Z3vfiiiiiiiiiiiddddddddddddddddddddPKdS0_S0_S0_S0_S0_S0_S0_S0_S0_S0_S0_S0_iidPdS1_PiS2_S2_S2_S2_S2_S2_S1_S1_)
        /*00bc*/ 	.word	0x00000000


	//----- nvinfo : EIATTR_MIN_STACK_SIZE
	.align		4
.L_31:
        /*00c0*/ 	.byte	0x04, 0x12
        /*00c2*/ 	.short	(.L_33 - .L_32)
	.align		4
.L_32:
        /*00c4*/ 	.word	index@(_Z5PmortiiiiiidddddddPKdS0_S0_S0_S0_S0_S0_iPKiS2_S2_PdS3_)
        /*00c8*/ 	.word	0x00000000
.L_33:


//--------------------- .nv.compat                --------------------------
	.section	.nv.compat,"",@"SHT_CUDA_COMPAT_INFO"
	.align	4
        /*0000*/ 	.byte	0x02, 0x09, 0x00, 0x00, 0x02, 0x02, 0x01, 0x00, 0x02, 0x05, 0x05, 0x00, 0x03, 0x07, 0x01, 0x01
        /*0010*/ 	.byte	0x02, 0x03, 0x00, 0x00, 0x02, 0x06, 0x01, 0x00, 0x04, 0x0b, 0x08, 0x00, 0x01, 0x00, 0x00, 0x00
        /*0020*/ 	.byte	0x00, 0x00, 0x00, 0x00


//--------------------- .nv.info._Z16vfi_continuationiiiiiiiiiiddddddddddddddddddddPKdS0_S0_S0_S0_S0_S0_S0_S0_S0_S0_S0_S0_iidS0_S0_PdS1_PiS2_S2_S2_S2_S2_S2_S1_S1_ --------------------------
	.section	.nv.info._Z16vfi_continuationiiiiiiiiiiddddddddddddddddddddPKdS0_S0_S0_S0_S0_S0_S0_S0_S0_S0_S0_S0_iidS0_S0_PdS1_PiS2_S2_S2_S2_S2_S2_S1_S1_,"",@"SHT_CUDA_INFO"
	.sectionflags	@""
	.align	4


	//----- nvinfo : EIATTR_CUDA_API_VERSION
	.align		4
        /*0000*/ 	.byte	0x04, 0x37
        /*0002*/ 	.short	(.L_35 - .L_34)
.L_34:
        /*0004*/ 	.word	0x00000082


	//----- nvinfo : EIATTR_KPARAM_INFO
	.align		4
.L_35:
        /*0008*/ 	.byte	0x04, 0x17
        /*000a*/ 	.short	(.L_37 - .L_36)
.L_36:
        /*000c*/ 	.word	0x00000000
        /*0010*/ 	.short	0x003a
        /*0012*/ 	.short	0x01a0
        /*0014*/ 	.byte	0x00, 0xf5, 0x21, 0x00


	//----- nvinfo : EIATTR_KPARAM_INFO
	.align		4
.L_37:
        /*0018*/ 	.byte	0x04, 0x17
        /*001a*/ 	.short	(.L_39 - .L_38)
.L_38:
        /*001c*/ 	.word	0x00000000
        /*0020*/ 	.short	0x0039
        /*0022*/ 	.short	0x0198
        /*0024*/ 	.byte	0x00, 0xf5, 0x21, 0x00


	//----- nvinfo : EIATTR_KPARAM_INFO
	.align		4
.L_39:
        /*0028*/ 	.byte	0x04, 0x17
        /*002a*/ 	.short	(.L_41 - .L_40)
.L_40:
        /*002c*/ 	.word	0x00000000
        /*0030*/ 	.short	0x0038
        /*0032*/ 	.short	0x0190
        /*0034*/ 	.byte	0x00, 0xf5, 0x21, 0x00


	//----- nvinfo : EIATTR_KPARAM_INFO
	.align		4
.L_41:
        /*0038*/ 	.byte	0x04, 0x17
        /*003a*/ 	.short	(.L_43 - .L_42)
.L_42:
        /*003c*/ 	.word	0x00000000
        /*0040*/ 	.short	0x0037
        /*0042*/ 	.short	0x0188
        /*0044*/ 	.byte	0x00, 0xf5, 0x21, 0x00


	//----- nvinfo : EIATTR_KPARAM_INFO
	.align		4
.L_43:
        /*0048*/ 	.byte	0x04, 0x17
        /*004a*/ 	.short	(.L_45 - .L_44)
.L_44:
        /*004c*/ 	.word	0x00000000
        /*0050*/ 	.short	0x0036
        /*0052*/ 	.short	0x0180
        /*0054*/ 	.byte	0x00, 0xf5, 0x21, 0x00


	//----- nvinfo : EIATTR_KPARAM_INFO
	.align		4
.L_45:
        /*0058*/ 	.byte	0x04, 0x17
        /*005a*/ 	.short	(.L_47 - .L_46)
.L_46:
        /*005c*/ 	.word	0x00000000
        /*0060*/ 	.short	0x0035
        /*0062*/ 	.short	0x0178
        /*0064*/ 	.byte	0x00, 0xf5, 0x21, 0x00


	//----- nvinfo : EIATTR_KPARAM_INFO
	.align		4
.L_47:
        /*0068*/ 	.byte	0x04, 0x17
        /*006a*/ 	.short	(.L_49 - .L_48)
.L_48:
        /*006c*/ 	.word	0x00000000
        /*0070*/ 	.short	0x0034
        /*0072*/ 	.short	0x0170
        /*0074*/ 	.byte	0x00, 0xf5, 0x21, 0x00


	//----- nvinfo : EIATTR_KPARAM_INFO
	.align		4
.L_49:
        /*0078*/ 	.byte	0x04, 0x17
        /*007a*/ 	.short	(.L_51 - .L_50)
.L_50:
        /*007c*/ 	.word	0x00000000
        /*0080*/ 	.short	0x0033
        /*0082*/ 	.short	0x0168
        /*0084*/ 	.byte	0x00, 0xf5, 0x21, 0x00


	//----- nvinfo : EIATTR_KPARAM_INFO
	.align		4
.L_51:
        /*0088*/ 	.byte	0x04, 0x17
        /*008a*/ 	.short	(.L_53 - .L_52)
.L_52:
        /*008c*/ 	.word	0x00000000
        /*0090*/ 	.short	0x0032
        /*0092*/ 	.short	0x0160
        /*0094*/ 	.byte	0x00, 0xf5, 0x21, 0x00


	//----- nvinfo : EIATTR_KPARAM_INFO
	.align		4
.L_53:
        /*0098*/ 	.byte	0x04, 0x17
        /*009a*/ 	.short	(.L_55 - .L_54)
.L_54:
        /*009c*/ 	.word	0x00000000
        /*00a0*/ 	.short	0x0031
        /*00a2*/ 	.short	0x0158
        /*00a4*/ 	.byte	0x00, 0xf5, 0x21, 0x00


	//----- nvinfo : EIATTR_KPARAM_INFO
	.align		4
.L_55:
        /*00a8*/ 	.byte	0x04, 0x17
        /*00aa*/ 	.short	(.L_57 - .L_56)
.L_56:
        /*00ac*/ 	.word	0x00000000
        /*00b0*/ 	.short	0x0030
        /*00b2*/ 	.short	0x0150
        /*00b4*/ 	.byte	0x00, 0xf5, 0x21, 0x00


	//----- nvinfo : EIATTR_KPARAM_INFO
	.align		4
.L_57:
        /*00b8*/ 	.byte	0x04, 0x17
        /*00ba*/ 	.short	(.L_59 - .L_58)
.L_58:
        /*00bc*/ 	.word	0x00000000
        /*00c0*/ 	.short	0x002f
        /*00c2*/ 	.short	0x0148
        /*00c4*/ 	.byte	0x00, 0xf5, 0x21, 0x00


	//----- nvinfo : EIATTR_KPARAM_INFO
	.align		4
.L_59:
        /*00c8*/ 	.byte	0x04, 0x17
        /*00ca*/ 	.short	(.L_61 - .L_60)
.L_60:
        /*00cc*/ 	.word	0x00000000
        /*00d0*/ 	.short	0x002e
        /*00d2*/ 	.short	0x0140
        /*00d4*/ 	.byte	0x00, 0xf5, 0x21, 0x00


	//----- nvinfo : EIATTR_KPARAM_INFO
	.align		4
.L_61:
        /*00d8*/ 	.byte	0x04, 0x17
        /*00da*/ 	.short	(.L_63 - .L_62)
.L_62:
        /*00dc*/ 	.word	0x00000000
        /*00e0*/ 	.short	0x002d
        /*00e2*/ 	.short	0x0138
        /*00e4*/ 	.byte	0x00, 0xf0, 0x21, 0x00


	//----- nvinfo : EIATTR_KPARAM_INFO
	.align		4
.L_63:
        /*00e8*/ 	.byte	0x04, 0x17
        /*00ea*/ 	.short	(.L_65 - .L_64)
.L_64:
        /*00ec*/ 	.word	0x00000000
        /*00f0*/ 	.short	0x002c
        /*00f2*/ 	.short	0x0134
        /*00f4*/ 	.byte	0x00, 0xf0, 0x11, 0x00


	//----- nvinfo : EIATTR_KPARAM_INFO
	.align		4
.L_65:
        /*00f8*/ 	.byte	0x04, 0x17
        /*00fa*/ 	.short	(.L_67 - .L_66)
.L_66:
        /*00fc*/ 	.word	0x00000000
        /*0100*/ 	.short	0x002b
        /*0102*/ 	.short	0x0130
        /*0104*/ 	.byte	0x00, 0xf0, 0x11, 0x00


	//----- nvinfo : EIATTR_KPARAM_INFO
	.align		4
.L_67:
        /*0108*/ 	.byte	0x04, 0x17
        /*010a*/ 	.short	(.L_69 - .L_68)
.L_68:
        /*010c*/ 	.word	0x00000000
        /*0110*/ 	.short	0x002a
        /*0112*/ 	.short	0x0128
        /*0114*/ 	.byte	0x00, 0xf5, 0x21, 0x00


	//----- nvinfo : EIATTR_KPARAM_INFO
	.align		4
.L_69:
        /*0118*/ 	.byte	0x04, 0x17
        /*011a*/ 	.short	(.L_71 - .L_70)
.L_70:
        /*011c*/ 	.word	0x00000000
        /*0120*/ 	.short	0x0029
        /*0122*/ 	.short	0x0120
        /*0124*/ 	.byte	0x00, 0xf5, 0x21, 0x00


	//----- nvinfo : EIATTR_KPARAM_INFO
	.align		4
.L_71:
        /*0128*/ 	.byte	0x04, 0x17
        /*012a*/ 	.short	(.L_73 - .L_72)
.L_72:
        /*012c*/ 	.word	0x00000000
        /*0130*/ 	.short	0x0028
        /*0132*/ 	.short	0x0118
        /*0134*/ 	.byte	0x00, 0xf5, 0x21, 0x00


	//----- nvinfo : EIATTR_KPARAM_INFO
	.align		4
.L_73:
        /*0138*/ 	.byte	0x04, 0x17
        /*013a*/ 	.short	(.L_75 - .L_74)
.L_74:
        /*013c*/ 	.word	0x00000000
        /*0140*/ 	.short	0x0027
        /*0142*/ 	.short	0x0110
        /*0144*/ 	.byte	0x00, 0xf5, 0x21, 0x00


	//----- nvinfo : EIATTR_KPARAM_INFO
	.align		4
.L_75:
        /*0148*/ 	.byte	0x04, 0x17
        /*014a*/ 	.short	(.L_77 - .L_76)
.L_76:
        /*014c*/ 	.word	0x00000000
        /*0150*/ 	.short	0x0026
        /*0152*/ 	.short	0x0108
        /*0154*/ 	.byte	0x00, 0xf5, 0x21, 0x00


	//----- nvinfo : EIATTR_KPARAM_INFO
	.align		4
.L_77:
        /*0158*/ 	.byte	0x04, 0x17
        /*015a*/ 	.short	(.L_79 - .L_78)
.L_78:
        /*015c*/ 	.word	0x00000000
        /*0160*/ 	.short	0x0025
        /*0162*/ 	.short	0x0100
        /*0164*/ 	.byte	0x00, 0xf5, 0x21, 0x00


	//----- nvinfo : EIATTR_KPARAM_INFO
	.align		4
.L_79:
        /*0168*/ 	.byte	0x04, 0x17
        /*016a*/ 	.short	(.L_81 - .L_80)
.L_80:
        /*016c*/ 	.word	0x00000000
        /*0170*/ 	.short	0x0024
        /*0172*/ 	.short	0x00f8
        /*0174*/ 	.byte	0x00, 0xf5, 0x21, 0x00


	//----- nvinfo : EIATTR_KPARAM_INFO
	.align		4
.L_81:
        /*0178*/ 	.byte	0x04, 0x17
        /*017a*/ 	.short	(.L_83 - .L_82)
.L_82:
        /*017c*/ 	.word	0x00000000
        /*0180*/ 	.short	0x0023
        /*0182*/ 	.short	0x00f0
        /*0184*/ 	.byte	0x00, 0xf5, 0x21, 0x00


	//----- nvinfo : EIATTR_KPARAM_INFO
	.align		4
.L_83:
        /*0188*/ 	.byte	0x04, 0x17
        /*018a*/ 	.short	(.L_85 - .L_84)
.L_84:
        /*018c*/ 	.word	0x00000000
        /*0190*/ 	.short	0x0022
        /*0192*/ 	.short	0x00e8
        /*0194*/ 	.byte	0x00, 0xf5, 0x21, 0x00


	//----- nvinfo : EIATTR_KPARAM_INFO
	.align		4
.L_85:
        /*0198*/ 	.byte	0x04, 0x17
        /*019a*/ 	.short	(.L_87 - .L_86)
.L_86:
        /*019c*/ 	.word	0x00000000
        /*01a0*/ 	.short	0x0021
        /*01a2*/ 	.short	0x00e0
        /*01a4*/ 	.byte	0x00, 0xf5, 0x21, 0x00


	//----- nvinfo : EIATTR_KPARAM_INFO
	.align		4
.L_87:
        /*01a8*/ 	.byte	0x04, 0x17
        /*01aa*/ 	.short	(.L_89 - .L_88)
.L_88:
        /*01ac*/ 	.word	0x00000000
        /*01b0*/ 	.short	0x0020
        /*01b2*/ 	.short	0x00d8
        /*01b4*/ 	.byte	0x00, 0xf5, 0x21, 0x00


	//----- nvinfo : EIATTR_KPARAM_INFO
	.align		4
.L_89:
        /*01b8*/ 	.byte	0x04, 0x17
        /*01ba*/ 	.short	(.L_91 - .L_90)
.L_90:
        /*01bc*/ 	.word	0x00000000
        /*01c0*/ 	.short	0x001f
        /*01c2*/ 	.short	0x00d0
        /*01c4*/ 	.byte	0x00, 0xf5, 0x21, 0x00


	//----- nvinfo : EIATTR_KPARAM_INFO
	.align		4
.L_91:
        /*01c8*/ 	.byte	0x04, 0x17
        /*01ca*/ 	.short	(.L_93 - .L_92)
.L_92:
        /*01cc*/ 	.word	0x00000000
        /*01d0*/ 	.short	0x001e
        /*01d2*/ 	.short	0x00c8
        /*01d4*/ 	.byte	0x00, 0xf5, 0x21, 0x00


	//----- nvinfo : EIATTR_KPARAM_INFO
	.align		4
.L_93:
        /*01d8*/ 	.byte	0x04, 0x17
        /*01da*/ 	.short	(.L_95 - .L_94)
.L_94:
        /*01dc*/ 	.word	0x00000000
        /*01e0*/ 	.short	0x001d
        /*01e2*/ 	.short	0x00c0
        /*01e4*/ 	.byte	0x00, 0xf0, 0x21, 0x00


	//----- nvinfo : EIATTR_KPARAM_INFO
	.align		4
.L_95:
        /*01e8*/ 	.byte	0x04, 0x17
        /*01ea*/ 	.short	(.L_97 - .L_96)
.L_96:
        /*01ec*/ 	.word	0x00000000
        /*01f0*/ 	.short	0x001c
        /*01f2*/ 	.short	0x00b8
        /*01f4*/ 	.byte	0x00, 0xf0, 0x21, 0x00


	//----- nvinfo : EIATTR_KPARAM_INFO
	.align		4
.L_97:
        /*01f8*/ 	.byte	0x04, 0x17
        /*01fa*/ 	.short	(.L_99 - .L_98)
.L_98:
        /*01fc*/ 	.word	0x00000000
        /*0200*/ 	.short	0x001b
        /*0202*/ 	.short	0x00b0
        /*0204*/ 	.byte	0x00, 0xf0, 0x21, 0x00


	//----- nvinfo : EIATTR_KPARAM_INFO
	.align		4
.L_99:
        /*0208*/ 	.byte	0x04, 0x17
        /*020a*/ 	.short	(.L_101 - .L_100)
.L_100:
        /*020c*/ 	.word	0x00000000
        /*0210*/ 	.short	0x001a
        /*0212*/ 	.short	0x00a8
        /*0214*/ 	.byte	0x00, 0xf0, 0x21, 0x00


	//----- nvinfo : EIATTR_KPARAM_INFO
	.align		4
.L_101:
        /*0218*/ 	.byte	0x04, 0x17
        /*021a*/ 	.short	(.L_103 - .L_102)
.L_102:
        /*021c*/ 	.word	0x00000000
        /*0220*/ 	.short	0x0019
        /*0222*/ 	.short	0x00a0
        /*0224*/ 	.byte	0x00, 0xf0, 0x21, 0x00


	//----- nvinfo : EIATTR_KPARAM_INFO
	.align		4
.L_103:
        /*0228*/ 	.byte	0x04, 0x17
        /*022a*/ 	.short	(.L_105 - .L_104)
.L_104:
        /*022c*/ 	.word	0x00000000
        /*0230*/ 	.short	0x0018
        /*0232*/ 	.short	0x0098
        /*0234*/ 	.byte	0x00, 0xf0, 0x21, 0x00


	//----- nvinfo : EIATTR_KPARAM_INFO
	.align		4
.L_105:
        /*0238*/ 	.byte	0x04, 0x17
        /*023a*/ 	.short	(.L_107 - .L_106)
.L_106:
        /*023c*/ 	.word	0x00000000
        /*0240*/ 	.short	0x0017
        /*0242*/ 	.short	0x0090
        /*0244*/ 	.byte	0x00, 0xf0, 0x21, 0x00


	//----- nvinfo : EIATTR_KPARAM_INFO
	.align		4
.L_107:
        /*0248*/ 	.byte	0x04, 0x17
        /*024a*/ 	.short	(.L_109 - .L_108)
.L_108:
        /*024c*/ 	.word	0x00000000
        /*0250*/ 	.short	0x0016
        /*0252*/ 	.short	0x0088
        /*0254*/ 	.byte	0x00, 0xf0, 0x21, 0x00


	//----- nvinfo : EIATTR_KPARAM_INFO
	.align		4
.L_109:
        /*0258*/ 	.byte	0x04, 0x17
        /*025a*/ 	.short	(.L_111 - .L_110)
.L_110:
        /*025c*/ 	.word	0x00000000
        /*0260*/ 	.short	0x0015
        /*0262*/ 	.short	0x0080
        /*0264*/ 	.byte	0x00, 0xf0, 0x21, 0x00


	//----- nvinfo : EIATTR_KPARAM_INFO
	.align		4
.L_111:
        /*0268*/ 	.byte	0x04, 0x17
        /*026a*/ 	.short	(.L_113 - .L_112)
.L_112:
        /*026c*/ 	.word	0x00000000
        /*0270*/ 	.short	0x0014
        /*0272*/ 	.short	0x0078
        /*0274*/ 	.byte	0x00, 0xf0, 0x21, 0x00


	//----- nvinfo : EIATTR_KPARAM_INFO
	.align		4
.L_113:
        /*0278*/ 	.byte	0x04, 0x17
        /*027a*/ 	.short	(.L_115 - .L_114)
.L_114:
        /*027c*/ 	.word	0x00000000
        /*0280*/ 	.short	0x0013
        /*0282*/ 	.short	0x0070
        /*0284*/ 	.byte	0x00, 0xf0, 0x21, 0x00


	//----- nvinfo : EIATTR_KPARAM_INFO
	.align		4
.L_115:
        /*0288*/ 	.byte	0x04, 0x17
        /*028a*/ 	.short	(.L_117 - .L_116)
.L_116:
        /*028c*/ 	.word	0x00000000
        /*0290*/ 	.short	0x0012
        /*0292*/ 	.short	0x0068
        /*0294*/ 	.byte	0x00, 0xf0, 0x21, 0x00


	//----- nvinfo : EIATTR_KPARAM_INFO
	.align		4
.L_117:
        /*0298*/ 	.byte	0x04, 0x17
        /*029a*/ 	.short	(.L_119 - .L_118)
.L_118:
        /*029c*/ 	.word	0x00000000
        /*02a0*/ 	.short	0x0011
        /*02a2*/ 	.short	0x0060
        /*02a4*/ 	.byte	0x00, 0xf0, 0x21, 0x00


	//----- nvinfo : EIATTR_KPARAM_INFO
	.align		4
.L_119:
        /*02a8*/ 	.byte	0x04, 0x17
        /*02aa*/ 	.short	(.L_121 - .L_120)
.L_120:
        /*02ac*/ 	.word	0x00000000
        /*02b0*/ 	.short	0x0010
        /*02b2*/ 	.short	0x0058
        /*02b4*/ 	.byte	0x00, 0xf0, 0x21, 0x00


	//----- nvinfo : EIATTR_KPARAM_INFO
	.align		4
.L_121:
        /*02b8*/ 	.byte	0x04, 0x17
        /*02ba*/ 	.short	(.L_123 - .L_122)
.L_122:
        /*02bc*/ 	.word	0x00000000
        /*02c0*/ 	.short	0x000f
        /*02c2*/ 	.short	0x0050
        /*02c4*/ 	.byte	0x00, 0xf0, 0x21, 0x00


	//----- nvinfo : EIATTR_KPARAM_INFO
	.align		4
.L_123:
        /*02c8*/ 	.byte	0x04, 0x17
        /*02ca*/ 	.short	(.L_125 - .L_124)
.L_124:
        /*02cc*/ 	.word	0x00000000
        /*02d0*/ 	.short	0x000e
        /*02d2*/ 	.short	0x0048
        /*02d4*/ 	.byte	0x00, 0xf0, 0x21, 0x00


	//----- nvinfo : EIATTR_KPARAM_INFO
	.align		4
.L_125:
        /*02d8*/ 	.byte	0x04, 0x17
        /*02da*/ 	.short	(.L_127 - .L_126)
.L_126:
        /*02dc*/ 	.word	0x00000000
        /*02e0*/ 	.short	0x000d
        /*02e2*/ 	.short	0x0040
        /*02e4*/ 	.byte	0x00, 0xf0, 0x21, 0x00


	//----- nvinfo : EIATTR_KPARAM_INFO
	.align		4
.L_127:
        /*02e8*/ 	.byte	0x04, 0x17
        /*02ea*/ 	.short	(.L_129 - .L_128)
.L_128:
        /*02ec*/ 	.word	0x00000000
        /*02f0*/ 	.short	0x000c
        /*02f2*/ 	.short	0x0038
        /*02f4*/ 	.byte	0x00, 0xf0, 0x21, 0x00


	//----- nvinfo : EIATTR_KPARAM_INFO
	.align		4
.L_129:
        /*02f8*/ 	.byte	0x04, 0x17
        /*02fa*/ 	.short	(.L_131 - .L_130)
.L_130:
        /*02fc*/ 	.word	0x00000000
        /*0300*/ 	.short	0x000b
        /*0302*/ 	.short	0x0030
        /*0304*/ 	.byte	0x00, 0xf0, 0x21, 0x00


	//----- nvinfo : EIATTR_KPARAM_INFO
	.align		4
.L_131:
        /*0308*/ 	.byte	0x04, 0x17
        /*030a*/ 	.short	(.L_133 - .L_132)
.L_132:
        /*030c*/ 	.word	0x00000000
        /*0310*/ 	.short	0x000a
        /*0312*/ 	.short	0x0028
        /*0314*/ 	.byte	0x00, 0xf0, 0x21, 0x00


	//----- nvinfo : EIATTR_KPARAM_INFO
	.align		4
.L_133:
        /*0318*/ 	.byte	0x04, 0x17
        /*031a*/ 	.short	(.L_135 - .L_134)
.L_134:
        /*031c*/ 	.word	0x00000000
        /*0320*/ 	.short	0x0009
        /*0322*/ 	.short	0x0024
        /*0324*/ 	.byte	0x00, 0xf0, 0x11, 0x00


	//----- nvinfo : EIATTR_KPARAM_INFO
	.align		4
.L_135:
        /*0328*/ 	.byte	0x04, 0x17
        /*032a*/ 	.short	(.L_137 - .L_136)
.L_136:
        /*032c*/ 	.word	0x00000000
        /*0330*/ 	.short	0x0008
        /*0332*/ 	.short	0x0020
        /*0334*/ 	.byte	0x00, 0xf0, 0x11, 0x00


	//----- nvinfo : EIATTR_KPARAM_INFO
	.align		4
.L_137:
        /*0338*/ 	.byte	0x04, 0x17
        /*033a*/ 	.short	(.L_139 - .L_138)
.L_138:
        /*033c*/ 	.word	0x00000000
        /*0340*/ 	.short	0x0007
        /*0342*/ 	.short	0x001c
        /*0344*/ 	.byte	0x00, 0xf0, 0x11, 0x00


	//----- nvinfo : EIATTR_KPARAM_INFO
	.align		4
.L_139:
        /*0348*/ 	.byte	0x04, 0x17
        /*034a*/ 	.short	(.L_141 - .L_140)
.L_140:
        /*034c*/ 	.word	0x00000000
        /*0350*/ 	.short	0x0006
        /*0352*/ 	.short	0x0018
        /*0354*/ 	.byte	0x00, 0xf0, 0x11, 0x00


	//----- nvinfo : EIATTR_KPARAM_INFO
	.align		4
.L_141:
        /*0358*/ 	.byte	0x04, 0x17
        /*035a*/ 	.short	(.L_143 - .L_142)
.L_142:
        /*035c*/ 	.word	0x00000000
        /*0360*/ 	.short	0x0005
        /*0362*/ 	.short	0x0014
        /*0364*/ 	.byte	0x00, 0xf0, 0x11, 0x00


	//----- nvinfo : EIATTR_KPARAM_INFO
	.align		4
.L_143:
        /*0368*/ 	.byte	0x04, 0x17
        /*036a*/ 	.short	(.L_145 - .L_144)
.L_144:
        /*036c*/ 	.word	0x00000000
        /*0370*/ 	.short	0x0004
        /*0372*/ 	.short	0x0010
        /*0374*/ 	.byte	0x00, 0xf0, 0x11, 0x00


	//----- nvinfo : EIATTR_KPARAM_INFO
	.align		4
.L_145:
        /*0378*/ 	.byte	0x04, 0x17
        /*037a*/ 	.short	(.L_147 - .L_146)
.L_146:
        /*037c*/ 	.word	0x00000000
        /*0380*/ 	.short	0x0003
        /*0382*/ 	.short	0x000c
        /*0384*/ 	.byte	0x00, 0xf0, 0x11, 0x00


	//----- nvinfo : EIATTR_KPARAM_INFO
	.align		4
.L_147:
        /*0388*/ 	.byte	0x04, 0x17
        /*038a*/ 	.short	(.L_149 - .L_148)
.L_148:
        /*038c*/ 	.word	0x00000000
        /*0390*/ 	.short	0x0002
        /*0392*/ 	.short	0x0008
        /*0394*/ 	.byte	0x00, 0xf0, 0x11, 0x00


	//----- nvinfo : EIATTR_KPARAM_INFO
	.align		4
.L_149:
        /*0398*/ 	.byte	0x04, 0x17
        /*039a*/ 	.short	(.L_151 - .L_150)
.L_150:
        /*039c*/ 	.word	0x00000000
        /*03a0*/ 	.short	0x0001
        /*03a2*/ 	.short	0x0004
        /*03a4*/ 	.byte	0x00, 0xf0, 0x11, 0x00


	//----- nvinfo : EIATTR_KPARAM_INFO
	.align		4
.L_151:
        /*03a8*/ 	.byte	0x04, 0x17
        /*03aa*/ 	.short	(.L_153 - .L_152)
.L_152:
        /*03ac*/ 	.word	0x00000000
        /*03b0*/ 	.short	0x0000
        /*03b2*/ 	.short	0x0000
        /*03b4*/ 	.byte	0x00, 0xf0, 0x11, 0x00


	//----- nvinfo : EIATTR_SPARSE_MMA_MASK
	.align		4
.L_153:
        /*03b8*/ 	.byte	0x03, 0x50
        /*03ba*/ 	.short	0x0000


	//----- nvinfo : EIATTR_MAXREG_COUNT
	.align		4
        /*03bc*/ 	.byte	0x03, 0x1b
        /*03be*/ 	.short	0x00ff


	//----- nvinfo : EIATTR_MERCURY_ISA_VERSION
	.align		4
        /*03c0*/ 	.byte	0x03, 0x5f
        /*03c2*/ 	.short	0x0101


	//----- nvinfo : EIATTR_VRC_CTA_INIT_COUNT
	.align		4
        /*03c4*/ 	.byte	0x02, 0x4a
	.zero		1
	.zero		1


	//----- nvinfo : EIATTR_EXIT_INSTR_OFFSETS
	.align		4
        /*03c8*/ 	.byte	0x04, 0x1c
        /*03ca*/ 	.short	(.L_155 - .L_154)


	//   ....[0]....
.L_154:
        /*03cc*/ 	.word	0x00017090


	//   ....[1]....
        /*03d0*/ 	.word	0x000172c0


	//   ....[2]....
        /*03d4*/ 	.word	0x000174c0


	//----- nvinfo : EIATTR_CRS_STACK_SIZE
	.align		4
.L_155:
        /*03d8*/ 	.byte	0x04, 0x1e
        /*03da*/ 	.short	(.L_157 - .L_156)
.L_156:
        /*03dc*/ 	.word	0x00000000


	//----- nvinfo : EIATTR_CBANK_PARAM_SIZE
	.align		4
.L_157:
        /*03e0*/ 	.byte	0x03, 0x19
        /*03e2*/ 	.short	0x01a8


	//----- nvinfo : EIATTR_PARAM_CBANK
	.align		4
        /*03e4*/ 	.byte	0x04, 0x0a
        /*03e6*/ 	.short	(.L_159 - .L_158)
	.align		4
.L_158:
        /*03e8*/ 	.word	index@(.nv.constant0._Z16vfi_continuationiiiiiiiiiiddddddddddddddddddddPKdS0_S0_S0_S0_S0_S0_S0_S0_S0_S0_S0_S0_iidS0_S0_PdS1_PiS2_S2_S2_S2_S2_S2_S1_S1_)
        /*03ec*/ 	.short	0x0380
        /*03ee*/ 	.short	0x01a8


	//----- nvinfo : EIATTR_SW_WAR
	.align		4
.L_159:
        /*03f0*/ 	.byte	0x04, 0x36
        /*03f2*/ 	.short	(.L_161 - .L_160)
.L_160:
        /*03f4*/ 	.word	0x00000008
.L_161:


//--------------------- .nv.info._Z3vfiiiiiiiiiiiddddddddddddddddddddPKdS0_S0_S0_S0_S0_S0_S0_S0_S0_S0_S0_S0_iidPdS1_PiS2_S2_S2_S2_S2_S2_S1_S1_ --------------------------
	.section	.nv.info._Z3vfiiiiiiiiiiiddddddddddddddddddddPKdS0_S0_S0_S0_S0_S0_S0_S0_S0_S0_S0_S0_iidPdS1_PiS2_S2_S2_S2_S2_S2_S1_S1_,"",@"SHT_CUDA_INFO"
	.sectionflags	@""
	.align	4


	//----- nvinfo : EIATTR_CUDA_API_VERSION
	.align		4
        /*0000*/ 	.byte	0x04, 0x37
        /*0002*/ 	.short	(.L_163 - .L_162)
.L_162:
        /*0004*/ 	.word	0x00000082


	//----- nvinfo : EIATTR_KPARAM_INFO
	.align		4
.L_163:
        /*0008*/ 	.byte	0x04, 0x17
        /*000a*/ 	.short	(.L_165 - .L_164)
.L_164:
        /*000c*/ 	.word	0x00000000
        /*0010*/ 	.short	0x0038
        /*0012*/ 	.short	0x0190
        /*0014*/ 	.byte	0x00, 0xf5, 0x21, 0x00


	//----- nvinfo : EIATTR_KPARAM_INFO
	.align		4
.L_165:
        /*0018*/ 	.byte	0x04, 0x17
        /*001a*/ 	.short	(.L_167 - .L_166)
.L_166:
        /*001c*/ 	.word	0x00000000
        /*0020*/ 	.short	0x0037
        /*0022*/ 	.short	0x0188
        /*0024*/ 	.byte	0x00, 0xf5, 0x21, 0x00


	//----- nvinfo : EIATTR_KPARAM_INFO
	.align		4
.L_167:
        /*0028*/ 	.byte	0x04, 0x17
        /*002a*/ 	.short	(.L_169 - .L_168)
.L_168:
        /*002c*/ 	.word	0x00000000
        /*0030*/ 	.short	0x0036
        /*0032*/ 	.short	0x0180
        /*0034*/ 	.byte	0x00, 0xf5, 0x21, 0x00


	//----- nvinfo : EIATTR_KPARAM_INFO
	.align		4
.L_169:
        /*0038*/ 	.byte	0x04, 0x17
        /*003a*/ 	.short	(.L_171 - .L_170)
.L_170:
        /*003c*/ 	.word	0x00000000
        /*0040*/ 	.short	0x0035
        /*0042*/ 	.short	0x0178
        /*0044*/ 	.byte	0x00, 0xf5, 0x21, 0x00


	//----- nvinfo : EIATTR_KPARAM_INFO
	.align		4
.L_171:
        /*0048*/ 	.byte	0x04, 0x17
        /*004a*/ 	.short	(.L_173 - .L_172)
.L_172:
        /*004c*/ 	.word	0x00000000
        /*0050*/ 	.short	0x0034
        /*0052*/ 	.short	0x0170
        /*0054*/ 	.byte	0x00, 0xf5, 0x21, 0x00


	//----- nvinfo : EIATTR_KPARAM_INFO
	.align		4
.L_173:
        /*0058*/ 	.byte	0x04, 0x17
        /*005a*/ 	.short	(.L_175 - .L_174)
.L_174:
        /*005c*/ 	.word	0x00000000
        /*0060*/ 	.short	0x0033
        /*0062*/ 	.short	0x0168
        /*0064*/ 	.byte	0x00, 0xf5, 0x21, 0x00


	//----- nvinfo : EIATTR_KPARAM_INFO
	.align		4
.L_175:
        /*0068*/ 	.byte	0x04, 0x17
        /*006a*/ 	.short	(.L_177 - .L_176)
.L_176:
        /*006c*/ 	.word	0x00000000
        /*0070*/ 	.short	0x0032
        /*0072*/ 	.short	0x0160
        /*0074*/ 	.byte	0x00, 0xf5, 0x21, 0x00


	//----- nvinfo : EIATTR_KPARAM_INFO
	.align		4
.L_177:
        /*0078*/ 	.byte	0x04, 0x17
        /*007a*/ 	.short	(.L_179 - .L_178)
.L_178:
        /*007c*/ 	.word	0x00000000
        /*0080*/ 	.short	0x0031
        /*0082*/ 	.short	0x0158
        /*0084*/ 	.byte	0x00, 0xf5, 0x21, 0x00


	//----- nvinfo : EIATTR_KPARAM_INFO
	.align		4
.L_179:
        /*0088*/ 	.byte	0x04, 0x17
        /*008a*/ 	.short	(.L_181 - .L_180)
.L_180:
        /*008c*/ 	.word	0x00000000
        /*0090*/ 	.short	0x0030
        /*0092*/ 	.short	0x0150
        /*0094*/ 	.byte	0x00, 0xf5, 0x21, 0x00


	//----- nvinfo : EIATTR_KPARAM_INFO
	.align		4
.L_181:
        /*0098*/ 	.byte	0x04, 0x17
        /*009a*/ 	.short	(.L_183 - .L_182)
.L_182:
        /*009c*/ 	.word	0x00000000
        /*00a0*/ 	.short	0x002f
        /*00a2*/ 	.short	0x0148
        /*00a4*/ 	.byte	0x00, 0xf5, 0x21, 0x00


	//----- nvinfo : EIATTR_KPARAM_INFO
	.align		4
.L_183:
        /*00a8*/ 	.byte	0x04, 0x17
        /*00aa*/ 	.short	(.L_185 - .L_184)
.L_184:
        /*00ac*/ 	.word	0x00000000
        /*00b0*/ 	.short	0x002e
        /*00b2*/ 	.short	0x0140
        /*00b4*/ 	.byte	0x00, 0xf5, 0x21, 0x00


	//----- nvinfo : EIATTR_KPARAM_INFO
	.align		4
.L_185:
        /*00b8*/ 	.byte	0x04, 0x17
        /*00ba*/ 	.short	(.L_187 - .L_186)
.L_186:
        /*00bc*/ 	.word	0x00000000
        /*00c0*/ 	.short	0x002d
        /*00c2*/ 	.short	0x0138
        /*00c4*/ 	.byte	0x00, 0xf0, 0x21, 0x00


	//----- nvinfo : EIATTR_KPARAM_INFO
	.align		4
.L_187:
        /*00c8*/ 	.byte	0x04, 0x17
        /*00ca*/ 	.short	(.L_189 - .L_188)
.L_188:
        /*00cc*/ 	.word	0x00000000
        /*00d0*/ 	.short	0x002c
        /*00d2*/ 	.short	0x0134
        /*00d4*/ 	.byte	0x00, 0xf0, 0x11, 0x00


	//----- nvinfo : EIATTR_KPARAM_INFO
	.align		4
.L_189:
        /*00d8*/ 	.byte	0x04, 0x17
        /*00da*/ 	.short	(.L_191 - .L_190)
.L_190:
        /*00dc*/ 	.word	0x00000000
        /*00e0*/ 	.short	0x002b
        /*00e2*/ 	.short	0x0130
        /*00e4*/ 	.byte	0x00, 0xf0, 0x11, 0x00


	//----- nvinfo : EIATTR_KPARAM_INFO
	.align		4
.L_191:
        /*00e8*/ 	.byte	0x04, 0x17
        /*00ea*/ 	.short	(.L_193 - .L_192)
.L_192:
        /*00ec*/ 	.word	0x00000000
        /*00f0*/ 	.short	0x002a
        /*00f2*/ 	.short	0x0128
        /*00f4*/ 	.byte	0x00, 0xf5, 0x21, 0x00


	//----- nvinfo : EIATTR_KPARAM_INFO
	.align		4
.L_193:
        /*00f8*/ 	.byte	0x04, 0x17
        /*00fa*/ 	.short	(.L_195 - .L_194)
.L_194:
        /*00fc*/ 	.word	0x00000000
        /*0100*/ 	.short	0x0029
        /*0102*/ 	.short	0x0120
        /*0104*/ 	.byte	0x00, 0xf5, 0x21, 0x00


	//----- nvinfo : EIATTR_KPARAM_INFO
	.align		4
.L_195:
        /*0108*/ 	.byte	0x04, 0x17
        /*010a*/ 	.short	(.L_197 - .L_196)
.L_196:
        /*010c*/ 	.word	0x00000000
        /*0110*/ 	.short	0x0028
        /*0112*/ 	.short	0x0118
        /*0114*/ 	.byte	0x00, 0xf5, 0x21, 0x00


	//----- nvinfo : EIATTR_KPARAM_INFO
	.align		4
.L_197:
        /*0118*/ 	.byte	0x04, 0x17
        /*011a*/ 	.short	(.L_199 - .L_198)
.L_198:
        /*011c*/ 	.word	0x00000000
        /*0120*/ 	.short	0x0027
        /*0122*/ 	.short	0x0110
        /*0124*/ 	.byte	0x00, 0xf5, 0x21, 0x00


	//----- nvinfo : EIATTR_KPARAM_INFO
	.align		4
.L_199:
        /*0128*/ 	.byte	0x04, 0x17
        /*012a*/ 	.short	(.L_201 - .L_200)
.L_200:
        /*012c*/ 	.word	0x00000000
        /*0130*/ 	.short	0x0026
        /*0132*/ 	.short	0x0108
        /*0134*/ 	.byte	0x00, 0xf5, 0x21, 0x00


	//----- nvinfo : EIATTR_KPARAM_INFO
	.align		4
.L_201:
        /*0138*/ 	.byte	0x04, 0x17
        /*013a*/ 	.short	(.L_203 - .L_202)
.L_202:
        /*013c*/ 	.word	0x00000000
        /*0140*/ 	.short	0x0025
        /*0142*/ 	.short	0x0100
        /*0144*/ 	.byte	0x00, 0xf5, 0x21, 0x00


	//----- nvinfo : EIATTR_KPARAM_INFO
	.align		4
.L_203:
        /*0148*/ 	.byte	0x04, 0x17
        /*014a*/ 	.short	(.L_205 - .L_204)
.L_204:
        /*014c*/ 	.word	0x00000000
        /*0150*/ 	.short	0x0024
        /*0152*/ 	.short	0x00f8
        /*0154*/ 	.byte	0x00, 0xf5, 0x21, 0x00


	//----- nvinfo : EIATTR_KPARAM_INFO
	.align		4
.L_205:
        /*0158*/ 	.byte	0x04, 0x17
        /*015a*/ 	.short	(.L_207 - .L_206)
.L_206:
        /*015c*/ 	.word	0x00000000
        /*0160*/ 	.short	0x0023
        /*0162*/ 	.short	0x00f0
        /*0164*/ 	.byte	0x00, 0xf5, 0x21, 0x00


	//----- nvinfo : EIATTR_KPARAM_INFO
	.align		4
.L_207:
        /*0168*/ 	.byte	0x04, 0x17
        /*016a*/ 	.short	(.L_209 - .L_208)
.L_208:
        /*016c*/ 	.word	0x00000000
        /*0170*/ 	.short	0x0022
        /*0172*/ 	.short	0x00e8
        /*0174*/ 	.byte	0x00, 0xf5, 0x21, 0x00


	//----- nvinfo : EIATTR_KPARAM_INFO
	.align		4
.L_209:
        /*0178*/ 	.byte	0x04, 0x17
        /*017a*/ 	.short	(.L_211 - .L_210)
.L_210:
        /*017c*/ 	.word	0x00000000
        /*0180*/ 	.short	0x0021
        /*0182*/ 	.short	0x00e0
        /*0184*/ 	.byte	0x00, 0xf5, 0x21, 0x00


	//----- nvinfo : EIATTR_KPARAM_INFO
	.align		4
.L_211:
        /*0188*/ 	.byte	0x04, 0x17
        /*018a*/ 	.short	(.L_213 - .L_212)
.L_212:
        /*018c*/ 	.word	0x00000000
        /*0190*/ 	.short	0x0020
        /*0192*/ 	.short	0x00d8
        /*0194*/ 	.byte	0x00, 0xf5, 0x21, 0x00


	//----- nvinfo : EIATTR_KPARAM_INFO
	.align		4
.L_213:
        /*0198*/ 	.byte	0x04, 0x17
        /*019a*/ 	.short	(.L_215 - .L_214)
.L_214:
        /*019c*/ 	.word	0x00000000
        /*01a0*/ 	.short	0x001f
        /*01a2*/ 	.short	0x00d0
        /*01a4*/ 	.byte	0x00, 0xf5, 0x21, 0x00


	//----- nvinfo : EIATTR_KPARAM_INFO
	.align		4
.L_215:
        /*01a8*/ 	.byte	0x04, 0x17
        /*01aa*/ 	.short	(.L_217 - .L_216)
.L_216:
        /*01ac*/ 	.word	0x00000000
        /*01b0*/ 	.short	0x001e
        /*01b2*/ 	.short	0x00c8
        /*01b4*/ 	.byte	0x00, 0xf5, 0x21, 0x00


	//----- nvinfo : EIATTR_KPARAM_INFO
	.align		4
.L_217:
        /*01b8*/ 	.byte	0x04, 0x17
        /*01ba*/ 	.short	(.L_219 - .L_218)
.L_218:
        /*01bc*/ 	.word	0x00000000
        /*01c0*/ 	.short	0x001d
        /*01c2*/ 	.short	0x00c0
        /*01c4*/ 	.byte	0x00, 0xf0, 0x21, 0x00


	//----- nvinfo : EIATTR_KPARAM_INFO
	.align		4
.L_219:
        /*01c8*/ 	.byte	0x04, 0x17
        /*01ca*/ 	.short	(.L_221 - .L_220)
.L_220:
        /*01cc*/ 	.word	0x00000000
        /*01d0*/ 	.short	0x001c
        /*01d2*/ 	.short	0x00b8
        /*01d4*/ 	.byte	0x00, 0xf0, 0x21, 0x00


	//----- nvinfo : EIATTR_KPARAM_INFO
	.align		4
.L_221:
        /*01d8*/ 	.byte	0x04, 0x17
        /*01da*/ 	.short	(.L_223 - .L_222)
.L_222:
        /*01dc*/ 	.word	0x00000000
        /*01e0*/ 	.short	0x001b
        /*01e2*/ 	.short	0x00b0
        /*01e4*/ 	.byte	0x00, 0xf0, 0x21, 0x00


	//----- nvinfo : EIATTR_KPARAM_INFO
	.align		4
.L_223:
        /*01e8*/ 	.byte	0x04, 0x17
        /*01ea*/ 	.short	(.L_225 - .L_224)
.L_224:
        /*01ec*/ 	.word	0x00000000
        /*01f0*/ 	.short	0x001a
        /*01f2*/ 	.short	0x00a8
        /*01f4*/ 	.byte	0x00, 0xf0, 0x21, 0x00


	//----- nvinfo : EIATTR_KPARAM_INFO
	.align		4
.L_225:
        /*01f8*/ 	.byte	0x04, 0x17
        /*01fa*/ 	.short	(.L_227 - .L_226)
.L_226:
        /*01fc*/ 	.word	0x00000000
        /*0200*/ 	.short	0x0019
        /*0202*/ 	.short	0x00a0
        /*0204*/ 	.byte	0x00, 0xf0, 0x21, 0x00


	//----- nvinfo : EIATTR_KPARAM_INFO
	.align		4
.L_227:
        /*0208*/ 	.byte	0x04, 0x17
        /*020a*/ 	.short	(.L_229 - .L_228)
.L_228:
        /*020c*/ 	.word	0x00000000
        /*0210*/ 	.short	0x0018
        /*0212*/ 	.short	0x0098
        /*0214*/ 	.byte	0x00, 0xf0, 0x21, 0x00


	//----- nvinfo : EIATTR_KPARAM_INFO
	.align		4
.L_229:
        /*0218*/ 	.byte	0x04, 0x17
        /*021a*/ 	.short	(.L_231 - .L_230)
.L_230:
        /*021c*/ 	.word	0x00000000
        /*0220*/ 	.short	0x0017
        /*0222*/ 	.short	0x0090
        /*0224*/ 	.byte	0x00, 0xf0, 0x21, 0x00


	//----- nvinfo : EIATTR_KPARAM_INFO
	.align		4
.L_231:
        /*0228*/ 	.byte	0x04, 0x17
        /*022a*/ 	.short	(.L_233 - .L_232)
.L_232:
        /*022c*/ 	.word	0x00000000
        /*0230*/ 	.short	0x0016
        /*0232*/ 	.short	0x0088
        /*0234*/ 	.byte	0x00, 0xf0, 0x21, 0x00


	//----- nvinfo : EIATTR_KPARAM_INFO
	.align		4
.L_233:
        /*0238*/ 	.byte	0x04, 0x17
        /*023a*/ 	.short	(.L_235 - .L_234)
.L_234:
        /*023c*/ 	.word	0x00000000
        /*0240*/ 	.short	0x0015
        /*0242*/ 	.short	0x0080
        /*0244*/ 	.byte	0x00, 0xf0, 0x21, 0x00


	//----- nvinfo : EIATTR_KPARAM_INFO
	.align		4
.L_235:
        /*0248*/ 	.byte	0x04, 0x17
        /*024a*/ 	.short	(.L_237 - .L_236)
.L_236:
        /*024c*/ 	.word	0x00000000
        /*0250*/ 	.short	0x0014
        /*0252*/ 	.short	0x0078
        /*0254*/ 	.byte	0x00, 0xf0, 0x21, 0x00


	//----- nvinfo : EIATTR_KPARAM_INFO
	.align		4
.L_237:
        /*0258*/ 	.byte	0x04, 0x17
        /*025a*/ 	.short	(.L_239 - .L_238)
.L_238:
        /*025c*/ 	.word	0x00000000
        /*0260*/ 	.short	0x0013
        /*0262*/ 	.short	0x0070
        /*0264*/ 	.byte	0x00, 0xf0, 0x21, 0x00


	//----- nvinfo : EIATTR_KPARAM_INFO
	.align		4
.L_239:
        /*0268*/ 	.byte	0x04, 0x17
        /*026a*/ 	.short	(.L_241 - .L_240)
.L_240:
        /*026c*/ 	.word	0x00000000
        /*0270*/ 	.short	0x0012
        /*0272*/ 	.short	0x0068
        /*0274*/ 	.byte	0x00, 0xf0, 0x21, 0x00


	//----- nvinfo : EIATTR_KPARAM_INFO
	.align		4
.L_241:
        /*0278*/ 	.byte	0x04, 0x17
        /*027a*/ 	.short	(.L_243 - .L_242)
.L_242:
        /*027c*/ 	.word	0x00000000
        /*0280*/ 	.short	0x0011
        /*0282*/ 	.short	0x0060
        /*0284*/ 	.byte	0x00, 0xf0, 0x21, 0x00


	//----- nvinfo : EIATTR_KPARAM_INFO
	.align		4
.L_243:
        /*0288*/ 	.byte	0x04, 0x17
        /*028a*/ 	.short	(.L_245 - .L_244)
.L_244:
        /*028c*/ 	.word	0x00000000
        /*0290*/ 	.short	0x0010
        /*0292*/ 	.short	0x0058
        /*0294*/ 	.byte	0x00, 0xf0, 0x21, 0x00


	//----- nvinfo : EIATTR_KPARAM_INFO
	.align		4
.L_245:
        /*0298*/ 	.byte	0x04, 0x17
        /*029a*/ 	.short	(.L_247 - .L_246)
.L_246:
        /*029c*/ 	.word	0x00000000
        /*02a0*/ 	.short	0x000f
        /*02a2*/ 	.short	0x0050
        /*02a4*/ 	.byte	0x00, 0xf0, 0x21, 0x00


	//----- nvinfo : EIATTR_KPARAM_INFO
	.align		4
.L_247:
        /*02a8*/ 	.byte	0x04, 0x17
        /*02aa*/ 	.short	(.L_249 - .L_248)
.L_248:
        /*02ac*/ 	.word	0x00000000
        /*02b0*/ 	.short	0x000e
        /*02b2*/ 	.short	0x0048
        /*02b4*/ 	.byte	0x00, 0xf0, 0x21, 0x00


	//----- nvinfo : EIATTR_KPARAM_INFO
	.align		4
.L_249:
        /*02b8*/ 	.byte	0x04, 0x17
        /*02ba*/ 	.short	(.L_251 - .L_250)
.L_250:
        /*02bc*/ 	.word	0x00000000
        /*02c0*/ 	.short	0x000d
        /*02c2*/ 	.short	0x0040
        /*02c4*/ 	.byte	0x00, 0xf0, 0x21, 0x00


	//----- nvinfo : EIATTR_KPARAM_INFO
	.align		4
.L_251:
        /*02c8*/ 	.byte	0x04, 0x17
        /*02ca*/ 	.short	(.L_253 - .L_252)
.L_252:
        /*02cc*/ 	.word	0x00000000
        /*02d0*/ 	.short	0x000c
        /*02d2*/ 	.short	0x0038
        /*02d4*/ 	.byte	0x00, 0xf0, 0x21, 0x00


	//----- nvinfo : EIATTR_KPARAM_INFO
	.align		4
.L_253:
        /*02d8*/ 	.byte	0x04, 0x17
        /*02da*/ 	.short	(.L_255 - .L_254)
.L_254:
        /*02dc*/ 	.word	0x00000000
        /*02e0*/ 	.short	0x000b
        /*02e2*/ 	.short	0x0030
        /*02e4*/ 	.byte	0x00, 0xf0, 0x21, 0x00


	//----- nvinfo : EIATTR_KPARAM_INFO
	.align		4
.L_255:
        /*02e8*/ 	.byte	0x04, 0x17
        /*02ea*/ 	.short	(.L_257 - .L_256)
.L_256:
        /*02ec*/ 	.word	0x00000000
        /*02f0*/ 	.short	0x000a
        /*02f2*/ 	.short	0x0028
        /*02f4*/ 	.byte	0x00, 0xf0, 0x21, 0x00


	//----- nvinfo : EIATTR_KPARAM_INFO
	.align		4
.L_257:
        /*02f8*/ 	.byte	0x04, 0x17
        /*02fa*/ 	.short	(.L_259 - .L_258)
.L_258:
        /*02fc*/ 	.word	0x00000000
        /*0300*/ 	.short	0x0009
        /*0302*/ 	.short	0x0024
        /*0304*/ 	.byte	0x00, 0xf0, 0x11, 0x00


	//----- nvinfo : EIATTR_KPARAM_INFO
	.align		4
.L_259:
        /*0308*/ 	.byte	0x04, 0x17
        /*030a*/ 	.short	(.L_261 - .L_260)
.L_260:
        /*030c*/ 	.word	0x00000000
        /*0310*/ 	.short	0x0008
        /*0312*/ 	.short	0x0020
        /*0314*/ 	.byte	0x00, 0xf0, 0x11, 0x00


	//----- nvinfo : EIATTR_KPARAM_INFO
	.align		4
.L_261:
        /*0318*/ 	.byte	0x04, 0x17
        /*031a*/ 	.short	(.L_263 - .L_262)
.L_262:
        /*031c*/ 	.word	0x00000000
        /*0320*/ 	.short	0x0007
        /*0322*/ 	.short	0x001c
        /*0324*/ 	.byte	0x00, 0xf0, 0x11, 0x00


	//----- nvinfo : EIATTR_KPARAM_INFO
	.align		4
.L_263:
        /*0328*/ 	.byte	0x04, 0x17
        /*032a*/ 	.short	(.L_265 - .L_264)
.L_264:
        /*032c*/ 	.word	0x00000000
        /*0330*/ 	.short	0x0006
        /*0332*/ 	.short	0x0018
        /*0334*/ 	.byte	0x00, 0xf0, 0x11, 0x00


	//----- nvinfo : EIATTR_KPARAM_INFO
	.align		4
.L_265:
        /*0338*/ 	.byte	0x04, 0x17
        /*033a*/ 	.short	(.L_267 - .L_266)
.L_266:
        /*033c*/ 	.word	0x00000000
        /*0340*/ 	.short	0x0005
        /*0342*/ 	.short	0x0014
        /*0344*/ 	.byte	0x00, 0xf0, 0x11, 0x00


	//----- nvinfo : EIATTR_KPARAM_INFO
	.align		4
.L_267:
        /*0348*/ 	.byte	0x04, 0x17
        /*034a*/ 	.short	(.L_269 - .L_268)
.L_268:
        /*034c*/ 	.word	0x00000000
        /*0350*/ 	.short	0x0004
        /*0352*/ 	.short	0x0010
        /*0354*/ 	.byte	0x00, 0xf0, 0x11, 0x00


	//----- nvinfo : EIATTR_KPARAM_INFO
	.align		4
.L_269:
        /*0358*/ 	.byte	0x04, 0x17
        /*035a*/ 	.short	(.L_271 - .L_270)
.L_270:
        /*035c*/ 	.word	0x00000000
        /*0360*/ 	.short	0x0003
        /*0362*/ 	.short	0x000c
        /*0364*/ 	.byte	0x00, 0xf0, 0x11, 0x00


	//----- nvinfo : EIATTR_KPARAM_INFO
	.align		4
.L_271:
        /*0368*/ 	.byte	0x04, 0x17
        /*036a*/ 	.short	(.L_273 - .L_272)
.L_272:
        /*036c*/ 	.word	0x00000000
        /*0370*/ 	.short	0x0002
        /*0372*/ 	.short	0x0008
        /*0374*/ 	.byte	0x00, 0xf0, 0x11, 0x00


	//----- nvinfo : EIATTR_KPARAM_INFO
	.align		4
.L_273:
        /*0378*/ 	.byte	0x04, 0x17
        /*037a*/ 	.short	(.L_275 - .L_274)
.L_274:
        /*037c*/ 	.word	0x00000000
        /*0380*/ 	.short	0x0001
        /*0382*/ 	.short	0x0004
        /*0384*/ 	.byte	0x00, 0xf0, 0x11, 0x00


	//----- nvinfo : EIATTR_KPARAM_INFO
	.align		4
.L_275:
        /*0388*/ 	.byte	0x04, 0x17
        /*038a*/ 	.short	(.L_277 - .L_276)
.L_276:
        /*038c*/ 	.word	0x00000000
        /*0390*/ 	.short	0x0000
        /*0392*/ 	.short	0x0000
        /*0394*/ 	.byte	0x00, 0xf0, 0x11, 0x00


	//----- nvinfo : EIATTR_SPARSE_MMA_MASK
	.align		4
.L_277:
        /*0398*/ 	.byte	0x03, 0x50
        /*039a*/ 	.short	0x0000


	//----- nvinfo : EIATTR_MAXREG_COUNT
	.align		4
        /*039c*/ 	.byte	0x03, 0x1b
        /*039e*/ 	.short	0x00ff


	//----- nvinfo : EIATTR_MERCURY_ISA_VERSION
	.align		4
        /*03a0*/ 	.byte	0x03, 0x5f
        /*03a2*/ 	.short	0x0101


	//----- nvinfo : EIATTR_VRC_CTA_INIT_COUNT
	.align		4
        /*03a4*/ 	.byte	0x02, 0x4a
	.zero		1
	.zero		1


	//----- nvinfo : EIATTR_EXIT_INSTR_OFFSETS
	.align		4
        /*03a8*/ 	.byte	0x04, 0x1c
        /*03aa*/ 	.short	(.L_279 - .L_278)


	//   ....[0]....
.L_278:
        /*03ac*/ 	.word	0x00017090


	//   ....[1]....
        /*03b0*/ 	.word	0x000172c0


	//   ....[2]....
        /*03b4*/ 	.word	0x000174c0


	//----- nvinfo : EIATTR_CRS_STACK_SIZE
	.align		4
.L_279:
        /*03b8*/ 	.byte	0x04, 0x1e
        /*03ba*/ 	.short	(.L_281 - .L_280)
.L_280:
        /*03bc*/ 	.word	0x00000000


	//----- nvinfo : EIATTR_CBANK_PARAM_SIZE
	.align		4
.L_281:
        /*03c0*/ 	.byte	0x03, 0x19
        /*03c2*/ 	.short	0x0198


	//----- nvinfo : EIATTR_PARAM_CBANK
	.align		4
        /*03c4*/ 	.byte	0x04, 0x0a
        /*03c6*/ 	.short	(.L_283 - .L_282)
	.align		4
.L_282:
        /*03c8*/ 	.word	index@(.nv.constant0._Z3vfiiiiiiiiiiiddddddddddddddddddddPKdS0_S0_S0_S0_S0_S0_S0_S0_S0_S0_S0_S0_iidPdS1_PiS2_S2_S2_S2_S2_S2_S1_S1_)
        /*03cc*/ 	.short	0x0380
        /*03ce*/ 	.short	0x0198


	//----- nvinfo : EIATTR_SW_WAR
	.align		4
.L_283:
        /*03d0*/ 	.byte	0x04, 0x36
        /*03d2*/ 	.short	(.L_285 - .L_284)
.L_284:
        /*03d4*/ 	.word	0x00000008
.L_285:


//--------------------- .nv.info._Z5PmortiiiiiidddddddPKdS0_S0_S0_S0_S0_S0_iPKiS2_S2_PdS3_ --------------------------
	.section	.nv.info._Z5PmortiiiiiidddddddPKdS0_S0_S0_S0_S0_S0_iPKiS2_S2_PdS3_,"",@"SHT_CUDA_INFO"
	.sectionflags	@""
	.align	4


	//----- nvinfo : EIATTR_CUDA_API_VERSION
	.align		4
        /*0000*/ 	.byte	0x04, 0x37
        /*0002*/ 	.short	(.L_287 - .L_286)
.L_286:
        /*0004*/ 	.word	0x00000082


	//----- nvinfo : EIATTR_KPARAM_INFO
	.align		4
.L_287:
        /*0008*/ 	.byte	0x04, 0x17
        /*000a*/ 	.short	(.L_289 - .L_288)
.L_288:
        /*000c*/ 	.word	0x00000000
        /*0010*/ 	.short	0x0019
        /*0012*/ 	.short	0x00b0
        /*0014*/ 	.byte	0x00, 0xf5, 0x21, 0x00


	//----- nvinfo : EIATTR_KPARAM_INFO
	.align		4
.L_289:
        /*0018*/ 	.byte	0x04, 0x17
        /*001a*/ 	.short	(.L_291 - .L_290)
.L_290:
        /*001c*/ 	.word	0x00000000
        /*0020*/ 	.short	0x0018
        /*0022*/ 	.short	0x00a8
        /*0024*/ 	.byte	0x00, 0xf5, 0x21, 0x00


	//----- nvinfo : EIATTR_KPARAM_INFO
	.align		4
.L_291:
        /*0028*/ 	.byte	0x04, 0x17
        /*002a*/ 	.short	(.L_293 - .L_292)
.L_292:
        /*002c*/ 	.word	0x00000000
        /*0030*/ 	.short	0x0017
        /*0032*/ 	.short	0x00a0
        /*0034*/ 	.byte	0x00, 0xf5, 0x21, 0x00


	//----- nvinfo : EIATTR_KPARAM_INFO
	.align		4
.L_293:
        /*0038*/ 	.byte	0x04, 0x17
        /*003a*/ 	.short	(.L_295 - .L_294)
.L_294:
        /*003c*/ 	.word	0x00000000
        /*0040*/ 	.short	0x0016
        /*0042*/ 	.short	0x0098
        /*0044*/ 	.byte	0x00, 0xf5, 0x21, 0x00


	//----- nvinfo : EIATTR_KPARAM_INFO
	.align		4
.L_295:
        /*0048*/ 	.byte	0x04, 0x17
        /*004a*/ 	.short	(.L_297 - .L_296)
.L_296:
        /*004c*/ 	.word	0x00000000
        /*0050*/ 	.short	0x0015
        /*0052*/ 	.short	0x0090
        /*0054*/ 	.byte	0x00, 0xf5, 0x21, 0x00


	//----- nvinfo : EIATTR_KPARAM_INFO
	.align		4
.L_297:
        /*0058*/ 	.byte	0x04, 0x17
        /*005a*/ 	.short	(.L_299 - .L_298)
.L_298:
        /*005c*/ 	.word	0x00000000
        /*0060*/ 	.short	0x0014
        /*0062*/ 	.short	0x0088
        /*0064*/ 	.byte	0x00, 0xf0, 0x11, 0x00


	//----- nvinfo : EIATTR_KPARAM_INFO
	.align		4
.L_299:
        /*0068*/ 	.byte	0x04, 0x17
        /*006a*/ 	.short	(.L_301 - .L_300)
.L_300:
        /*006c*/ 	.word	0x00000000
        /*0070*/ 	.short	0x0013
        /*0072*/ 	.short	0x0080
        /*0074*/ 	.byte	0x00, 0xf5, 0x21, 0x00


	//----- nvinfo : EIATTR_KPARAM_INFO
	.align		4
.L_301:
        /*0078*/ 	.byte	0x04, 0x17
        /*007a*/ 	.short	(.L_303 - .L_302)
.L_302:
        /*007c*/ 	.word	0x00000000
        /*0080*/ 	.short	0x0012
        /*0082*/ 	.short	0x0078
        /*0084*/ 	.byte	0x00, 0xf5, 0x21, 0x00


	//----- nvinfo : EIATTR_KPARAM_INFO
	.align		4
.L_303:
        /*0088*/ 	.byte	0x04, 0x17
        /*008a*/ 	.short	(.L_305 - .L_304)
.L_304:
        /*008c*/ 	.word	0x00000000
        /*0090*/ 	.short	0x0011
        /*0092*/ 	.short	0x0070
        /*0094*/ 	.byte	0x00, 0xf5, 0x21, 0x00


	//----- nvinfo : EIATTR_KPARAM_INFO
	.align		4
.L_305:
        /*0098*/ 	.byte	0x04, 0x17
        /*009a*/ 	.short	(.L_307 - .L_306)
.L_306:
        /*009c*/ 	.word	0x00000000
        /*00a0*/ 	.short	0x0010
        /*00a2*/ 	.short	0x0068
        /*00a4*/ 	.byte	0x00, 0xf5, 0x21, 0x00


	//----- nvinfo : EIATTR_KPARAM_INFO
	.align		4
.L_307:
        /*00a8*/ 	.byte	0x04, 0x17
        /*00aa*/ 	.short	(.L_309 - .L_308)
.L_308:
        /*00ac*/ 	.word	0x00000000
        /*00b0*/ 	.short	0x000f
        /*00b2*/ 	.short	0x0060
        /*00b4*/ 	.byte	0x00, 0xf5, 0x21, 0x00


	//----- nvinfo : EIATTR_KPARAM_INFO
	.align		4
.L_309:
        /*00b8*/ 	.byte	0x04, 0x17
        /*00ba*/ 	.short	(.L_311 - .L_310)
.L_310:
        /*00bc*/ 	.word	0x00000000
        /*00c0*/ 	.short	0x000e
        /*00c2*/ 	.short	0x0058
        /*00c4*/ 	.byte	0x00, 0xf5, 0x21, 0x00


	//----- nvinfo : EIATTR_KPARAM_INFO
	.align		4
.L_311:
        /*00c8*/ 	.byte	0x04, 0x17
        /*00ca*/ 	.short	(.L_313 - .L_312)
.L_312:
        /*00cc*/ 	.word	0x00000000
        /*00d0*/ 	.short	0x000d
        /*00d2*/ 	.short	0x0050
        /*00d4*/ 	.byte	0x00, 0xf5, 0x21, 0x00


	//----- nvinfo : EIATTR_KPARAM_INFO
	.align		4
.L_313:
        /*00d8*/ 	.byte	0x04, 0x17
        /*00da*/ 	.short	(.L_315 - .L_314)
.L_314:
        /*00dc*/ 	.word	0x00000000
        /*00e0*/ 	.short	0x000c
        /*00e2*/ 	.short	0x0048
        /*00e4*/ 	.byte	0x00, 0xf0, 0x21, 0x00


	//----- nvinfo : EIATTR_KPARAM_INFO
	.align		4
.L_315:
        /*00e8*/ 	.byte	0x04, 0x17
        /*00ea*/ 	.short	(.L_317 - .L_316)
.L_316:
        /*00ec*/ 	.word	0x00000000
        /*00f0*/ 	.short	0x000b
        /*00f2*/ 	.short	0x0040
        /*00f4*/ 	.byte	0x00, 0xf0, 0x21, 0x00


	//----- nvinfo : EIATTR_KPARAM_INFO
	.align		4
.L_317:
        /*00f8*/ 	.byte	0x04, 0x17
        /*00fa*/ 	.short	(.L_319 - .L_318)
.L_318:
        /*00fc*/ 	.word	0x00000000
        /*0100*/ 	.short	0x000a
        /*0102*/ 	.short	0x0038
        /*0104*/ 	.byte	0x00, 0xf0, 0x21, 0x00


	//----- nvinfo : EIATTR_KPARAM_INFO
	.align		4
.L_319:
        /*0108*/ 	.byte	0x04, 0x17
        /*010a*/ 	.short	(.L_321 - .L_320)
.L_320:
        /*010c*/ 	.word	0x00000000
        /*0110*/ 	.short	0x0009
        /*0112*/ 	.short	0x0030
        /*0114*/ 	.byte	0x00, 0xf0, 0x21, 0x00


	//----- nvinfo : EIATTR_KPARAM_INFO
	.align		4
.L_321:
        /*0118*/ 	.byte	0x04, 0x17
        /*011a*/ 	.short	(.L_323 - .L_322)
.L_322:
        /*011c*/ 	.word	0x00000000
        /*0120*/ 	.short	0x0008
        /*0122*/ 	.short	0x0028
        /*0124*/ 	.byte	0x00, 0xf0, 0x21, 0x00


	//----- nvinfo : EIATTR_KPARAM_INFO
	.align		4
.L_323:
        /*0128*/ 	.byte	0x04, 0x17
        /*012a*/ 	.short	(.L_325 - .L_324)
.L_324:
        /*012c*/ 	.word	0x00000000
        /*0130*/ 	.short	0x0007
        /*0132*/ 	.short	0x0020
        /*0134*/ 	.byte	0x00, 0xf0, 0x21, 0x00


	//----- nvinfo : EIATTR_KPARAM_INFO
	.align		4
.L_325:
        /*0138*/ 	.byte	0x04, 0x17
        /*013a*/ 	.short	(.L_327 - .L_326)
.L_326:
        /*013c*/ 	.word	0x00000000
        /*0140*/ 	.short	0x0006
        /*0142*/ 	.short	0x0018
        /*0144*/ 	.byte	0x00, 0xf0, 0x21, 0x00


	//----- nvinfo : EIATTR_KPARAM_INFO
	.align		4
.L_327:
        /*0148*/ 	.byte	0x04, 0x17
        /*014a*/ 	.short	(.L_329 - .L_328)
.L_328:
        /*014c*/ 	.word	0x00000000
        /*0150*/ 	.short	0x0005
        /*0152*/ 	.short	0x0014
        /*0154*/ 	.byte	0x00, 0xf0, 0x11, 0x00


	//----- nvinfo : EIATTR_KPARAM_INFO
	.align		4
.L_329:
        /*0158*/ 	.byte	0x04, 0x17
        /*015a*/ 	.short	(.L_331 - .L_330)
.L_330:
        /*015c*/ 	.word	0x00000000
        /*0160*/ 	.short	0x0004
        /*0162*/ 	.short	0x0010
        /*0164*/ 	.byte	0x00, 0xf0, 0x11, 0x00


	//----- nvinfo : EIATTR_KPARAM_INFO
	.align		4
.L_331:
        /*0168*/ 	.byte	0x04, 0x17
        /*016a*/ 	.short	(.L_333 - .L_332)
.L_332:
        /*016c*/ 	.word	0x00000000
        /*0170*/ 	.short	0x0003
        /*0172*/ 	.short	0x000c
        /*0174*/ 	.byte	0x00, 0xf0, 0x11, 0x00


	//----- nvinfo : EIATTR_KPARAM_INFO
	.align		4
.L_333:
        /*0178*/ 	.byte	0x04, 0x17
        /*017a*/ 	.short	(.L_335 - .L_334)
.L_334:
        /*017c*/ 	.word	0x00000000
        /*0180*/ 	.short	0x0002
        /*0182*/ 	.short	0x0008
        /*0184*/ 	.byte	0x00, 0xf0, 0x11, 0x00


	//----- nvinfo : EIATTR_KPARAM_INFO
	.align		4
.L_335:
        /*0188*/ 	.byte	0x04, 0x17
        /*018a*/ 	.short	(.L_337 - .L_336)
.L_336:
        /*018c*/ 	.word	0x00000000
        /*0190*/ 	.short	0x0001
        /*0192*/ 	.short	0x0004
        /*0194*/ 	.byte	0x00, 0xf0, 0x11, 0x00


	//----- nvinfo : EIATTR_KPARAM_INFO
	.align		4
.L_337:
        /*0198*/ 	.byte	0x04, 0x17
        /*019a*/ 	.short	(.L_339 - .L_338)
.L_338:
        /*019c*/ 	.word	0x00000000
        /*01a0*/ 	.short	0x0000
        /*01a2*/ 	.short	0x0000
        /*01a4*/ 	.byte	0x00, 0xf0, 0x11, 0x00


	//----- nvinfo : EIATTR_SPARSE_MMA_MASK
	.align		4
.L_339:
        /*01a8*/ 	.byte	0x03, 0x50
        /*01aa*/ 	.short	0x0000


	//----- nvinfo : EIATTR_MAXREG_COUNT
	.align		4
        /*01ac*/ 	.byte	0x03, 0x1b
        /*01ae*/ 	.short	0x00ff


	//----- nvinfo : EIATTR_MERCURY_ISA_VERSION
	.align		4
        /*01b0*/ 	.byte	0x03, 0x5f
        /*01b2*/ 	.short	0x0101


	//----- nvinfo : EIATTR_VRC_CTA_INIT_COUNT
	.align		4
        /*01b4*/ 	.byte	0x02, 0x4a
	.zero		1
	.zero		1


	//----- nvinfo : EIATTR_EXIT_INSTR_OFFSETS
	.align		4
        /*01b8*/ 	.byte	0x04, 0x1c
        /*01ba*/ 	.short	(.L_341 - .L_340)


	//   ....[0]....
.L_340:
        /*01bc*/ 	.word	0x00000030


	//   ....[1]....
        /*01c0*/ 	.word	0x000001b0


	//   ....[2]....
        /*01c4*/ 	.word	0x00000320


	//   ....[3]....
        /*01c8*/ 	.word	0x000016f0


	//   ....[4]....
        /*01cc*/ 	.word	0x00001750


	//----- nvinfo : EIATTR_CRS_STACK_SIZE
	.align		4
.L_341:
        /*01d0*/ 	.byte	0x04, 0x1e
        /*01d2*/ 	.short	(.L_343 - .L_342)
.L_342:
        /*01d4*/ 	.word	0x00000000


	//----- nvinfo : EIATTR_CBANK_PARAM_SIZE
	.align		4
.L_343:
        /*01d8*/ 	.byte	0x03, 0x19
        /*01da*/ 	.short	0x00b8


	//----- nvinfo : EIATTR_PARAM_CBANK
	.align		4
        /*01dc*/ 	.byte	0x04, 0x0a
        /*01de*/ 	.short	(.L_345 - .L_344)
	.align		4
.L_344:
        /*01e0*/ 	.word	index@(.nv.constant0._Z5PmortiiiiiidddddddPKdS0_S0_S0_S0_S0_S0_iPKiS2_S2_PdS3_)
        /*01e4*/ 	.short	0x0380
        /*01e6*/ 	.short	0x00b8


	//----- nvinfo : EIATTR_SW_WAR
	.align		4
.L_345:
        /*01e8*/ 	.byte	0x04, 0x36
        /*01ea*/ 	.short	(.L_347 - .L_346)
.L_346:
        /*01ec*/ 	.word	0x00000008
.L_347:


//--------------------- .nv.callgraph             --------------------------
	.section	.nv.callgraph,"",@"SHT_CUDA_CALLGRAPH"
	.align	4
	.sectionentsize	8
	.align		4
        /*0000*/ 	.word	0x00000000
	.align		4
        /*0004*/ 	.word	0xffffffff
	.align		4
        /*0008*/ 	.word	0x00000000
	.align		4
        /*000c*/ 	.word	0xfffffffe
	.align		4
        /*0010*/ 	.word	0x00000000
	.align		4
        /*0014*/ 	.word	0xfffffffd
	.align		4
        /*0018*/ 	.word	0x00000000
	.align		4
        /*001c*/ 	.word	0xfffffffc


//--------------------- .text._Z16vfi_continuationiiiiiiiiiiddddddddddddddddddddPKdS0_S0_S0_S0_S0_S0_S0_S0_S0_S0_S0_S0_iidS0_S0_PdS1_PiS2_S2_S2_S2_S2_S2_S1_S1_ --------------------------
	.section	.text._Z16vfi_continuationiiiiiiiiiiddddddddddddddddddddPKdS0_S0_S0_S0_S0_S0_S0_S0_S0_S0_S0_S0_iidS0_S0_PdS1_PiS2_S2_S2_S2_S2_S2_S1_S1_,"ax",@progbits
	.align	128
        .global         _Z16vfi_continuationiiiiiiiiiiddddddddddddddddddddPKdS0_S0_S0_S0_S0_S0_S0_S0_S0_S0_S0_S0_iidS0_S0_PdS1_PiS2_S2_S2_S2_S2_S2_S1_S1_
        .type           _Z16vfi_continuationiiiiiiiiiiddddddddddddddddddddPKdS0_S0_S0_S0_S0_S0_S0_S0_S0_S0_S0_S0_iidS0_S0_PdS1_PiS2_S2_S2_S2_S2_S2_S1_S1_,@function
        .size           _Z16vfi_continuationiiiiiiiiiiddddddddddddddddddddPKdS0_S0_S0_S0_S0_S0_S0_S0_S0_S0_S0_S0_iidS0_S0_PdS1_PiS2_S2_S2_S2_S2_S2_S1_S1_,(.L_x_506 - _Z16vfi_continuationiiiiiiiiiiddddddddddddddddddddPKdS0_S0_S0_S0_S0_S0_S0_S0_S0_S0_S0_S0_iidS0_S0_PdS1_PiS2_S2_S2_S2_S2_S2_S1_S1_)
        .other          _Z16vfi_continuationiiiiiiiiiiddddddddddddddddddddPKdS0_S0_S0_S0_S0_S0_S0_S0_S0_S0_S0_S0_iidS0_S0_PdS1_PiS2_S2_S2_S2_S2_S2_S1_S1_,@"STO_CUDA_ENTRY STV_DEFAULT"
_Z16vfi_continuationiiiiiiiiiiddddddddddddddddddddPKdS0_S0_S0_S0_S0_S0_S0_S0_S0_S0_S0_S0_iidS0_S0_PdS1_PiS2_S2_S2_S2_S2_S2_S1_S1_:
.text._Z16vfi_continuationiiiiiiiiiiddddddddddddddddddddPKdS0_S0_S0_S0_S0_S0_S0_S0_S0_S0_S0_S0_iidS0_S0_PdS1_PiS2_S2_S2_S2_S2_S2_S1_S1_:
[----:B------:R-:W-:Y:S01]  /*0000*/  LDC R1, c[0x0][0x37c] ;  /* 0x0000df00ff017b82 */ /* 0x000fe20000000800 */
[----:B------:R-:W-:Y:S01]  /*0010*/  HFMA2 R3, -RZ, RZ, 0.1527099609375, -0.0003798007965087890625 ;  /* 0x30e38e39ff037431 */ /* 0x000fe200000001ff */
[----:B------:R-:W-:Y:S01]  /*0020*/  MOV R0, 0x3fb8aa3b ;  /* 0x3fb8aa3b00007802 */ /* 0x000fe20000000f00 */
[----:B------:R-:W-:Y:S01]  /*0030*/  HFMA2 R5, -RZ, RZ, 1.5966796875, -0.0003798007965087890625 ;  /* 0x3e638e39ff057431 */ /* 0x000fe200000001ff */
[----:B------:R-:W-:Y:S01]  /*0040*/  MOV R4, 0x391fcb8e ;  /* 0x391fcb8e00047802 */ /* 0x000fe20000000f00 */
[----:B------:R-:W0:Y:S03]  /*0050*/  S2R R19, SR_CTAID.Y ;  /* 0x0000000000137919 */ /* 0x000e260000002600 */
[----:B------:R-:W0:Y:S01]  /*0060*/  LDC.64 R102, c[0x0][0x458] ;  /* 0x00011600ff667b82 */ /* 0x000e220000000a00 */
[----:B------:R-:W1:Y:S01]  /*0070*/  LDCU UR4, c[0x0][0x398] ;  /* 0x00007300ff0477ac */ /* 0x000e620008000800 */
[----:B------:R-:W-:-:S02]  /*0080*/  CS2R R12, SRZ ;  /* 0x00000000000c7805 */ /* 0x000fc4000001ff00 */
[----:B------:R-:W-:Y:S02]  /*0090*/  CS2R R14, SRZ ;  /* 0x00000000000e7805 */ /* 0x000fe4000001ff00 */
[----:B------:R-:W-:Y:S01]  /*00a0*/  CS2R R16, SRZ ;  /* 0x0000000000107805 */ /* 0x000fe2000001ff00 */
[----:B------:R-:W-:Y:S01]  /*00b0*/  FFMA R0, -R3, R0, 5.5370556140132975997e-08 ;  /* 0x336dd09203007423 */ /* 0x000fe20000000100 */
[----:B------:R-:W2:Y:S01]  /*00c0*/  LDCU.64 UR18, c[0x0][0x388] ;  /* 0x00007100ff1277ac */ /* 0x000ea20008000a00 */
[----:B------:R-:W-:Y:S02]  /*00d0*/  CS2R R118, SRZ ;  /* 0x0000000000767805 */ /* 0x000fe4000001ff00 */
[----:B------:R-:W-:Y:S01]  /*00e0*/  CS2R R116, SRZ ;  /* 0x0000000000747805 */ /* 0x000fe2000001ff00 */
[----:B------:R-:W-:Y:S01]  /*00f0*/  FFMA R0, R5, 1.9251366722983220825e-08, R0 ;  /* 0x32a55e3405007823 */ /* 0x000fe20000000000 */
[----:B------:R-:W2:Y:S01]  /*0100*/  LDCU UR22, c[0x0][0x390] ;  /* 0x00007200ff1677ac */ /* 0x000ea20008000800 */
[----:B------:R-:W-:-:S02]  /*0110*/  CS2R R114, SRZ ;  /* 0x0000000000727805 */ /* 0x000fc4000001ff00 */
[----:B------:R-:W-:Y:S01]  /*0120*/  FFMA R0, -R3, 0.017944158986210823059, R0 ;  /* 0x3c92ffa103007823 */ /* 0x000fe20000000100 */
[----:B------:R-:W3:Y:S03]  /*0130*/  LDCU.64 UR34, c[0x0][0x358] ;  /* 0x00006b00ff2277ac */ /* 0x000ee60008000a00 */
[----:B------:R-:W-:Y:S01]  /*0140*/  FFMA R0, R5, 0.0059813861735165119171, R0 ;  /* 0x3bc3ff8105007823 */ /* 0x000fe20000000000 */
[----:B-1----:R-:W-:-:S03]  /*0150*/  UISETP.GE.AND UP0, UPT, UR4, 0x1, UPT ;  /* 0x000000010400788c */ /* 0x002fc6000bf06270 */
[----:B------:R-:W-:-:S04]  /*0160*/  FADD R23, R0, 3.3205988407135009766 ;  /* 0x405484b100177421 */ /* 0x000fc80000000000 */
[C---:B------:R-:W-:Y:S01]  /*0170*/  FMUL R2, R23.reuse, 11 ;  /* 0x4130000017027820 */ /* 0x040fe20000400000 */
[C---:B------:R-:W-:Y:S01]  /*0180*/  FADD R3, R23.reuse, -3.3205988407135009766 ;  /* 0xc05484b117037421 */ /* 0x040fe20000000000 */
[----:B--2---:R-:W-:Y:S02]  /*0190*/  UIMAD UR22, UR19, UR22, URZ ;  /* 0x00000016131672a4 */ /* 0x004fe4000f8e02ff */
[----:B------:R-:W1:Y:S01]  /*01a0*/  FRND R5, R2 ;  /* 0x0000000200057307 */ /* 0x000e620000201000 */
[----:B------:R-:W-:Y:S01]  /*01b0*/  FADD R24, R0, -R3 ;  /* 0x8000000300187221 */ /* 0x000fe20000000000 */
[----:B------:R-:W-:Y:S01]  /*01c0*/  FFMA R3, R23, 11, -R2 ;  /* 0x4130000017037823 */ /* 0x000fe20000000802 */
[----:B------:R-:W-:Y:S01]  /*01d0*/  FSETP.GEU.AND P1, PT, R2, RZ, PT ;  /* 0x000000ff0200720b */ /* 0x000fe20003f2e000 */
[----:B0-----:R-:W-:-:S04]  /*01e0*/  IMAD.WIDE.U32 R102, R19, 0x8, R102 ;  /* 0x0000000813667825 */ /* 0x001fc800078e0066 */
[----:B------:R-:W-:Y:S01]  /*01f0*/  FFMA R3, R24, 11, R3 ;  /* 0x4130000018037823 */ /* 0x000fe20000000003 */
[----:B------:R-:W0:Y:S01]  /*0200*/  F2I.NTZ R7, R2 ;  /* 0x0000000200077305 */ /* 0x000e220000203100 */
[----:B-1----:R-:W-:Y:S01]  /*0210*/  FADD R0, R2, -R5 ;  /* 0x8000000502007221 */ /* 0x002fe20000000000 */
[----:B------:R-:W-:-:S03]  /*0220*/  FSETP.GT.AND P0, PT, R5, RZ, PT ;  /* 0x000000ff0500720b */ /* 0x000fc60003f04000 */
[----:B------:R-:W-:Y:S01]  /*0230*/  FADD R3, R3, R0 ;  /* 0x0000000003037221 */ /* 0x000fe20000000000 */
[----:B------:R-:W-:Y:S02]  /*0240*/  SEL R8, RZ, 0x83000000, P0 ;  /* 0x83000000ff087807 */ /* 0x000fe40000000000 */
[----:B------:R-:W-:Y:S01]  /*0250*/  FSETP.GT.AND P0, PT, |R2|, 152, PT ;  /* 0x431800000200780b */ /* 0x000fe20003f04200 */
[----:B------:R-:W-:Y:S01]  /*0260*/  FFMA R0, R3, R4, 0.0013391353422775864601 ;  /* 0x3aaf85ed03007423 */ /* 0x000fe20000000004 */
[----:B------:R-:W-:Y:S01]  /*0270*/  IADD3 R5, PT, PT, R8, 0x7f000000, RZ ;  /* 0x7f00000008057810 */ /* 0x000fe20007ffe0ff */
[----:B------:R-:W1:Y:S01]  /*0280*/  S2R R4, SR_CTAID.X ;  /* 0x0000000000047919 */ /* 0x000e620000002500 */
[----:B0-----:R-:W-:Y:S01]  /*0290*/  LEA R10, R7, -R8, 0x17 ;  /* 0x80000008070a7211 */ /* 0x001fe200078eb8ff */
[----:B------:R-:W-:Y:S01]  /*02a0*/  FFMA R0, R3, R0, 0.0096188392490148544312 ;  /* 0x3c1d985603007423 */ /* 0x000fe20000000000 */
[----:B------:R-:W-:-:S03]  /*02b0*/  CS2R R8, SRZ ;  /* 0x0000000000087805 */ /* 0x000fc6000001ff00 */
[----:B------:R-:W-:-:S04]  /*02c0*/  FFMA R0, R3, R0, 0.055503588169813156128 ;  /* 0x3d6357bb03007423 */ /* 0x000fc80000000000 */
[C---:B------:R-:W-:Y:S02]  /*02d0*/  FFMA R6, R3.reuse, R0, 0.24022644758224487305 ;  /* 0x3e75fdec03067423 */ /* 0x040fe40000000000 */
[----:B------:R-:W0:Y:S02]  /*02e0*/  S2R R0, SR_TID.Y ;  /* 0x0000000000007919 */ /* 0x000e240000002200 */
[----:B------:R-:W-:-:S04]  /*02f0*/  FFMA R6, R3, R6, 0.69314718246459960938 ;  /* 0x3f31721803067423 */ /* 0x000fc80000000006 */
[----:B------:R-:W-:-:S04]  /*0300*/  FFMA R6, R3, R6, 1 ;  /* 0x3f80000003067423 */ /* 0x000fc80000000006 */
[----:B------:R-:W-:Y:S01]  /*0310*/  FMUL R5, R6, R5 ;  /* 0x0000000506057220 */ /* 0x000fe20000400000 */
[----:B------:R-:W-:-:S03]  /*0320*/  CS2R R6, SRZ ;  /* 0x0000000000067805 */ /* 0x000fc6000001ff00 */
[----:B------:R-:W-:Y:S01]  /*0330*/  FMUL R120, R5, R10 ;  /* 0x0000000a05787220 */ /* 0x000fe20000400000 */
[----:B------:R-:W-:Y:S01]  /*0340*/  @P0 FSEL R120, RZ, +INF , !P1 ;  /* 0x7f800000ff780808 */ /* 0x000fe20004800000 */
[----:B------:R-:W-:Y:S01]  /*0350*/  HFMA2 R5, -RZ, RZ, 0, 0 ;  /* 0x00000000ff057431 */ /* 0x000fe200000001ff */
[----:B------:R-:W-:Y:S01]  /*0360*/  CS2R R10, SRZ ;  /* 0x00000000000a7805 */ /* 0x000fe2000001ff00 */
[----:B-1----:R-:W-:-:S03]  /*0370*/  IMAD R20, R4, UR18, R19 ;  /* 0x0000001204147c24 */ /* 0x002fc6000f8e0213 */
[----:B------:R-:W1:Y:S01]  /*0380*/  F2F.F64.F32 R120, -R120 ;  /* 0x8000007800787310 */ /* 0x000e620000201800 */
[----:B0-----:R-:W-:-:S04]  /*0390*/  IMAD R18, R0, UR18, RZ ;  /* 0x0000001200127c24 */ /* 0x001fc8000f8e02ff */
[----:B------:R-:W-:Y:S01]  /*03a0*/  IMAD R19, R18, UR19, RZ ;  /* 0x0000001312137c24 */ /* 0x000fe2000f8e02ff */
[-C--:B-1----:R-:W-:Y:S01]  /*03b0*/  MOV R113, R121.reuse ;  /* 0x0000007900717202 */ /* 0x082fe20000000f00 */
[----:B------:R-:W-:Y:S01]  /*03c0*/  IMAD.MOV.U32 R112, RZ, RZ, R120 ;  /* 0x000000ffff707224 */ /* 0x000fe200078e0078 */
[----:B------:R-:W-:Y:S01]  /*03d0*/  MOV R110, R120 ;  /* 0x00000078006e7202 */ /* 0x000fe20000000f00 */
[----:B------:R-:W-:Y:S01]  /*03e0*/  IMAD.MOV.U32 R105, RZ, RZ, R121 ;  /* 0x000000ffff697224 */ /* 0x000fe200078e0079 */
[----:B------:R-:W-:Y:S02]  /*03f0*/  IADD3 R20, PT, PT, R19, R20, RZ ;  /* 0x0000001413147210 */ /* 0x000fe40007ffe0ff */
[-C--:B------:R-:W-:Y:S02]  /*0400*/  MOV R111, R121.reuse ;  /* 0x00000079006f7202 */ /* 0x080fe40000000f00 */
[----:B------:R-:W-:Y:S02]  /*0410*/  MOV R108, R120 ;  /* 0x00000078006c7202 */ /* 0x000fe40000000f00 */
[----:B------:R-:W-:-:S02]  /*0420*/  MOV R109, R121 ;  /* 0x00000079006d7202 */ /* 0x000fc40000000f00 */
[-C--:B------:R-:W-:Y:S02]  /*0430*/  MOV R106, R120.reuse ;  /* 0x00000078006a7202 */ /* 0x080fe40000000f00 */
[----:B------:R-:W-:Y:S02]  /*0440*/  MOV R107, R121 ;  /* 0x00000079006b7202 */ /* 0x000fe40000000f00 */
[----:B------:R-:W-:Y:S01]  /*0450*/  MOV R104, R120 ;  /* 0x0000007800687202 */ /* 0x000fe20000000f00 */
[----:B---3--:R-:W-:Y:S06]  /*0460*/  BRA.U !UP0, `(.L_x_0) ;  /* 0x00000169085c7547 */ /* 0x008fec000b800000 */
[----:B------:R-:W0:Y:S01]  /*0470*/  S2R R25, SR_TID.X ;  /* 0x0000000000197919 */ /* 0x000e220000002100 */
[----:B------:R-:W1:Y:S01]  /*0480*/  LDC.64 R100, c[0x0][0x460] ;  /* 0x00011800ff647b82 */ /* 0x000e620000000a00 */
[----:B------:R-:W2:Y:S01]  /*0490*/  LDCU UR8, c[0x0][0x39c] ;  /* 0x00007380ff0877ac */ /* 0x000ea20008000800 */
[----:B------:R-:W5:Y:S01]  /*04a0*/  LDG.E.64 R102, desc[UR34][R102.64] ;  /* 0x0000002266667981 */ /* 0x000f62000c1e1b00 */
[----:B------:R-:W3:Y:S05]  /*04b0*/  LDCU UR5, c[0x0][0x4b0] ;  /* 0x00009600ff0577ac */ /* 0x000eea0008000800 */
[----:B------:R-:W0:Y:S08]  /*04c0*/  LDC.64 R2, c[0x0][0x480] ;  /* 0x00012000ff027b82 */ /* 0x000e300000000a00 */
[----:B------:R-:W4:Y:S01]  /*04d0*/  LDC.64 R88, c[0x0][0x468] ;  /* 0x00011a00ff587b82 */ /* 0x000f220000000a00 */
[----:B------:R-:W3:Y:S01]  /*04e0*/  S2R R28, SR_TID.Z ;  /* 0x00000000001c7919 */ /* 0x000ee20000002300 */
[----:B------:R-:W3:Y:S01]  /*04f0*/  LDCU UR6, c[0x0][0x3a0] ;  /* 0x00007400ff0677ac */ /* 0x000ee20008000800 */
[----:B-1----:R-:W-:-:S05]  /*0500*/  IMAD.WIDE.U32 R100, R4, 0x8, R100 ;  /* 0x0000000804647825 */ /* 0x002fca00078e0064 */
[----:B------:R-:W1:Y:S01]  /*0510*/  LDC.64 R96, c[0x0][0x450] ;  /* 0x00011400ff607b82 */ /* 0x000e620000000a00 */
[----:B------:R-:W5:Y:S01]  /*0520*/  LDG.E.64 R100, desc[UR34][R100.64] ;  /* 0x0000002264647981 */ /* 0x000f62000c1e1b00 */
[----:B0-----:R-:W-:-:S06]  /*0530*/  IMAD.WIDE.U32 R2, R25, 0x8, R2 ;  /* 0x0000000819027825 */ /* 0x001fcc00078e0002 */
[----:B------:R-:W0:Y:S01]  /*0540*/  LDC.64 R98, c[0x0][0x488] ;  /* 0x00012200ff627b82 */ /* 0x000e220000000a00 */
[----:B------:R-:W5:Y:S01]  /*0550*/  LDG.E.64 R2, desc[UR34][R2.64] ;  /* 0x0000002202027981 */ /* 0x000f62000c1e1b00 */
[----:B----4-:R-:W-:-:S06]  /*0560*/  IMAD.WIDE.U32 R88, R0, 0x8, R88 ;  /* 0x0000000800587825 */ /* 0x010fcc00078e0058 */
[----:B------:R-:W5:Y:S01]  /*0570*/  LDG.E.64 R88, desc[UR34][R88.64] ;  /* 0x0000002258587981 */ /* 0x000f62000c1e1b00 */
[----:B--2---:R-:W2:Y:S08]  /*0580*/  I2F.F64 R26, UR8 ;  /* 0x00000008001a7d12 */ /* 0x004eb00008201c00 */
[----:B--2---:R-:W2:Y:S01]  /*0590*/  MUFU.RCP64H R31, R27 ;  /* 0x0000001b001f7308 */ /* 0x004ea20000001800 */
[----:B------:R-:W-:-:S06]  /*05a0*/  IADD3 R30, PT, PT, R27, 0x300402, RZ ;  /* 0x003004021b1e7810 */ /* 0x000fcc0007ffe0ff */
[----:B--2---:R-:W-:-:S08]  /*05b0*/  DFMA R32, -R26, R30, 1 ;  /* 0x3ff000001a20742b */ /* 0x004fd0000000011e */
[----:B------:R-:W-:Y:S01]  /*05c0*/  DFMA R32, R32, R32, R32 ;  /* 0x000000202020722b */ /* 0x000fe20000000020 */
[----:B---3--:R-:W-:-:S07]  /*05d0*/  UIMAD UR7, UR5, UR6, URZ ;  /* 0x00000006050772a4 */ /* 0x008fce000f8e02ff */
[----:B------:R-:W-:Y:S01]  /*05e0*/  DFMA R32, R30, R32, R30 ;  /* 0x000000201e20722b */ /* 0x000fe2000000001e */
[----:B------:R-:W-:Y:S01]  /*05f0*/  UIMAD UR4, UR18, UR8, URZ ;  /* 0x00000008120472a4 */ /* 0x000fe2000f8e02ff */
[----:B------:R-:W-:-:S06]  /*0600*/  IADD3 R21, PT, PT, R28, UR7, RZ ;  /* 0x000000071c157c10 */ /* 0x000fcc000fffe0ff */
[----:B------:R-:W-:Y:S01]  /*0610*/  DFMA R34, -R26, R32, 1 ;  /* 0x3ff000001a22742b */ /* 0x000fe20000000120 */
[----:B------:R-:W-:Y:S01]  /*0620*/  FSETP.GEU.AND P0, PT, |R30|, 5.8789094863358348022e-39, PT ;  /* 0x004004021e00780b */ /* 0x000fe20003f0e200 */
[----:B------:R-:W-:Y:S01]  /*0630*/  UIMAD UR4, UR4, UR6, URZ ;  /* 0x00000006040472a4 */ /* 0x000fe2000f8e02ff */
[----:B------:R-:W-:-:S05]  /*0640*/  IMAD R21, R21, UR18, RZ ;  /* 0x0000001215157c24 */ /* 0x000fca000f8e02ff */
[----:B------:R-:W-:Y:S01]  /*0650*/  DFMA R34, R32, R34, R32 ;  /* 0x000000222022722b */ /* 0x000fe20000000020 */
[----:B------:R-:W-:Y:S01]  /*0660*/  IMAD R33, R28, UR18, RZ ;  /* 0x000000121c217c24 */ /* 0x000fe2000f8e02ff */
[----:B------:R-:W-:Y:S01]  /*0670*/  UIMAD UR4, UR4, UR5, UR4 ;  /* 0x00000005040472a4 */ /* 0x000fe2000f8e0204 */
[----:B------:R-:W-:Y:S02]  /*0680*/  IMAD R21, R21, UR22, R20 ;  /* 0x0000001615157c24 */ /* 0x000fe4000f8e0214 */
[----:B------:R-:W-:Y:S01]  /*0690*/  IMAD R33, R33, UR8, RZ ;  /* 0x0000000821217c24 */ /* 0x000fe2000f8e02ff */
[----:B------:R-:W-:Y:S01]  /*06a0*/  UISETP.GE.AND UP0, UPT, UR18, 0x1, UPT ;  /* 0x000000011200788c */ /* 0x000fe2000bf06270 */
[----:B-1----:R-:W-:-:S03]  /*06b0*/  IMAD.WIDE R96, R21, 0x8, R96 ;  /* 0x0000000815607825 */ /* 0x002fc600078e0260 */
[----:B------:R-:W-:Y:S02]  /*06c0*/  R2UR UR12, R34 ;  /* 0x00000000220c72ca */ /* 0x000fe400000e0000 */
[----:B------:R-:W-:Y:S02]  /*06d0*/  R2UR UR13, R35 ;  /* 0x00000000230d72ca */ /* 0x000fe400000e0000 */
[----:B------:R-:W-:Y:S01]  /*06e0*/  IADD3 R21, PT, PT, R33, UR4, RZ ;  /* 0x0000000421157c10 */ /* 0x000fe2000fffe0ff */
[----:B0-----:R-:W-:Y:S01]  /*06f0*/  IMAD.WIDE.U32 R98, R28, 0x8, R98 ;  /* 0x000000081c627825 */ /* 0x001fe200078e0062 */
[----:B------:R-:W-:Y:S11]  /*0700*/  @P0 BRA `(.L_x_1) ;  /* 0x0000000000200947 */ /* 0x000ff60003800000 */
[----:B------:R-:W-:Y:S02]  /*0710*/  LOP3.LUT R22, R27, 0x7fffffff, RZ, 0xc0, !PT ;  /* 0x7fffffff1b167812 */ /* 0x000fe400078ec0ff */
[----:B------:R-:W-:Y:S02]  /*0720*/  MOV R36, R26 ;  /* 0x0000001a00247202 */ /* 0x000fe40000000f00 */
[----:B------:R-:W-:Y:S02]  /*0730*/  MOV R37, R27 ;  /* 0x0000001b00257202 */ /* 0x000fe40000000f00 */
[----:B------:R-:W-:Y:S02]  /*0740*/  IADD3 R30, PT, PT, R22, -0x100000, RZ ;  /* 0xfff00000161e7810 */ /* 0x000fe40007ffe0ff */
[----:B------:R-:W-:-:S07]  /*0750*/  MOV R29, 0x770 ;  /* 0x00000770001d7802 */ /* 0x000fce0000000f00 */
[----:B-----5:R-:W-:Y:S05]  /*0760*/  CALL.REL.NOINC `($__internal_0_$__cuda_sm20_dblrcp_rn_slowpath_v3) ;  /* 0x0000016c00587944 */ /* 0x020fea0003c00000 */
[----:B------:R-:W-:Y:S01]  /*0770*/  UMOV UR12, UR4 ;  /* 0x00000004000c7c82 */ /* 0x000fe20008000000 */
[----:B------:R-:W-:-:S05]  /*0780*/  UMOV UR13, UR5 ;  /* 0x00000005000d7c82 */ /* 0x000fca0008000000 */
.L_x_1:
[----:B------:R-:W0:Y:S01]  /*0790*/  LDC R29, c[0x0][0x3ec] ;  /* 0x0000fb00ff1d7b82 */ /* 0x000e220000000800 */
[----:B------:R-:W1:Y:S07]  /*07a0*/  LDCU UR4, c[0x0][0x3a0] ;  /* 0x00007400ff0477ac */ /* 0x000e6e0008000800 */
[----:B------:R-:W2:Y:S01]  /*07b0*/  LDC.64 R34, c[0x0][0x3e8] ;  /* 0x0000fa00ff227b82 */ /* 0x000ea20000000a00 */
[----:B-1----:R-:W-:Y:S01]  /*07c0*/  IMAD R22, R28, UR4, RZ ;  /* 0x000000041c167c24 */ /* 0x002fe2000f8e02ff */
[----:B0-----:R-:W2:Y:S01]  /*07d0*/  MUFU.RCP64H R27, R29 ;  /* 0x0000001d001b7308 */ /* 0x001ea20000001800 */
[----:B------:R-:W-:-:S04]  /*07e0*/  IADD3 R26, PT, PT, R29, 0x300402, RZ ;  /* 0x003004021d1a7810 */ /* 0x000fc80007ffe0ff */
[----:B------:R-:W-:Y:S02]  /*07f0*/  FSETP.GEU.AND P0, PT, |R26|, 5.8789094863358348022e-39, PT ;  /* 0x004004021a00780b */ /* 0x000fe40003f0e200 */
[----:B--2---:R-:W-:-:S08]  /*0800*/  DFMA R30, R26, -R34, 1 ;  /* 0x3ff000001a1e742b */ /* 0x004fd00000000822 */
[----:B------:R-:W-:-:S08]  /*0810*/  DFMA R30, R30, R30, R30 ;  /* 0x0000001e1e1e722b */ /* 0x000fd0000000001e */
[----:B------:R-:W-:-:S08]  /*0820*/  DFMA R30, R26, R30, R26 ;  /* 0x0000001e1a1e722b */ /* 0x000fd0000000001a */
[----:B------:R-:W-:-:S08]  /*0830*/  DFMA R34, R30, -R34, 1 ;  /* 0x3ff000001e22742b */ /* 0x000fd00000000822 */
[----:B------:R-:W-:Y:S01]  /*0840*/  DFMA R30, R30, R34, R30 ;  /* 0x000000221e1e722b */ /* 0x000fe2000000001e */
[----:B------:R-:W-:Y:S10]  /*0850*/  @P0 BRA `(.L_x_2) ;  /* 0x0000000000200947 */ /* 0x000ff40003800000 */
[----:B------:R-:W0:Y:S01]  /*0860*/  LDC R36, c[0x0][0x3e8] ;  /* 0x0000fa00ff247b82 */ /* 0x000e220000000800 */
[----:B------:R-:W-:Y:S02]  /*0870*/  LOP3.LUT R26, R29, 0x7fffffff, RZ, 0xc0, !PT ;  /* 0x7fffffff1d1a7812 */ /* 0x000fe400078ec0ff */
[----:B------:R-:W-:Y:S02]  /*0880*/  MOV R29, 0x8c0 ;  /* 0x000008c0001d7802 */ /* 0x000fe40000000f00 */
[----:B------:R-:W-:-:S03]  /*0890*/  IADD3 R30, PT, PT, R26, -0x100000, RZ ;  /* 0xfff000001a1e7810 */ /* 0x000fc60007ffe0ff */
[----:B------:R-:W1:Y:S04]  /*08a0*/  LDC R37, c[0x0][0x3ec] ;  /* 0x0000fb00ff257b82 */ /* 0x000e680000000800 */
[----:B01---5:R-:W-:Y:S05]  /*08b0*/  CALL.REL.NOINC `($__internal_0_$__cuda_sm20_dblrcp_rn_slowpath_v3) ;  /* 0x0000016c00047944 */ /* 0x023fea0003c00000 */
[----:B------:R-:W-:Y:S01]  /*08c0*/  IMAD.U32 R30, RZ, RZ, UR4 ;  /* 0x00000004ff1e7e24 */ /* 0x000fe2000f8e00ff */
[----:B------:R-:W-:-:S07]  /*08d0*/  MOV R31, UR5 ;  /* 0x00000005001f7c02 */ /* 0x000fce0008000f00 */
.L_x_2:
[C---:B------:R-:W-:Y:S01]  /*08e0*/  FMUL R26, R23.reuse, 15 ;  /* 0x41700000171a7820 */ /* 0x040fe20000400000 */
[----:B------:R-:W-:Y:S01]  /*08f0*/  MOV R32, 0x391fcb8e ;  /* 0x391fcb8e00207802 */ /* 0x000fe20000000f00 */
[----:B------:R-:W0:Y:S02]  /*0900*/  LDCU UR23, c[0x0][0x39c] ;  /* 0x00007380ff1777ac */ /* 0x000e240008000800 */
[----:B------:R-:W1:Y:S01]  /*0910*/  FRND R27, R26 ;  /* 0x0000001a001b7307 */ /* 0x000e620000201000 */
[----:B------:R-:W-:Y:S01]  /*0920*/  FFMA R23, R23, 15, -R26 ;  /* 0x4170000017177823 */ /* 0x000fe2000000081a */
[----:B------:R-:W2:Y:S01]  /*0930*/  LDCU.64 UR16, c[0x0][0x388] ;  /* 0x00007100ff1077ac */ /* 0x000ea20008000a00 */
[----:B------:R-:W-:Y:S02]  /*0940*/  FSETP.GEU.AND P1, PT, R26, RZ, PT ;  /* 0x000000ff1a00720b */ /* 0x000fe40003f2e000 */
[----:B------:R-:W-:-:S03]  /*0950*/  FFMA R23, R24, 15, R23 ;  /* 0x4170000018177823 */ /* 0x000fc60000000017 */
[----:B------:R-:W3:Y:S01]  /*0960*/  F2I.NTZ R34, R26 ;  /* 0x0000001a00227305 */ /* 0x000ee20000203100 */
[----:B-1----:R-:W-:Y:S01]  /*0970*/  FADD R24, R26, -R27 ;  /* 0x8000001b1a187221 */ /* 0x002fe20000000000 */
[----:B------:R-:W-:-:S03]  /*0980*/  FSETP.GT.AND P0, PT, R27, RZ, PT ;  /* 0x000000ff1b00720b */ /* 0x000fc60003f04000 */
[----:B------:R-:W-:Y:S01]  /*0990*/  FADD R29, R23, R24 ;  /* 0x00000018171d7221 */ /* 0x000fe20000000000 */
[----:B------:R-:W-:Y:S02]  /*09a0*/  SEL R27, RZ, 0x83000000, P0 ;  /* 0x83000000ff1b7807 */ /* 0x000fe40000000000 */
[----:B------:R0:W1:Y:S01]  /*09b0*/  F2F.F32.F64 R23, R30 ;  /* 0x0000001e00177310 */ /* 0x0000620000301000 */
[----:B------:R-:W-:Y:S01]  /*09c0*/  FSETP.GT.AND P0, PT, |R26|, 152, PT ;  /* 0x431800001a00780b */ /* 0x000fe20003f04200 */
[C---:B------:R-:W-:Y:S01]  /*09d0*/  FFMA R24, R29.reuse, R32, 0.0013391353422775864601 ;  /* 0x3aaf85ed1d187423 */ /* 0x040fe20000000020 */
[----:B---3--:R-:W-:Y:S01]  /*09e0*/  LEA R34, R34, -R27, 0x17 ;  /* 0x8000001b22227211 */ /* 0x008fe200078eb8ff */
[----:B--2---:R-:W-:Y:S02]  /*09f0*/  UMOV UR18, UR16 ;  /* 0x0000001000127c82 */ /* 0x004fe40008000000 */
[----:B------:R-:W-:-:S04]  /*0a00*/  FFMA R24, R29, R24, 0.0096188392490148544312 ;  /* 0x3c1d98561d187423 */ /* 0x000fc80000000018 */
[----:B------:R-:W-:Y:S01]  /*0a10*/  FFMA R24, R29, R24, 0.055503588169813156128 ;  /* 0x3d6357bb1d187423 */ /* 0x000fe20000000018 */
[----:B0-----:R-:W-:-:S03]  /*0a20*/  MOV R30, UR23 ;  /* 0x00000017001e7c02 */ /* 0x001fc60008000f00 */
[----:B------:R-:W-:Y:S01]  /*0a30*/  FFMA R32, R29, R24, 0.24022644758224487305 ;  /* 0x3e75fdec1d207423 */ /* 0x000fe20000000018 */
[----:B-1----:R-:W-:Y:S01]  /*0a40*/  FMUL R24, R23, 0.5 ;  /* 0x3f00000017187820 */ /* 0x002fe20000400000 */
[----:B------:R-:W-:Y:S02]  /*0a50*/  IMAD R30, R30, UR7, R25 ;  /* 0x000000071e1e7c24 */ /* 0x000fe4000f8e0219 */
[----:B------:R-:W-:-:S03]  /*0a60*/  FFMA R32, R29, R32, 0.69314718246459960938 ;  /* 0x3f3172181d207423 */ /* 0x000fc60000000020 */
[----:B------:R-:W0:Y:S01]  /*0a70*/  FRND.TRUNC R24, R24 ;  /* 0x0000001800187307 */ /* 0x000e22000020d000 */
[----:B------:R-:W-:Y:S01]  /*0a80*/  FFMA R32, R29, R32, 1 ;  /* 0x3f8000001d207423 */ /* 0x000fe20000000020 */
[----:B------:R-:W-:-:S05]  /*0a90*/  IADD3 R29, PT, PT, R27, 0x7f000000, RZ ;  /* 0x7f0000001b1d7810 */ /* 0x000fca0007ffe0ff */
[----:B------:R-:W-:-:S04]  /*0aa0*/  FMUL R29, R32, R29 ;  /* 0x0000001d201d7220 */ /* 0x000fc80000400000 */
[----:B------:R-:W-:Y:S01]  /*0ab0*/  FMUL R92, R29, R34 ;  /* 0x000000221d5c7220 */ /* 0x000fe20000400000 */
[----:B------:R-:W-:Y:S01]  /*0ac0*/  @P0 FSEL R92, RZ, +INF , !P1 ;  /* 0x7f800000ff5c0808 */ /* 0x000fe20004800000 */
[----:B0-----:R-:W-:Y:S01]  /*0ad0*/  FADD R32, R24, R24 ;  /* 0x0000001818207221 */ /* 0x001fe20000000000 */
[----:B------:R-:W-:Y:S06]  /*0ae0*/  BRA.U !UP0, `(.L_x_0) ;  /* 0x0000016108bc7547 */ /* 0x000fec000b800000 */
[----:B------:R-:W5:Y:S01]  /*0af0*/  LDG.E.64 R96, desc[UR34][R96.64] ;  /* 0x0000002260607981 */ /* 0x000f62000c1e1b00 */
[----:B------:R-:W0:Y:S01]  /*0b00*/  LDC.64 R6, c[0x0][0x3e0] ;  /* 0x0000f800ff067b82 */ /* 0x000e220000000a00 */
[----:B------:R-:W1:Y:S01]  /*0b10*/  LDCU UR19, c[0x0][0x4b0] ;  /* 0x00009600ff1377ac */ /* 0x000e620008000800 */
[----:B------:R-:W-:Y:S01]  /*0b20*/  IMAD R42, R30, UR18, R33 ;  /* 0x000000121e2a7c24 */ /* 0x000fe2000f8e0221 */
[----:B------:R-:W2:Y:S01]  /*0b30*/  FRND.FLOOR R12, R23 ;  /* 0x00000017000c7307 */ /* 0x000ea20000205000 */
[----:B------:R-:W-:Y:S01]  /*0b40*/  FADD R32, R23, -R32 ;  /* 0x8000002017207221 */ /* 0x000fe20000000000 */
[----:B------:R-:W3:Y:S01]  /*0b50*/  LDCU.128 UR4, c[0x0][0x4a0] ;  /* 0x00009400ff0477ac */ /* 0x000ee20008000c00 */
[----:B------:R-:W-:Y:S01]  /*0b60*/  IMAD R33, R33, UR22, RZ ;  /* 0x0000001621217c24 */ /* 0x000fe2000f8e02ff */
[----:B------:R-:W-:Y:S01]  /*0b70*/  CS2R R16, SRZ ;  /* 0x0000000000107805 */ /* 0x000fe2000001ff00 */
[----:B------:R-:W4:Y:S01]  /*0b80*/  LDC.64 R94, c[0x0][0x3d8] ;  /* 0x0000f600ff5e7b82 */ /* 0x000f220000000a00 */
[----:B------:R-:W0:Y:S01]  /*0b90*/  LDCU UR26, c[0x0][0x3a0] ;  /* 0x00007400ff1a77ac */ /* 0x000e220008000800 */
[----:B------:R-:W-:Y:S01]  /*0ba0*/  CS2R R114, SRZ ;  /* 0x0000000000727805 */ /* 0x000fe2000001ff00 */
[----:B------:R-:W-:Y:S01]  /*0bb0*/  F2F.F64.F32 R92, -R92 ;  /* 0x8000005c005c7310 */ /* 0x000fe20000201800 */
[----:B------:R-:W-:Y:S01]  /*0bc0*/  CS2R R116, SRZ ;  /* 0x0000000000747805 */ /* 0x000fe2000001ff00 */
[----:B------:R-:W4:Y:S01]  /*0bd0*/  LDCU.64 UR28, c[0x0][0x3b8] ;  /* 0x00007700ff1c77ac */ /* 0x000f220008000a00 */
[----:B------:R-:W-:-:S02]  /*0be0*/  CS2R R118, SRZ ;  /* 0x0000000000767805 */ /* 0x000fc4000001ff00 */
[-C--:B------:R-:W-:Y:S01]  /*0bf0*/  MOV R104, R120.reuse ;  /* 0x0000007800687202 */ /* 0x080fe20000000f00 */
[----:B------:R-:W4:Y:S01]  /*0c00*/  LDC.64 R10, c[0x0][0x3e8] ;  /* 0x0000fa00ff0a7b82 */ /* 0x000f220000000a00 */
[----:B------:R-:W4:Y:S01]  /*0c10*/  LDCU UR16, c[0x0][0x390] ;  /* 0x00007200ff1077ac */ /* 0x000f220008000800 */
[----:B--2---:R-:W-:Y:S01]  /*0c20*/  R2UR UR42, R12 ;  /* 0x000000000c2a72ca */ /* 0x004fe200000e0000 */
[----:B------:R-:W-:Y:S01]  /*0c30*/  IMAD.MOV.U32 R108, RZ, RZ, R120 ;  /* 0x000000ffff6c7224 */ /* 0x000fe200078e0078 */
[-C--:B------:R-:W-:Y:S01]  /*0c40*/  MOV R105, R121.reuse ;  /* 0x0000007900697202 */ /* 0x080fe20000000f00 */
[----:B-1----:R-:W-:Y:S01]  /*0c50*/  UIADD3 UR14, UPT, UPT, UR19, 0x1, URZ ;  /* 0x00000001130e7890 */ /* 0x002fe2000fffe0ff */
[----:B------:R-:W-:Y:S01]  /*0c60*/  MOV R106, R120 ;  /* 0x00000078006a7202 */ /* 0x000fe20000000f00 */
[----:B---3--:R-:W-:Y:S01]  /*0c70*/  UIMAD.WIDE UR10, UR19, 0x8, UR4 ;  /* 0x00000008130a78a5 */ /* 0x008fe2000f8e0204 */
[----:B0-----:R-:W-:Y:S01]  /*0c80*/  DADD R8, -R6, 1 ;  /* 0x3ff0000006087429 */ /* 0x001fe20000000100 */
[----:B------:R-:W0:Y:S01]  /*0c90*/  LDC.64 R36, c[0x0][0x3d0] ;  /* 0x0000f400ff247b82 */ /* 0x000e220000000a00 */
[----:B------:R1:W2:Y:S01]  /*0ca0*/  F2F.F32.F64 R24, R6 ;  /* 0x0000000600187310 */ /* 0x0002a20000301000 */
[----:B------:R-:W-:Y:S01]  /*0cb0*/  UIMAD.WIDE UR8, UR19, 0x8, UR6 ;  /* 0x00000008130878a5 */ /* 0x000fe2000f8e0206 */
[----:B------:R-:W-:Y:S01]  /*0cc0*/  MOV R5, UR26 ;  /* 0x0000001a00057c02 */ /* 0x000fe20008000f00 */
[----:B------:R-:W3:Y:S01]  /*0cd0*/  LDCU.128 UR4, c[0x0][0x440] ;  /* 0x00008800ff0477ac */ /* 0x000ee20008000c00 */
[----:B------:R-:W-:-:S02]  /*0ce0*/  MOV R107, R121 ;  /* 0x00000079006b7202 */ /* 0x000fc40000000f00 */
[----:B------:R-:W-:Y:S01]  /*0cf0*/  CS2R R122, SRZ ;  /* 0x00000000007a7805 */ /* 0x000fe2000001ff00 */
[----:B----4-:R-:W-:Y:S01]  /*0d00*/  DADD R94, -R94, 1 ;  /* 0x3ff000005e5e7429 */ /* 0x010fe20000000100 */
[----:B------:R-:W4:Y:S01]  /*0d10*/  LDC.64 R86, c[0x0][0x3f8] ;  /* 0x0000fe00ff567b82 */ /* 0x000f220000000a00 */
[----:B------:R-:W-:Y:S01]  /*0d20*/  R2UR UR32, R8 ;  /* 0x00000000082072ca */ /* 0x000fe200000e0000 */
[----:B------:R-:W-:Y:S01]  /*0d30*/  IMAD R28, R5, UR14, R28 ;  /* 0x0000000e051c7c24 */ /* 0x000fe2000f8e021c */
[----:B------:R-:W-:Y:S01]  /*0d40*/  R2UR UR33, R9 ;  /* 0x00000000092172ca */ /* 0x000fe200000e0000 */
[C---:B-1---5:R-:W-:Y:S01]  /*0d50*/  DADD R6, -R2.reuse, 1 ;  /* 0x3ff0000002067429 */ /* 0x062fe20000000100 */
[----:B------:R-:W1:Y:S01]  /*0d60*/  F2F.F32.F64 R26, R94 ;  /* 0x0000005e001a7310 */ /* 0x000e620000301000 */
[----:B------:R-:W-:Y:S01]  /*0d70*/  IMAD R5, R28, UR23, RZ ;  /* 0x000000171c057c24 */ /* 0x000fe2000f8e02ff */
[----:B------:R-:W4:Y:S01]  /*0d80*/  LDCU.64 UR30, c[0x0][0x3c0] ;  /* 0x00007800ff1e77ac */ /* 0x000f220008000a00 */
[----:B------:R-:W4:Y:S01]  /*0d90*/  LDC.64 R8, c[0x0][0x3a8] ;  /* 0x0000ea00ff087b82 */ /* 0x000f220000000a00 */
[----:B--2---:R-:W-:Y:S01]  /*0da0*/  FMUL R38, R24, 0.5 ;  /* 0x3f00000018267820 */ /* 0x004fe20000400000 */
[----:B------:R-:W-:Y:S01]  /*0db0*/  IMAD R45, R5, UR16, R0 ;  /* 0x00000010052d7c24 */ /* 0x000fe2000f8e0200 */
[----:B------:R-:W-:Y:S01]  /*0dc0*/  ULOP3.LUT UR45, UR23, 0x3, URZ, 0xc0, !UPT ;  /* 0x00000003172d7892 */ /* 0x000fe2000f8ec0ff */
[----:B------:R-:W-:Y:S01]  /*0dd0*/  MOV R109, R121 ;  /* 0x00000079006d7202 */ /* 0x000fe20000000f00 */
[----:B------:R-:W2:Y:S01]  /*0de0*/  F2F.F32.F64 R25, R10 ;  /* 0x0000000a00197310 */ /* 0x000ea20000301000 */
[----:B------:R-:W-:Y:S01]  /*0df0*/  ULOP3.LUT UR44, UR23, 0x7, URZ, 0xc0, !UPT ;  /* 0x00000007172c7892 */ /* 0x000fe2000f8ec0ff */
[----:B------:R-:W-:Y:S01]  /*0e00*/  IMAD R28, R45, UR17, R4 ;  /* 0x000000112d1c7c24 */ /* 0x000fe2000f8e0204 */
[--C-:B0-----:R-:W-:Y:S01]  /*0e10*/  DADD R34, R2, R36.reuse ;  /* 0x0000000002227229 */ /* 0x101fe20000000024 */
[----:B------:R-:W0:Y:S01]  /*0e20*/  LDC.64 R82, c[0x0][0x430] ;  /* 0x00010c00ff527b82 */ /* 0x000e220000000a00 */
[----:B------:R-:W-:Y:S01]  /*0e30*/  DADD R36, R6, -R36 ;  /* 0x0000000006247229 */ /* 0x000fe20000000824 */
[----:B---3--:R-:W-:Y:S01]  /*0e40*/  MOV R2, UR4 ;  /* 0x0000000400027c02 */ /* 0x008fe20008000f00 */
[----:B-1----:R-:W-:Y:S01]  /*0e50*/  FMUL R44, R26, 0.5 ;  /* 0x3f0000001a2c7820 */ /* 0x002fe20000400000 */
[----:B------:R-:W1:Y:S01]  /*0e60*/  F2F.F32.F64 R27, UR32 ;  /* 0x00000020001b7d10 */ /* 0x000e620008301000 */
[----:B------:R-:W-:Y:S01]  /*0e70*/  MOV R6, UR16 ;  /* 0x0000001000067c02 */ /* 0x000fe20008000f00 */
[----:B------:R-:W-:Y:S01]  /*0e80*/  IMAD.U32 R3, RZ, RZ, UR5 ;  /* 0x00000005ff037e24 */ /* 0x000fe2000f8e00ff */
[----:B------:R-:W-:Y:S01]  /*0e90*/  DMUL R34, R34, UR28 ;  /* 0x0000001c22227c28 */ /* 0x000fe20008000000 */
[----:B------:R-:W3:Y:S01]  /*0ea0*/  LDC.64 R80, c[0x0][0x418] ;  /* 0x00010600ff507b82 */ /* 0x000ee20000000a00 */
[----:B------:R-:W-:Y:S01]  /*0eb0*/  DMUL R36, R36, UR28 ;  /* 0x0000001c24247c28 */ /* 0x000fe20008000000 */
[----:B------:R-:W-:-:S02]  /*0ec0*/  IMAD R7, R5, UR16, R6 ;  /* 0x0000001005077c24 */ /* 0x000fc4000f8e0206 */
[----:B--2---:R-:W-:Y:S01]  /*0ed0*/  FMUL R40, R25, 0.5 ;  /* 0x3f00000019287820 */ /* 0x004fe20000400000 */
[----:B------:R-:W-:Y:S01]  /*0ee0*/  FRND.TRUNC R38, R38 ;  /* 0x0000002600267307 */ /* 0x000fe2000020d000 */
[----:B----4-:R-:W-:Y:S01]  /*0ef0*/  DADD R86, R86, 1 ;  /* 0x3ff0000056567429 */ /* 0x010fe20000000000 */
[----:B------:R-:W-:Y:S01]  /*0f00*/  ULOP3.LUT UR21, UR23, 0x7ffffffc, URZ, 0xc0, !UPT ;  /* 0x7ffffffc17157892 */ /* 0x000fe2000f8ec0ff */
[----:B------:R-:W-:Y:S01]  /*0f10*/  DADD R8, -R8, 1 ;  /* 0x3ff0000008087429 */ /* 0x000fe20000000100 */
[----:B------:R-:W2:Y:S01]  /*0f20*/  LDC.64 R84, c[0x0][0x4b8] ;  /* 0x00012e00ff547b82 */ /* 0x000ea20000000a00 */
[C---:B------:R-:W-:Y:S01]  /*0f30*/  DMUL R90, R88.reuse, R34 ;  /* 0x00000022585a7228 */ /* 0x040fe20000000000 */
[----:B------:R-:W-:Y:S01]  /*0f40*/  IADD3 R39, PT, PT, R7, R0, RZ ;  /* 0x0000000007277210 */ /* 0x000fe20007ffe0ff */
[----:B-1----:R-:W-:Y:S01]  /*0f50*/  FMUL R35, R27, 0.5 ;  /* 0x3f0000001b237820 */ /* 0x002fe20000400000 */
[----:B------:R-:W1:Y:S01]  /*0f60*/  FRND.FLOOR R11, R27 ;  /* 0x0000001b000b7307 */ /* 0x000e620000205000 */
[----:B------:R-:W-:Y:S01]  /*0f70*/  IMAD R34, R42, UR22, RZ ;  /* 0x000000162a227c24 */ /* 0x000fe2000f8e02ff */
[----:B------:R-:W-:Y:S01]  /*0f80*/  DMUL R36, R88, R36 ;  /* 0x0000002458247228 */ /* 0x000fe20000000000 */
[----:B------:R-:W-:Y:S01]  /*0f90*/  ULOP3.LUT UR43, UR23, 0x1, URZ, 0xc0, !UPT ;  /* 0x00000001172b7892 */ /* 0x000fe2000f8ec0ff */
[----:B------:R-:W-:Y:S01]  /*0fa0*/  DADD R2, -R2, 1 ;  /* 0x3ff0000002027429 */ /* 0x000fe20000000100 */
[----:B------:R-:W-:Y:S01]  /*0fb0*/  R2UR UR37, R9 ;  /* 0x00000000092572ca */ /* 0x000fe200000e0000 */
[----:B------:R-:W-:Y:S01]  /*0fc0*/  ULOP3.LUT UR20, UR23, 0x7ffffff8, URZ, 0xc0, !UPT ;  /* 0x7ffffff817147892 */ /* 0x000fe2000f8ec0ff */
[----:B------:R-:W-:Y:S01]  /*0fd0*/  IADD3 R9, PT, PT, R5, 0x2, RZ ;  /* 0x0000000205097810 */ /* 0x000fe20007ffe0ff */
[----:B------:R-:W4:Y:S01]  /*0fe0*/  FRND.TRUNC R40, R40 ;  /* 0x0000002800287307 */ /* 0x000f22000020d000 */
[----:B------:R-:W-:-:S02]  /*0ff0*/  UIMAD UR46, UR18, UR17, URZ ;  /* 0x00000011122e72a4 */ /* 0x000fc4000f8e02ff */
[----:B------:R-:W-:Y:S01]  /*1000*/  IMAD R29, R39, UR17, R4 ;  /* 0x00000011271d7c24 */ /* 0x000fe2000f8e0204 */
[----:B------:R-:W-:Y:S02]  /*1010*/  UIMAD UR47, UR18, UR16, URZ ;  /* 0x00000010122f72a4 */ /* 0x000fe4000f8e02ff */
[----:B------:R-:W-:Y:S01]  /*1020*/  IMAD R41, R9, UR16, R0 ;  /* 0x0000001009297c24 */ /* 0x000fe2000f8e0200 */
[----:B------:R-:W2:Y:S01]  /*1030*/  LDCU.64 UR4, c[0x0][0x420] ;  /* 0x00008400ff0477ac */ /* 0x000ea20008000a00 */
[----:B0-----:R-:W-:Y:S01]  /*1040*/  DADD R82, -R82, 1 ;  /* 0x3ff0000052527429 */ /* 0x001fe20000000100 */
[----:B-1----:R-:W-:Y:S01]  /*1050*/  R2UR UR39, R11 ;  /* 0x000000000b2772ca */ /* 0x002fe200000e0000 */
[----:B------:R-:W0:Y:S01]  /*1060*/  FRND.TRUNC R44, R44 ;  /* 0x0000002c002c7307 */ /* 0x000e22000020d000 */
[----:B------:R-:W-:Y:S01]  /*1070*/  IADD3 R11, PT, PT, R5, 0x3, RZ ;  /* 0x00000003050b7810 */ /* 0x000fe20007ffe0ff */
[----:B------:R-:W-:Y:S02]  /*1080*/  UIMAD UR23, UR17, UR23, URZ ;  /* 0x00000017111772a4 */ /* 0x000fe4000f8e02ff */
[----:B------:R-:W-:Y:S01]  /*1090*/  IMAD R30, R41, UR17, R4 ;  /* 0x00000011291e7c24 */ /* 0x000fe2000f8e0204 */
[----:B------:R-:W-:Y:S01]  /*10a0*/  DMUL R76, R36, R2 ;  /* 0x00000002244c7228 */ /* 0x000fe20000000000 */
[----:B------:R-:W-:Y:S01]  /*10b0*/  ULOP3.LUT UR51, UR26, 0x3, URZ, 0xc0, !UPT ;  /* 0x000000031a337892 */ /* 0x000fe2000f8ec0ff */
[----:B------:R-:W-:-:S02]  /*10c0*/  IMAD R43, R11, UR16, R0 ;  /* 0x000000100b2b7c24 */ /* 0x000fc4000f8e0200 */
[----:B------:R-:W-:Y:S01]  /*10d0*/  FADD R3, R38, R38 ;  /* 0x0000002626037221 */ /* 0x000fe20000000000 */
[----:B------:R-:W1:Y:S01]  /*10e0*/  FRND.TRUNC R42, R35 ;  /* 0x00000023002a7307 */ /* 0x000e62000020d000 */
[----:B---3--:R-:W-:Y:S01]  /*10f0*/  DADD R80, -R80, 1 ;  /* 0x3ff0000050507429 */ /* 0x008fe20000000100 */
[----:B------:R-:W-:Y:S01]  /*1100*/  IMAD R31, R43, UR17, R4 ;  /* 0x000000112b1f7c24 */ /* 0x000fe2000f8e0204 */
[----:B------:R-:W3:Y:S01]  /*1110*/  LDCU.64 UR16, c[0x0][0x498] ;  /* 0x00009300ff1077ac */ /* 0x000ee20008000a00 */
[----:B------:R-:W-:Y:S01]  /*1120*/  DADD R74, R102, R36 ;  /* 0x00000000664a7229 */ /* 0x000fe20000000024 */
[----:B----4-:R-:W-:Y:S01]  /*1130*/  FADD R40, R40, R40 ;  /* 0x0000002828287221 */ /* 0x010fe20000000000 */
[----:B------:R-:W-:Y:S01]  /*1140*/  FADD R36, R24, -R3 ;  /* 0x8000000318247221 */ /* 0x000fe20000000000 */
[----:B0-----:R-:W-:Y:S01]  /*1150*/  FADD R3, R44, R44 ;  /* 0x0000002c2c037221 */ /* 0x001fe20000000000 */
[----:B------:R-:W0:Y:S01]  /*1160*/  FRND.FLOOR R13, R24 ;  /* 0x00000018000d7307 */ /* 0x000e220000205000 */
[----:B------:R-:W-:Y:S01]  /*1170*/  ULOP3.LUT UR52, UR26, 0x7, URZ, 0xc0, !UPT ;  /* 0x000000071a347892 */ /* 0x000fe2000f8ec0ff */
[----:B------:R-:W-:Y:S01]  /*1180*/  DFMA R88, R88, UR30, R102 ;  /* 0x0000001e58587c2b */ /* 0x000fe20008000066 */
[----:B------:R-:W-:Y:S01]  /*1190*/  ULOP3.LUT UR24, UR26, 0x7ffffffc, URZ, 0xc0, !UPT ;  /* 0x7ffffffc1a187892 */ /* 0x000fe2000f8ec0ff */
[----:B--2---:R-:W-:Y:S01]  /*11a0*/  DADD R84, R84, 1 ;  /* 0x3ff0000054547429 */ /* 0x004fe20000000000 */
[----:B------:R-:W-:Y:S01]  /*11b0*/  ULOP3.LUT UR53, UR26, 0x1, URZ, 0xc0, !UPT ;  /* 0x000000011a357892 */ /* 0x000fe2000f8ec0ff */
[----:B------:R-:W-:Y:S01]  /*11c0*/  DMUL R82, R82, UR28 ;  /* 0x0000001c52527c28 */ /* 0x000fe20008000000 */
[----:B-1----:R-:W-:Y:S01]  /*11d0*/  FADD R126, R42, R42 ;  /* 0x0000002a2a7e7221 */ /* 0x002fe20000000000 */
[----:B------:R-:W1:Y:S01]  /*11e0*/  FRND.FLOOR R10, R25 ;  /* 0x00000019000a7307 */ /* 0x000e620000205000 */
[----:B------:R-:W-:Y:S01]  /*11f0*/  ULOP3.LUT UR25, UR26, 0x7ffffff8, URZ, 0xc0, !UPT ;  /* 0x7ffffff81a197892 */ /* 0x000fe2000f8ec0ff */
[----:B------:R-:W-:Y:S01]  /*1200*/  IMAD R38, R39, UR46, RZ ;  /* 0x0000002e27267c24 */ /* 0x000fe2000f8e02ff */
[----:B------:R-:W-:Y:S01]  /*1210*/  R2UR UR36, R8 ;  /* 0x00000000082472ca */ /* 0x000fe200000e0000 */
[----:B------:R-:W-:Y:S01]  /*1220*/  UIMAD UR26, UR23, UR26, URZ ;  /* 0x0000001a171a72a4 */ /* 0x000fe2000f8e02ff */
[----:B------:R-:W-:Y:S01]  /*1230*/  FADD R37, R25, -R40 ;  /* 0x8000002819257221 */ /* 0x000fe20000000000 */
[----:B------:R-:W-:Y:S01]  /*1240*/  IMAD R39, R41, UR46, RZ ;  /* 0x0000002e29277c24 */ /* 0x000fe2000f8e02ff */
[----:B0-----:R-:W-:Y:S01]  /*1250*/  R2UR UR40, R13 ;  /* 0x000000000d2872ca */ /* 0x001fe200000e0000 */
[----:B------:R-:W0:Y:S01]  /*1260*/  FRND.FLOOR R14, R26 ;  /* 0x0000001a000e7307 */ /* 0x000e220000205000 */
[----:B------:R-:W-:-:S02]  /*1270*/  CS2R R12, SRZ ;  /* 0x00000000000c7805 */ /* 0x000fc4000001ff00 */
[----:B------:R-:W-:Y:S02]  /*1280*/  CS2R R8, SRZ ;  /* 0x0000000000087805 */ /* 0x000fe4000001ff00 */
[----:B------:R-:W-:Y:S02]  /*1290*/  CS2R R6, SRZ ;  /* 0x0000000000067805 */ /* 0x000fe4000001ff00 */
[----:B------:R-:W-:Y:S01]  /*12a0*/  MOV R5, RZ ;  /* 0x000000ff00057202 */ /* 0x000fe20000000f00 */
[----:B------:R-:W-:Y:S01]  /*12b0*/  IMAD R35, R45, UR46, RZ ;  /* 0x0000002e2d237c24 */ /* 0x000fe2000f8e02ff */
[----:B------:R-:W-:Y:S01]  /*12c0*/  MOV R110, R120 ;  /* 0x00000078006e7202 */ /* 0x000fe20000000f00 */
[----:B------:R-:W-:Y:S01]  /*12d0*/  IMAD R40, R43, UR46, RZ ;  /* 0x0000002e2b287c24 */ /* 0x000fe2000f8e02ff */
[----:B------:R2:W4:Y:S01]  /*12e0*/  FRND.F64.TRUNC R78, R86 ;  /* 0x00000056004e7313 */ /* 0x000522000030d800 */
[----:B-1----:R-:W-:Y:S02]  /*12f0*/  R2UR UR38, R10 ;  /* 0x000000000a2672ca */ /* 0x002fe400000e0000 */
[----:B------:R-:W-:-:S02]  /*1300*/  CS2R R10, SRZ ;  /* 0x00000000000a7805 */ /* 0x000fc4000001ff00 */
[-C--:B------:R-:W-:Y:S01]  /*1310*/  MOV R111, R121.reuse ;  /* 0x00000079006f7202 */ /* 0x080fe20000000f00 */
[----:B------:R-:W-:Y:S01]  /*1320*/  FADD R41, R26, -R3 ;  /* 0x800000031a297221 */ /* 0x000fe20000000000 */
[----:B------:R-:W-:Y:S01]  /*1330*/  MOV R112, R120 ;  /* 0x0000007800707202 */ /* 0x000fe20000000f00 */
[----:B------:R-:W-:Y:S01]  /*1340*/  FADD R126, R27, -R126 ;  /* 0x8000007e1b7e7221 */ /* 0x000fe20000000000 */
[----:B0-----:R-:W-:Y:S02]  /*1350*/  R2UR UR27, R14 ;  /* 0x000000000e1b72ca */ /* 0x001fe400000e0000 */
[----:B------:R-:W-:Y:S02]  /*1360*/  CS2R R14, SRZ ;  /* 0x00000000000e7805 */ /* 0x000fe4000001ff00 */
[----:B------:R-:W-:Y:S01]  /*1370*/  MOV R113, R121 ;  /* 0x0000007900717202 */ /* 0x000fe20000000f00 */
[----:B------:R-:W-:Y:S01]  /*1380*/  DADD R80, R80, -UR4 ;  /* 0x8000000450507e29 */ /* 0x000fe20008000000 */
[----:B------:R-:W-:-:S02]  /*1390*/  UIMAD UR41, UR22, UR18, URZ ;  /* 0x00000012162972a4 */ /* 0x000fc4000f8e02ff */
[----:B------:R-:W-:Y:S02]  /*13a0*/  UIMAD.WIDE UR14, UR19, 0x8, UR6 ;  /* 0x00000008130e78a5 */ /* 0x000fe4000f8e0206 */
[----:B------:R-:W-:Y:S02]  /*13b0*/  UIADD3 UR50, UPT, UPT, UR45, -0x1, URZ ;  /* 0xffffffff2d327890 */ /* 0x000fe4000fffe0ff */
[----:B---3--:R-:W-:Y:S02]  /*13c0*/  UIMAD.WIDE UR16, UR19, 0x8, UR16 ;  /* 0x00000008131078a5 */ /* 0x008fe4000f8e0210 */
[----:B------:R-:W-:Y:S02]  /*13d0*/  UIADD3 UR54, UPT, UPT, UR51, -0x1, URZ ;  /* 0xffffffff33367890 */ /* 0x000fe4000fffe0ff */
[----:B------:R-:W-:Y:S02]  /*13e0*/  UIADD3 UR55, UPT, UPT, UR52, -0x1, URZ ;  /* 0xffffffff34377890 */ /* 0x000fe4000fffe0ff */
[----:B------:R-:W-:Y:S01]  /*13f0*/  UIMAD UR26, UR26, UR19, UR26 ;  /* 0x000000131a1a72a4 */ /* 0x000fe2000f8e021a */
[----:B--2-4-:R-:W-:-:S11]  /*1400*/  UMOV UR4, URZ ;  /* 0x000000ff00047c82 */ /* 0x014fd60008000000 */
.L_x_230:
[----:B------:R-:W-:-:S07]  /*1410*/  MOV R127, RZ ;  /* 0x000000ff007f7202 */ /* 0x000fce0000000f00 */
.L_x_229:
[----:B------:R-:W0:Y:S02]  /*1420*/  LDCU UR5, c[0x0][0x394] ;  /* 0x00007280ff0577ac */ /* 0x000e240008000800 */
[----:B0-----:R-:W-:-:S09]  /*1430*/  UISETP.GT.AND UP0, UPT, UR5, URZ, UPT ;  /* 0x000000ff0500728c */ /* 0x001fd2000bf04270 */
[----:B------:R-:W-:Y:S05]  /*1440*/  BRA.U !UP0, `(.L_x_3) ;  /* 0x0000015908447547 */ /* 0x000fea000b800000 */
[----:B------:R-:W0:Y:S01]  /*1450*/  LDCU.64 UR6, c[0x0][0x478] ;  /* 0x00008f00ff0677ac */ /* 0x000e220008000a00 */
[----:B------:R-:W-:Y:S01]  /*1460*/  IMAD.U32 R2, RZ, RZ, UR8 ;  /* 0x00000008ff027e24 */ /* 0x000fe2000f8e00ff */
[----:B------:R-:W-:Y:S01]  /*1470*/  MOV R3, UR9 ;  /* 0x0000000900037c02 */ /* 0x000fe20008000f00 */
[----:B------:R-:W1:Y:S01]  /*1480*/  LDC.64 R68, c[0x0][0x458] ;  /* 0x00011600ff447b82 */ /* 0x000e620000000a00 */
[----:B------:R-:W-:Y:S01]  /*1490*/  MOV R64, UR14 ;  /* 0x0000000e00407c02 */ /* 0x000fe20008000f00 */
[----:B------:R-:W2:Y:S03]  /*14a0*/  LDCU UR5, c[0x0][0x388] ;  /* 0x00007100ff0577ac */ /* 0x000ea60008000800 */
[----:B------:R-:W3:Y:S01]  /*14b0*/  LDG.E.64 R2, desc[UR34][R2.64] ;  /* 0x0000002202027981 */ /* 0x000ee2000c1e1b00 */
[----:B0-----:R-:W-:-:S06]  /*14c0*/  UIMAD.WIDE.U32 UR6, UR4, 0x8, UR6 ;  /* 0x00000008040678a5 */ /* 0x001fcc000f8e0006 */
[----:B------:R-:W-:Y:S02]  /*14d0*/  MOV R72, UR6 ;  /* 0x0000000600487c02 */ /* 0x000fe40008000f00 */
[----:B------:R-:W-:Y:S02]  /*14e0*/  MOV R73, UR7 ;  /* 0x0000000700497c02 */ /* 0x000fe40008000f00 */
[----:B------:R-:W-:Y:S02]  /*14f0*/  MOV R65, UR15 ;  /* 0x0000000f00417c02 */ /* 0x000fe40008000f00 */
[----:B------:R-:W-:Y:S02]  /*1500*/  MOV R70, UR10 ;  /* 0x0000000a00467c02 */ /* 0x000fe40008000f00 */
[----:B------:R-:W-:Y:S01]  /*1510*/  MOV R71, UR11 ;  /* 0x0000000b00477c02 */ /* 0x000fe20008000f00 */
[----:B------:R-:W4:Y:S01]  /*1520*/  LDG.E.64 R72, desc[UR34][R72.64] ;  /* 0x0000002248487981 */ /* 0x000f22000c1e1b00 */
[----:B-1----:R-:W-:Y:S01]  /*1530*/  IMAD.WIDE.U32 R68, R127, 0x8, R68 ;  /* 0x000000087f447825 */ /* 0x002fe200078e0044 */
[----:B------:R-:W-:Y:S01]  /*1540*/  SHF.R.U32.HI R42, RZ, 0x14, R87 ;  /* 0x00000014ff2a7819 */ /* 0x000fe20000011657 */
[----:B------:R-:W0:Y:S01]  /*1550*/  LDCU.64 UR6, c[0x0][0x438] ;  /* 0x00008700ff0677ac */ /* 0x000e220008000a00 */
[----:B------:R-:W4:Y:S04]  /*1560*/  LDG.E.64 R64, desc[UR34][R64.64] ;  /* 0x0000002240407981 */ /* 0x000f28000c1e1b00 */
[----:B------:R-:W4:Y:S04]  /*1570*/  LDG.E.64 R70, desc[UR34][R70.64] ;  /* 0x0000002246467981 */ /* 0x000f28000c1e1b00 */
[----:B------:R-:W5:Y:S01]  /*1580*/  LDG.E.64 R68, desc[UR34][R68.64] ;  /* 0x0000002244447981 */ /* 0x000f62000c1e1b00 */
[----:B------:R-:W-:-:S04]  /*1590*/  LOP3.LUT R42, R42, 0x7ff, RZ, 0xc0, !PT ;  /* 0x000007ff2a2a7812 */ /* 0x000fc800078ec0ff */
[----:B------:R-:W-:-:S04]  /*15a0*/  IADD3 R43, PT, PT, R42, -0x3f4, RZ ;  /* 0xfffffc0c2a2b7810 */ /* 0x000fc80007ffe0ff */
[CC--:B------:R-:W-:Y:S02]  /*15b0*/  SHF.L.U32 R42, R86.reuse, R43.reuse, RZ ;  /* 0x0000002b562a7219 */ /* 0x0c0fe400000006ff */
[----:B------:R-:W-:Y:S02]  /*15c0*/  SHF.L.U64.HI R43, R86, R43, R87 ;  /* 0x0000002b562b7219 */ /* 0x000fe40000010257 */
[----:B------:R-:W-:-:S04]  /*15d0*/  ISETP.NE.U32.AND P0, PT, R42, RZ, PT ;  /* 0x000000ff2a00720c */ /* 0x000fc80003f05070 */
[----:B------:R-:W-:Y:S02]  /*15e0*/  ISETP.NE.AND.EX P0, PT, R43, -0x80000000, PT, P0 ;  /* 0x800000002b00780c */ /* 0x000fe40003f05300 */
[C---:B------:R-:W-:Y:S02]  /*15f0*/  LOP3.LUT R42, R87.reuse, 0x7fffffff, RZ, 0xc0, !PT ;  /* 0x7fffffff572a7812 */ /* 0x040fe400078ec0ff */
[----:B------:R-:W-:Y:S02]  /*1600*/  ISETP.GE.AND P5, PT, R87, RZ, PT ;  /* 0x000000ff5700720c */ /* 0x000fe40003fa6270 */
[----:B------:R-:W-:Y:S02]  /*1610*/  ISETP.NE.AND P1, PT, R42, 0x3fe00000, PT ;  /* 0x3fe000002a00780c */ /* 0x000fe40003f25270 */
[----:B------:R-:W-:-:S05]  /*1620*/  SEL R128, RZ, 0x7ff00000, !P5 ;  /* 0x7ff00000ff807807 */ /* 0x000fca0006800000 */
[----:B------:R-:W-:Y:S01]  /*1630*/  DSETP.NEU.AND P4, PT, |R86|, 0.5, !P0 ;  /* 0x3fe000005600742a */ /* 0x000fe2000478d200 */
[----:B------:R-:W-:Y:S02]  /*1640*/  SEL R44, RZ, 0xffffffff, P0 ;  /* 0xffffffffff2c7807 */ /* 0x000fe40000000000 */
[----:B------:R-:W-:-:S04]  /*1650*/  IADD3 R45, PT, PT, R128, -0x80000000, RZ ;  /* 0x80000000802d7810 */ /* 0x000fc80007ffe0ff */
[----:B------:R-:W-:Y:S01]  /*1660*/  SEL R45, R45, R128, P1 ;  /* 0x000000802d2d7207 */ /* 0x000fe20000800000 */
[--C-:B------:R-:W-:Y:S01]  /*1670*/  IMAD.IADD R132, R40, 0x1, R127.reuse ;  /* 0x0000000128847824 */ /* 0x100fe200078e027f */
[-C--:B------:R-:W-:Y:S02]  /*1680*/  IADD3 R133, PT, PT, R35, R127.reuse, RZ ;  /* 0x0000007f23857210 */ /* 0x080fe40007ffe0ff */
[-C--:B------:R-:W-:Y:S02]  /*1690*/  IADD3 R134, PT, PT, R39, R127.reuse, RZ ;  /* 0x0000007f27867210 */ /* 0x080fe40007ffe0ff */
[----:B------:R-:W-:Y:S01]  /*16a0*/  IADD3 R135, PT, PT, R38, R127, RZ ;  /* 0x0000007f26877210 */ /* 0x000fe20007ffe0ff */
[--C-:B--2---:R-:W-:Y:S02]  /*16b0*/  IMAD R136, R4, UR5, R127.reuse ;  /* 0x0000000504887c24 */ /* 0x104fe4000f8e027f */
[--C-:B------:R-:W-:Y:S02]  /*16c0*/  IMAD R137, R31, UR5, R127.reuse ;  /* 0x000000051f897c24 */ /* 0x100fe4000f8e027f */
[----:B------:R-:W-:-:S02]  /*16d0*/  IMAD R139, R28, UR5, R127 ;  /* 0x000000051c8b7c24 */ /* 0x000fc4000f8e027f */
[--C-:B------:R-:W-:Y:S02]  /*16e0*/  IMAD R140, R29, UR5, R127.reuse ;  /* 0x000000051d8c7c24 */ /* 0x100fe4000f8e027f */
[----:B------:R-:W-:Y:S01]  /*16f0*/  IMAD R141, R30, UR5, R127 ;  /* 0x000000051e8d7c24 */ /* 0x000fe2000f8e027f */
[----:B------:R-:W-:Y:S01]  /*1700*/  UMOV UR5, URZ ;  /* 0x000000ff00057c82 */ /* 0x000fe20008000000 */
[----:B---3--:R-:W-:-:S08]  /*1710*/  DADD R2, R2, 1 ;  /* 0x3ff0000002027429 */ /* 0x008fd00000000000 */
[----:B------:R-:W-:Y:S02]  /*1720*/  DFMA R2, R100, R2, -R76 ;  /* 0x000000026402722b */ /* 0x000fe4000000084c */
[----:B----4-:R-:W-:Y:S02]  /*1730*/  DSETP.NEU.AND P3, PT, R72, RZ, PT ;  /* 0x000000ff4800722a */ /* 0x010fe40003f6d000 */
[----:B------:R-:W-:Y:S01]  /*1740*/  DADD R42, R86, R72 ;  /* 0x00000000562a7229 */ /* 0x000fe20000000048 */
[----:B------:R-:W-:Y:S01]  /*1750*/  ISETP.GE.AND P2, PT, R73, RZ, PT ;  /* 0x000000ff4900720c */ /* 0x000fe20003f46270 */
[----:B------:R-:W-:Y:S02]  /*1760*/  DSETP.GT.AND P6, PT, |R72|, 1, PT ;  /* 0x3ff000004800742a */ /* 0x000fe40003fc4200 */
[----:B0-----:R-:W-:Y:S01]  /*1770*/  DFMA R2, -R2, UR6, R102 ;  /* 0x0000000602027c2b */ /* 0x001fe20008000166 */
[----:B------:R-:W0:Y:S07]  /*1780*/  LDCU.64 UR6, c[0x0][0x3b0] ;  /* 0x00007600ff0677ac */ /* 0x000e2e0008000a00 */
[----:B------:R-:W-:Y:S01]  /*1790*/  @!P3 SEL R44, RZ, 0xffffffff, !P4 ;  /* 0xffffffffff2cb807 */ /* 0x000fe20006000000 */
[----:B------:R-:W-:Y:S01]  /*17a0*/  DSETP.NAN.AND P3, PT, R72, R86, PT ;  /* 0x000000564800722a */ /* 0x000fe20003f68000 */
[----:B------:R-:W-:-:S02]  /*17b0*/  LOP3.LUT R42, R43, 0x7ff00000, RZ, 0xc0, !PT ;  /* 0x7ff000002b2a7812 */ /* 0x000fc400078ec0ff */
[----:B------:R-:W-:Y:S02]  /*17c0*/  LOP3.LUT R44, R44, 0x1, RZ, 0xc0, !PT ;  /* 0x000000012c2c7812 */ /* 0x000fe400078ec0ff */
[----:B------:R-:W-:Y:S02]  /*17d0*/  SEL R43, RZ, 0x7ff00000, !P6 ;  /* 0x7ff00000ff2b7807 */ /* 0x000fe40007000000 */
[----:B------:R-:W-:Y:S02]  /*17e0*/  ISETP.NE.OR P1, PT, R42, 0x7ff00000, P3 ;  /* 0x7ff000002a00780c */ /* 0x000fe40001f25670 */
[----:B------:R-:W-:Y:S01]  /*17f0*/  ISETP.NE.U32.AND P6, PT, R44, 0x1, PT ;  /* 0x000000012c00780c */ /* 0x000fe20003fc5070 */
[----:B------:R-:W-:-:S03]  /*1800*/  DADD R130, R86, R72 ;  /* 0x0000000056827229 */ /* 0x000fc60000000048 */
[----:B------:R-:W-:-:S03]  /*1810*/  @!P2 SEL R128, R45, R128, !P6 ;  /* 0x000000802d80a207 */ /* 0x000fc60007000000 */
[----:B------:R-:W-:Y:S01]  /*1820*/  DSETP.NEU.AND P6, PT, R72, -1, PT ;  /* 0xbff000004800742a */ /* 0x000fe20003fcd000 */
[----:B------:R-:W-:-:S03]  /*1830*/  @!P5 LOP3.LUT R43, R43, 0x7ff00000, RZ, 0x3c, !PT ;  /* 0x7ff000002b2bd812 */ /* 0x000fc600078e3cff */
[----:B------:R-:W-:Y:S02]  /*1840*/  DSETP.EQ.OR P1, PT, |R86|, +INF , P1 ;  /* 0x7ff000005600742a */ /* 0x000fe40000f22600 */
[----:B------:R-:W-:Y:S01]  /*1850*/  SEL R43, R43, 0x3ff00000, P6 ;  /* 0x3ff000002b2b7807 */ /* 0x000fe20003000000 */
[----:B------:R-:W-:Y:S01]  /*1860*/  DSETP.GTU.AND P6, PT, R2, RZ, PT ;  /* 0x000000ff0200722a */ /* 0x000fe20003fcc000 */
[----:B------:R-:W-:Y:S02]  /*1870*/  FSEL R129, R130, RZ, P3 ;  /* 0x000000ff82817208 */ /* 0x000fe40001800000 */
[----:B------:R-:W-:Y:S02]  /*1880*/  FSEL R130, R131, R43, P3 ;  /* 0x0000002b83827208 */ /* 0x000fe40001800000 */
[----:B------:R-:W-:Y:S01]  /*1890*/  SEL R138, R73, RZ, P4 ;  /* 0x000000ff498a7207 */ /* 0x000fe20002000000 */
[----:B------:R-:W-:Y:S01]  /*18a0*/  DADD R64, -R64, 1 ;  /* 0x3ff0000040407429 */ /* 0x000fe20000000100 */
[----:B------:R-:W-:Y:S01]  /*18b0*/  ISETP.NE.XOR P3, PT, R42, 0x7ff00000, P1 ;  /* 0x7ff000002a00780c */ /* 0x000fe20000f65a70 */
[----:B------:R-:W-:-:S02]  /*18c0*/  DSETP.NEU.AND P2, PT, R86, R78, !P2 ;  /* 0x0000004e5600722a */ /* 0x000fc4000574d000 */
[----:B------:R-:W-:Y:S02]  /*18d0*/  DSETP.NEU.OR P1, PT, |R72|, +INF , P1 ;  /* 0x7ff000004800742a */ /* 0x000fe40000f2d600 */
[----:B0-----:R-:W-:Y:S01]  /*18e0*/  DMUL R62, R70, UR6 ;  /* 0x00000006463e7c28 */ /* 0x001fe20008000000 */
[----:B------:R-:W-:Y:S02]  /*18f0*/  FSEL R66, R2, RZ, P6 ;  /* 0x000000ff02427208 */ /* 0x000fe40003000000 */
[----:B------:R-:W-:Y:S02]  /*1900*/  FSEL R67, R3, RZ, P6 ;  /* 0x000000ff03437208 */ /* 0x000fe40003000000 */
[----:B------:R-:W-:Y:S02]  /*1910*/  IADD3 R131, PT, PT, R34, R127, RZ ;  /* 0x0000007f22837210 */ /* 0x000fe40007ffe0ff */
[----:B------:R-:W-:Y:S02]  /*1920*/  ISETP.LT.AND P0, PT, R73, RZ, !P0 ;  /* 0x000000ff4900720c */ /* 0x000fe40004701270 */
[----:B------:R-:W-:-:S11]  /*1930*/  @!P5 LOP3.LUT R138, R138, 0x7ff00000, RZ, 0xfc, !PT ;  /* 0x7ff000008a8ad812 */ /* 0x000fd600078efcff */
.L_x_228:
[----:B------:R-:W0:Y:S01]  /*1940*/  LDC R2, c[0x0][0x384] ;  /* 0x0000e100ff027b82 */ /* 0x000e220000000800 */
[----:B------:R-:W0:Y:S01]  /*1950*/  LDCU UR48, c[0x0][0x4b0] ;  /* 0x00009600ff3077ac */ /* 0x000e220008000800 */
[----:B------:R-:W-:Y:S01]  /*1960*/  MOV R46, UR16 ;  /* 0x00000010002e7c02 */ /* 0x000fe20008000f00 */
[----:B------:R-:W2:Y:S01]  /*1970*/  LDG.E.64 R44, desc[UR34][R98.64] ;  /* 0x00000022622c7981 */ /* 0x000ea2000c1e1b00 */
[----:B------:R-:W-:Y:S01]  /*1980*/  MOV R47, UR17 ;  /* 0x00000011002f7c02 */ /* 0x000fe20008000f00 */
[----:B------:R-:W1:Y:S01]  /*1990*/  LDCU.64 UR6, c[0x0][0x470] ;  /* 0x00008e00ff0677ac */ /* 0x000e620008000a00 */
[----:B------:R-:W3:Y:S01]  /*19a0*/  LDCU.128 UR28, c[0x0][0x3c0] ;  /* 0x00007800ff1c77ac */ /* 0x000ee20008000c00 */
[----:B0-----:R-:W-:-:S13]  /*19b0*/  ISETP.LE.AND P4, PT, R2, UR48, PT ;  /* 0x0000003002007c0c */ /* 0x001fda000bf83270 */
[----:B------:R0:W4:Y:S01]  /*19c0*/  @!P4 LDG.E.64 R2, desc[UR34][R46.64] ;  /* 0x000000222e02c981 */ /* 0x000122000c1e1b00 */
[----:B-1----:R-:W-:Y:S01]  /*19d0*/  UIMAD.WIDE.U32 UR6, UR5, 0x8, UR6 ;  /* 0x00000008050678a5 */ /* 0x002fe2000f8e0006 */
[----:B------:R-:W2:Y:S05]  /*19e0*/  @P4 LDC.64 R58, c[0x0][0x410] ;  /* 0x00010400ff3a4b82 */ /* 0x000eaa0000000a00 */
[----:B------:R-:W-:Y:S02]  /*19f0*/  MOV R42, UR6 ;  /* 0x00000006002a7c02 */ /* 0x000fe40008000f00 */
[----:B------:R-:W-:-:S03]  /*1a00*/  MOV R43, UR7 ;  /* 0x00000007002b7c02 */ /* 0x000fc60008000f00 */
[----:B------:R-:W1:Y:S03]  /*1a10*/  LDCU.64 UR6, c[0x0][0x428] ;  /* 0x00008500ff0677ac */ /* 0x000e660008000a00 */
[----:B------:R-:W3:Y:S01]  /*1a20*/  LDG.E.64 R42, desc[UR34][R42.64] ;  /* 0x000000222a2a7981 */ /* 0x000ee2000c1e1b00 */
[----:B------:R-:W-:Y:S02]  /*1a30*/  CS2R R48, SRZ ;  /* 0x0000000000307805 */ /* 0x000fe4000001ff00 */
[----:B0-----:R-:W-:Y:S01]  /*1a40*/  CS2R R46, SRZ ;  /* 0x00000000002e7805 */ /* 0x001fe2000001ff00 */
[C---:B--2---:R-:W-:Y:S02]  /*1a50*/  @P4 DMUL R58, R44.reuse, R58 ;  /* 0x0000003a2c3a4228 */ /* 0x044fe40000000000 */
[----:B----4-:R-:W-:-:S08]  /*1a60*/  @!P4 DMUL R2, R44, R2 ;  /* 0x000000022c02c228 */ /* 0x010fd00000000000 */
[----:B------:R-:W-:-:S08]  /*1a70*/  @!P4 DMUL R2, R72, R2 ;  /* 0x000000024802c228 */ /* 0x000fd00000000000 */
[----:B------:R-:W-:-:S08]  /*1a80*/  @!P4 DMUL R58, R2, R80 ;  /* 0x00000050023ac228 */ /* 0x000fd00000000000 */
[----:B------:R-:W-:Y:S01]  /*1a90*/  DMUL R2, R64, R58 ;  /* 0x0000003a40027228 */ /* 0x000fe20000000000 */
[----:B---3--:R-:W-:Y:S02]  /*1aa0*/  R2UR UR18, R42 ;  /* 0x000000002a1272ca */ /* 0x008fe400000e0000 */
[----:B------:R-:W-:-:S05]  /*1ab0*/  R2UR UR19, R43 ;  /* 0x000000002b1372ca */ /* 0x000fca00000e0000 */
[----:B------:R-:W-:Y:S01]  /*1ac0*/  DADD R44, R2, R88 ;  /* 0x00000000022c7229 */ /* 0x000fe20000000058 */
[----:B------:R-:W-:Y:S01]  /*1ad0*/  MOV R42, UR28 ;  /* 0x0000001c002a7c02 */ /* 0x000fe20008000f00 */
[----:B------:R-:W-:Y:S01]  /*1ae0*/  IMAD.U32 R43, RZ, RZ, UR29 ;  /* 0x0000001dff2b7e24 */ /* 0x000fe2000f8e00ff */
[----:B------:R-:W0:Y:S01]  /*1af0*/  LDCU UR28, c[0x0][0x380] ;  /* 0x00007000ff1c77ac */ /* 0x000e220008000800 */
[----:B------:R-:W2:Y:S04]  /*1b00*/  LDCU UR29, c[0x0][0x39c] ;  /* 0x00007380ff1d77ac */ /* 0x000ea80008000800 */
[----:B------:R-:W-:-:S08]  /*1b10*/  DADD R44, -R100, R44 ;  /* 0x00000000642c7229 */ /* 0x000fd0000000012c */
[----:B------:R-:W-:Y:S01]  /*1b20*/  DFMA R42, R42, -UR18, R44 ;  /* 0x800000122a2a7c2b */ /* 0x000fe2000800002c */
[----:B0-----:R-:W-:-:S07]  /*1b30*/  UIADD3 UR28, UPT, UPT, UR28, -0x1, URZ ;  /* 0xffffffff1c1c7890 */ /* 0x001fce000fffe0ff */
[----:B-----5:R-:W-:Y:S01]  /*1b40*/  DFMA R42, -R68, UR30, R42 ;  /* 0x0000001e442a7c2b */ /* 0x020fe2000800012a */
[----:B--2---:R-:W-:-:S04]  /*1b50*/  UISETP.GT.AND UP0, UPT, UR29, URZ, UPT ;  /* 0x000000ff1d00728c */ /* 0x004fc8000bf04270 */
[----:B------:R-:W-:-:S03]  /*1b60*/  UISETP.GT.AND UP0, UPT, UR28, UR48, UP0 ;  /* 0x000000301c00728c */ /* 0x000fc60008704270 */
[----:B------:R-:W-:-:S08]  /*1b70*/  DADD R42, R42, -R90 ;  /* 0x000000002a2a7229 */ /* 0x000fd0000000085a */
[----:B-1----:R-:W-:Y:S01]  /*1b80*/  DADD R42, R42, -UR6 ;  /* 0x800000062a2a7e29 */ /* 0x002fe20008000000 */
[----:B------:R-:W-:Y:S10]  /*1b90*/  BRA.U !UP0, `(.L_x_4) ;  /* 0x0000001508b47547 */ /* 0x000ff4000b800000 */
[----:B------:R-:W-:Y:S05]  /*1ba0*/  @!P4 BRA `(.L_x_5) ;  /* 0x000000080094c947 */ /* 0x000fea0003800000 */
[----:B------:R-:W-:Y:S01]  /*1bb0*/  UISETP.GE.U32.AND UP0, UPT, UR29, 0x4, UPT ;  /* 0x000000041d00788c */ /* 0x000fe2000bf06070 */
[----:B------:R-:W-:Y:S02]  /*1bc0*/  MOV R144, RZ ;  /* 0x000000ff00907202 */ /* 0x000fe40000000f00 */
[----:B------:R-:W-:Y:S02]  /*1bd0*/  CS2R R46, SRZ ;  /* 0x00000000002e7805 */ /* 0x000fe4000001ff00 */
[----:B------:R-:W-:-:S04]  /*1be0*/  CS2R R48, SRZ ;  /* 0x0000000000307805 */ /* 0x000fc8000001ff00 */
[----:B------:R-:W-:Y:S05]  /*1bf0*/  BRA.U !UP0, `(.L_x_6) ;  /* 0x0000000508607547 */ /* 0x000fea000b800000 */
[----:B------:R-:W-:Y:S01]  /*1c00*/  ULOP3.LUT UR21, UR29, 0x7ffffffc, URZ, 0xc0, !UPT ;  /* 0x7ffffffc1d157892 */ /* 0x000fe2000f8ec0ff */
[----:B------:R-:W-:Y:S01]  /*1c10*/  MOV R159, R139 ;  /* 0x0000008b009f7202 */ /* 0x000fe20000000f00 */
[----:B------:R-:W-:Y:S01]  /*1c20*/  IMAD.MOV.U32 R153, RZ, RZ, R135 ;  /* 0x000000ffff997224 */ /* 0x000fe200078e0087 */
[----:B------:R-:W-:Y:S02]  /*1c30*/  MOV R161, R133 ;  /* 0x0000008500a17202 */ /* 0x000fe40000000f00 */
[----:B------:R-:W-:Y:S02]  /*1c40*/  CS2R R46, SRZ ;  /* 0x00000000002e7805 */ /* 0x000fe4000001ff00 */
[----:B------:R-:W-:Y:S01]  /*1c50*/  MOV R163, R137 ;  /* 0x0000008900a37202 */ /* 0x000fe20000000f00 */
[----:B------:R-:W0:Y:S01]  /*1c60*/  LDCU.64 UR6, c[0x0][0x3a8] ;  /* 0x00007500ff0677ac */ /* 0x000e220008000a00 */
[----:B------:R-:W-:Y:S02]  /*1c70*/  MOV R155, R132 ;  /* 0x00000084009b7202 */ /* 0x000fe40000000f00 */
[----:B------:R-:W-:Y:S01]  /*1c80*/  MOV R165, R141 ;  /* 0x0000008d00a57202 */ /* 0x000fe20000000f00 */
[----:B------:R-:W-:Y:S01]  /*1c90*/  UIADD3 UR28, UPT, UPT, -UR21, URZ, URZ ;  /* 0x000000ff151c7290 */ /* 0x000fe2000fffe1ff */
[----:B------:R-:W-:-:S02]  /*1ca0*/  MOV R152, R134 ;  /* 0x0000008600987202 */ /* 0x000fc40000000f00 */
[----:B------:R-:W-:-:S09]  /*1cb0*/  MOV R157, R140 ;  /* 0x0000008c009d7202 */ /* 0x000fd20000000f00 */
.L_x_7:
[----:B------:R-:W1:Y:S08]  /*1cc0*/  LDC.64 R52, c[0x0][0x4c0] ;  /* 0x00013000ff347b82 */ /* 0x000e700000000a00 */
[----:B------:R-:W2:Y:S01]  /*1cd0*/  LDC.64 R44, c[0x0][0x4c8] ;  /* 0x00013200ff2c7b82 */ /* 0x000ea20000000a00 */
[----:B-1----:R-:W-:-:S05]  /*1ce0*/  IMAD.WIDE R144, R161, 0x8, R52 ;  /* 0x00000008a1907825 */ /* 0x002fca00078e0234 */
[----:B------:R-:W3:Y:S01]  /*1cf0*/  LDG.E.64 R56, desc[UR34][R144.64] ;  /* 0x0000002290387981 */ /* 0x000ee2000c1e1b00 */
[----:B------:R-:W-:-:S04]  /*1d00*/  IMAD.WIDE R142, R153, 0x8, R52 ;  /* 0x00000008998e7825 */ /* 0x000fc800078e0234 */
[--C-:B------:R-:W-:Y:S01]  /*1d10*/  IMAD.WIDE R124, R159, 0x8, R52.reuse ;  /* 0x000000089f7c7825 */ /* 0x100fe200078e0234 */
[----:B------:R1:W4:Y:S04]  /*1d20*/  LDG.E.64 R50, desc[UR34][R142.64] ;  /* 0x000000228e327981 */ /* 0x000328000c1e1b00 */
[----:B------:R5:W0:Y:S01]  /*1d30*/  LDG.E.64 R60, desc[UR34][R124.64] ;  /* 0x000000227c3c7981 */ /* 0x000a22000c1e1b00 */
[----:B------:R-:W-:-:S06]  /*1d40*/  IMAD.WIDE R54, R157, 0x8, R52 ;  /* 0x000000089d367825 */ /* 0x000fcc00078e0234 */
[----:B------:R-:W4:Y:S01]  /*1d50*/  LDG.E.64 R54, desc[UR34][R54.64] ;  /* 0x0000002236367981 */ /* 0x000f22000c1e1b00 */
[----:B--2---:R-:W-:-:S04]  /*1d60*/  IMAD.WIDE R148, R161, 0x8, R44 ;  /* 0x00000008a1947825 */ /* 0x004fc800078e022c */
[--C-:B------:R-:W-:Y:S02]  /*1d70*/  IMAD.WIDE R150, R159, 0x8, R44.reuse ;  /* 0x000000089f967825 */ /* 0x100fe400078e022c */
[----:B------:R-:W2:Y:S02]  /*1d80*/  LDG.E.64 R148, desc[UR34][R148.64] ;  /* 0x0000002294947981 */ /* 0x000ea4000c1e1b00 */
[--C-:B-1----:R-:W-:Y:S02]  /*1d90*/  IMAD.WIDE R142, R153, 0x8, R44.reuse ;  /* 0x00000008998e7825 */ /* 0x102fe400078e022c */
[----:B------:R-:W2:Y:S02]  /*1da0*/  LDG.E.64 R150, desc[UR34][R150.64] ;  /* 0x0000002296967981 */ /* 0x000ea4000c1e1b00 */
[----:B------:R-:W-:Y:S02]  /*1db0*/  IMAD.WIDE R144, R157, 0x8, R44 ;  /* 0x000000089d907825 */ /* 0x000fe400078e022c */
[----:B------:R-:W2:Y:S02]  /*1dc0*/  LDG.E.64 R142, desc[UR34][R142.64] ;  /* 0x000000228e8e7981 */ /* 0x000ea4000c1e1b00 */
[----:B-----5:R-:W-:-:S02]  /*1dd0*/  IMAD.WIDE R124, R165, 0x8, R52 ;  /* 0x00000008a57c7825 */ /* 0x020fc400078e0234 */
[----:B------:R-:W5:Y:S04]  /*1de0*/  LDG.E.64 R144, desc[UR34][R144.64] ;  /* 0x0000002290907981 */ /* 0x000f68000c1e1b00 */
[----:B------:R-:W5:Y:S01]  /*1df0*/  LDG.E.64 R124, desc[UR34][R124.64] ;  /* 0x000000227c7c7981 */ /* 0x000f62000c1e1b00 */
[----:B---3--:R-:W-:Y:S02]  /*1e00*/  DMUL R56, R56, UR36 ;  /* 0x0000002438387c28 */ /* 0x008fe40008000000 */
[----:B----4-:R-:W-:-:S06]  /*1e10*/  DMUL R50, R50, UR36 ;  /* 0x0000002432327c28 */ /* 0x010fcc0008000000 */
[----:B0-----:R-:W-:Y:S01]  /*1e20*/  DFMA R56, R60, UR6, R56 ;  /* 0x000000063c387c2b */ /* 0x001fe20008000038 */
[----:B------:R-:W-:Y:S01]  /*1e30*/  IMAD.WIDE R60, R152, 0x8, R52 ;  /* 0x00000008983c7825 */ /* 0x000fe200078e0234 */
[----:B------:R-:W-:-:S05]  /*1e40*/  DFMA R50, R54, UR6, R50 ;  /* 0x0000000636327c2b */ /* 0x000fca0008000032 */
[----:B------:R-:W3:Y:S01]  /*1e50*/  LDG.E.64 R60, desc[UR34][R60.64] ;  /* 0x000000223c3c7981 */ /* 0x000ee2000c1e1b00 */
[----:B------:R-:W-:Y:S01]  /*1e60*/  DFMA R56, R56, UR12, R48 ;  /* 0x0000000c38387c2b */ /* 0x000fe20008000030 */
[----:B------:R-:W-:-:S04]  /*1e70*/  IMAD.WIDE R54, R152, 0x8, R44 ;  /* 0x0000000898367825 */ /* 0x000fc800078e022c */
[--C-:B------:R-:W-:Y:S02]  /*1e80*/  IMAD.WIDE R48, R155, 0x8, R44.reuse ;  /* 0x000000089b307825 */ /* 0x100fe400078e022c */
[----:B------:R-:W4:Y:S01]  /*1e90*/  LDG.E.64 R54, desc[UR34][R54.64] ;  /* 0x0000002236367981 */ /* 0x000f22000c1e1b00 */
[----:B------:R-:W-:Y:S01]  /*1ea0*/  DFMA R146, R50, UR12, R56 ;  /* 0x0000000c32927c2b */ /* 0x000fe20008000038 */
[----:B------:R-:W-:Y:S02]  /*1eb0*/  IMAD.WIDE R56, R165, 0x8, R44 ;  /* 0x00000008a5387825 */ /* 0x000fe400078e022c */
[----:B------:R-:W4:Y:S02]  /*1ec0*/  LDG.E.64 R48, desc[UR34][R48.64] ;  /* 0x0000002230307981 */ /* 0x000f24000c1e1b00 */
[----:B------:R-:W-:Y:S02]  /*1ed0*/  IMAD.WIDE R50, R155, 0x8, R52 ;  /* 0x000000089b327825 */ /* 0x000fe400078e0234 */
[----:B------:R-:W4:Y:S02]  /*1ee0*/  LDG.E.64 R56, desc[UR34][R56.64] ;  /* 0x0000002238387981 */ /* 0x000f24000c1e1b00 */
[----:B------:R-:W-:-:S02]  /*1ef0*/  IMAD.WIDE R44, R163, 0x8, R44 ;  /* 0x00000008a32c7825 */ /* 0x000fc400078e022c */
[----:B------:R-:W4:Y:S02]  /*1f00*/  LDG.E.64 R50, desc[UR34][R50.64] ;  /* 0x0000002232327981 */ /* 0x000f24000c1e1b00 */
[----:B------:R-:W-:Y:S02]  /*1f10*/  IMAD.WIDE R52, R163, 0x8, R52 ;  /* 0x00000008a3347825 */ /* 0x000fe400078e0234 */
[----:B------:R-:W4:Y:S04]  /*1f20*/  LDG.E.64 R44, desc[UR34][R44.64] ;  /* 0x000000222c2c7981 */ /* 0x000f28000c1e1b00 */
[----:B------:R-:W4:Y:S01]  /*1f30*/  LDG.E.64 R52, desc[UR34][R52.64] ;  /* 0x0000002234347981 */ /* 0x000f22000c1e1b00 */
[----:B--2---:R-:W-:Y:S02]  /*1f40*/  DMUL R148, R148, UR36 ;  /* 0x0000002494947c28 */ /* 0x004fe40008000000 */
[----:B------:R-:W-:-:S06]  /*1f50*/  DMUL R142, R142, UR36 ;  /* 0x000000248e8e7c28 */ /* 0x000fcc0008000000 */
[----:B------:R-:W-:Y:S02]  /*1f60*/  DFMA R148, R150, UR6, R148 ;  /* 0x0000000696947c2b */ /* 0x000fe40008000094 */
[----:B-----5:R-:W-:-:S06]  /*1f70*/  DFMA R142, R144, UR6, R142 ;  /* 0x00000006908e7c2b */ /* 0x020fcc000800008e */
[----:B------:R-:W-:Y:S01]  /*1f80*/  DFMA R148, R148, UR12, R46 ;  /* 0x0000000c94947c2b */ /* 0x000fe2000800002e */
[----:B------:R-:W-:-:S07]  /*1f90*/  UIADD3 UR28, UPT, UPT, UR28, 0x4, URZ ;  /* 0x000000041c1c7890 */ /* 0x000fce000fffe0ff */
[----:B------:R-:W-:Y:S01]  /*1fa0*/  DFMA R142, R142, UR12, R148 ;  /* 0x0000000c8e8e7c2b */ /* 0x000fe20008000094 */
[----:B------:R-:W-:Y:S01]  /*1fb0*/  MOV R46, UR41 ;  /* 0x00000029002e7c02 */ /* 0x000fe20008000f00 */
[----:B------:R-:W-:Y:S01]  /*1fc0*/  UISETP.NE.AND UP0, UPT, UR28, URZ, UPT ;  /* 0x000000ff1c00728c */ /* 0x000fe2000bf05270 */
[----:B------:R-:W-:Y:S02]  /*1fd0*/  MOV R47, UR41 ;  /* 0x00000029002f7c02 */ /* 0x000fe40008000f00 */
[----:B------:R-:W-:Y:S02]  /*1fe0*/  LEA R153, R46, R153, 0x2 ;  /* 0x000000992e997211 */ /* 0x000fe400078e10ff */
[----:B------:R-:W-:Y:S01]  /*1ff0*/  LEA R152, R47, R152, 0x2 ;  /* 0x000000982f987211 */ /* 0x000fe200078e10ff */
[----:B---3--:R-:W-:Y:S02]  /*2000*/  DMUL R60, R60, UR36 ;  /* 0x000000243c3c7c28 */ /* 0x008fe40008000000 */
[----:B----4-:R-:W-:-:S06]  /*2010*/  DMUL R54, R54, UR36 ;  /* 0x0000002436367c28 */ /* 0x010fcc0008000000 */
[----:B------:R-:W-:Y:S02]  /*2020*/  DFMA R60, R124, UR6, R60 ;  /* 0x000000067c3c7c2b */ /* 0x000fe4000800003c */
[----:B------:R-:W-:Y:S02]  /*2030*/  DMUL R48, R48, UR36 ;  /* 0x0000002430307c28 */ /* 0x000fe40008000000 */
[----:B------:R-:W-:Y:S02]  /*2040*/  DFMA R54, R56, UR6, R54 ;  /* 0x0000000638367c2b */ /* 0x000fe40008000036 */
[----:B------:R-:W-:Y:S02]  /*2050*/  DMUL R50, R50, UR36 ;  /* 0x0000002432327c28 */ /* 0x000fe40008000000 */
[----:B------:R-:W-:-:S04]  /*2060*/  DFMA R60, R60, UR12, R146 ;  /* 0x0000000c3c3c7c2b */ /* 0x000fc80008000092 */
[----:B------:R-:W-:Y:S02]  /*2070*/  DFMA R54, R54, UR12, R142 ;  /* 0x0000000c36367c2b */ /* 0x000fe4000800008e */
[----:B------:R-:W-:Y:S02]  /*2080*/  DFMA R44, R44, UR6, R48 ;  /* 0x000000062c2c7c2b */ /* 0x000fe40008000030 */
[----:B------:R-:W-:Y:S01]  /*2090*/  DFMA R50, R52, UR6, R50 ;  /* 0x0000000634327c2b */ /* 0x000fe20008000032 */
[----:B------:R-:W-:-:S05]  /*20a0*/  MOV R52, UR41 ;  /* 0x0000002900347c02 */ /* 0x000fca0008000f00 */
[----:B------:R-:W-:Y:S02]  /*20b0*/  DFMA R46, R44, UR12, R54 ;  /* 0x0000000c2c2e7c2b */ /* 0x000fe40008000036 */
[----:B------:R-:W-:Y:S01]  /*20c0*/  DFMA R48, R50, UR12, R60 ;  /* 0x0000000c32307c2b */ /* 0x000fe2000800003c */
[----:B------:R-:W-:Y:S01]  /*20d0*/  IMAD.U32 R44, RZ, RZ, UR41 ;  /* 0x00000029ff2c7e24 */ /* 0x000fe2000f8e00ff */
[----:B------:R-:W-:Y:S02]  /*20e0*/  MOV R50, UR41 ;  /* 0x0000002900327c02 */ /* 0x000fe40008000f00 */
[----:B------:R-:W-:Y:S02]  /*20f0*/  MOV R54, UR41 ;  /* 0x0000002900367c02 */ /* 0x000fe40008000f00 */
[----:B------:R-:W-:Y:S02]  /*2100*/  LEA R157, R50, R157, 0x2 ;  /* 0x0000009d329d7211 */ /* 0x000fe400078e10ff */
[----:B------:R-:W-:-:S02]  /*2110*/  LEA R165, R52, R165, 0x2 ;  /* 0x000000a534a57211 */ /* 0x000fc400078e10ff */
[----:B------:R-:W-:Y:S02]  /*2120*/  LEA R155, R44, R155, 0x2 ;  /* 0x0000009b2c9b7211 */ /* 0x000fe400078e10ff */
[----:B------:R-:W-:Y:S02]  /*2130*/  LEA R163, R50, R163, 0x2 ;  /* 0x000000a332a37211 */ /* 0x000fe400078e10ff */
[----:B------:R-:W-:Y:S02]  /*2140*/  LEA R161, R52, R161, 0x2 ;  /* 0x000000a134a17211 */ /* 0x000fe400078e10ff */
[----:B------:R-:W-:Y:S01]  /*2150*/  LEA R159, R54, R159, 0x2 ;  /* 0x0000009f369f7211 */ /* 0x000fe200078e10ff */
[----:B------:R-:W-:Y:S06]  /*2160*/  BRA.U UP0, `(.L_x_7) ;  /* 0xfffffff900d47547 */ /* 0x000fec000b83ffff */
[----:B------:R-:W-:-:S07]  /*2170*/  MOV R144, UR21 ;  /* 0x0000001500907c02 */ /* 0x000fce0008000f00 */
.L_x_6:
[----:B------:R-:W-:-:S09]  /*2180*/  UISETP.NE.AND UP0, UPT, UR45, URZ, UPT ;  /* 0x000000ff2d00728c */ /* 0x000fd2000bf05270 */
[----:B------:R-:W-:Y:S05]  /*2190*/  BRA.U !UP0, `(.L_x_4) ;  /* 0x0000001108347547 */ /* 0x000fea000b800000 */
[----:B------:R-:W-:Y:S02]  /*21a0*/  UISETP.NE.AND UP0, UPT, UR50, URZ, UPT ;  /* 0x000000ff3200728c */ /* 0x000fe4000bf05270 */
[----:B------:R-:W-:-:S07]  /*21b0*/  UISETP.NE.AND UP1, UPT, UR43, URZ, UPT ;  /* 0x000000ff2b00728c */ /* 0x000fce000bf25270 */
[----:B------:R-:W-:Y:S05]  /*21c0*/  BRA.U !UP0, `(.L_x_8) ;  /* 0x0000000108a87547 */ /* 0x000fea000b800000 */
[----:B------:R-:W0:Y:S01]  /*21d0*/  LDCU.64 UR6, c[0x0][0x388] ;  /* 0x00007100ff0677ac */ /* 0x000e220008000a00 */
[----:B------:R-:W1:Y:S01]  /*21e0*/  LDC.64 R50, c[0x0][0x4c0] ;  /* 0x00013000ff327b82 */ /* 0x000e620000000a00 */
[----:B------:R-:W2:Y:S07]  /*21f0*/  LDCU UR28, c[0x0][0x390] ;  /* 0x00007200ff1c77ac */ /* 0x000eae0008000800 */
[----:B------:R-:W3:Y:S01]  /*2200*/  LDC.64 R44, c[0x0][0x4c8] ;  /* 0x00013200ff2c7b82 */ /* 0x000ee20000000a00 */
[----:B0-----:R-:W-:-:S04]  /*2210*/  IMAD R53, R144, UR6, R21 ;  /* 0x0000000690357c24 */ /* 0x001fc8000f8e0215 */
[C---:B--2---:R-:W-:Y:S01]  /*2220*/  IMAD R61, R53.reuse, UR28, R18 ;  /* 0x0000001c353d7c24 */ /* 0x044fe2000f8e0212 */
[----:B------:R-:W-:-:S03]  /*2230*/  IADD3 R53, PT, PT, R53, UR6, RZ ;  /* 0x0000000635357c10 */ /* 0x000fc6000fffe0ff */
[----:B------:R-:W-:Y:S02]  /*2240*/  IMAD R57, R61, UR7, R127 ;  /* 0x000000073d397c24 */ /* 0x000fe4000f8e027f */
[----:B------:R-:W-:Y:S02]  /*2250*/  IMAD R145, R53, UR28, R18 ;  /* 0x0000001c35917c24 */ /* 0x000fe4000f8e0212 */
[----:B-1----:R-:W-:-:S04]  /*2260*/  IMAD.WIDE R124, R57, 0x8, R50 ;  /* 0x00000008397c7825 */ /* 0x002fc800078e0232 */
[----:B---3--:R-:W-:Y:S02]  /*2270*/  IMAD.WIDE R56, R57, 0x8, R44 ;  /* 0x0000000839387825 */ /* 0x008fe400078e022c */
[----:B------:R-:W2:Y:S02]  /*2280*/  LDG.E.64 R124, desc[UR34][R124.64] ;  /* 0x000000227c7c7981 */ /* 0x000ea4000c1e1b00 */
[----:B------:R-:W-:Y:S02]  /*2290*/  IMAD R61, R61, UR7, R136 ;  /* 0x000000073d3d7c24 */ /* 0x000fe4000f8e0288 */
[----:B------:R-:W-:Y:S01]  /*22a0*/  IMAD R53, R145, UR7, R127 ;  /* 0x0000000791357c24 */ /* 0x000fe2000f8e027f */
[----:B------:R-:W3:Y:S01]  /*22b0*/  LDG.E.64 R56, desc[UR34][R56.64] ;  /* 0x0000002238387981 */ /* 0x000ee2000c1e1b00 */
[----:B------:R-:W-:-:S04]  /*22c0*/  IMAD.WIDE R142, R61, 0x8, R50 ;  /* 0x000000083d8e7825 */ /* 0x000fc800078e0232 */
[----:B------:R-:W-:Y:S02]  /*22d0*/  IMAD.WIDE R54, R53, 0x8, R50 ;  /* 0x0000000835367825 */ /* 0x000fe400078e0232 */
[----:B------:R-:W4:Y:S02]  /*22e0*/  LDG.E.64 R142, desc[UR34][R142.64] ;  /* 0x000000228e8e7981 */ /* 0x000f24000c1e1b00 */
[--C-:B------:R-:W-:Y:S02]  /*22f0*/  IMAD.WIDE R60, R61, 0x8, R44.reuse ;  /* 0x000000083d3c7825 */ /* 0x100fe400078e022c */
[----:B------:R-:W5:Y:S02]  /*2300*/  LDG.E.64 R54, desc[UR34][R54.64] ;  /* 0x0000002236367981 */ /* 0x000f64000c1e1b00 */
[----:B------:R-:W-:Y:S02]  /*2310*/  IMAD.WIDE R52, R53, 0x8, R44 ;  /* 0x0000000835347825 */ /* 0x000fe400078e022c */
[----:B------:R-:W5:Y:S02]  /*2320*/  LDG.E.64 R60, desc[UR34][R60.64] ;  /* 0x000000223c3c7981 */ /* 0x000f64000c1e1b00 */
[----:B------:R-:W-:Y:S01]  /*2330*/  IMAD R145, R145, UR7, R136 ;  /* 0x0000000791917c24 */ /* 0x000fe2000f8e0288 */
[----:B------:R-:W4:Y:S01]  /*2340*/  LDCU.64 UR6, c[0x0][0x3a8] ;  /* 0x00007500ff0677ac */ /* 0x000f220008000a00 */
[----:B------:R-:W5:Y:S02]  /*2350*/  LDG.E.64 R52, desc[UR34][R52.64] ;  /* 0x0000002234347981 */ /* 0x000f64000c1e1b00 */
[----:B------:R-:W-:-:S04]  /*2360*/  IMAD.WIDE R50, R145, 0x8, R50 ;  /* 0x0000000891327825 */ /* 0x000fc800078e0232 */
[----:B------:R-:W-:Y:S02]  /*2370*/  IMAD.WIDE R44, R145, 0x8, R44 ;  /* 0x00000008912c7825 */ /* 0x000fe400078e022c */
[----:B------:R-:W5:Y:S04]  /*2380*/  LDG.E.64 R50, desc[UR34][R50.64] ;  /* 0x0000002232327981 */ /* 0x000f68000c1e1b00 */
[----:B------:R-:W5:Y:S01]  /*2390*/  LDG.E.64 R44, desc[UR34][R44.64] ;  /* 0x000000222c2c7981 */ /* 0x000f62000c1e1b00 */
[----:B------:R-:W-:Y:S01]  /*23a0*/  IADD3 R144, PT, PT, R144, 0x2, RZ ;  /* 0x0000000290907810 */ /* 0x000fe20007ffe0ff */
[----:B--2---:R-:W-:Y:S02]  /*23b0*/  DMUL R124, R124, UR36 ;  /* 0x000000247c7c7c28 */ /* 0x004fe40008000000 */
[----:B---3--:R-:W-:-:S06]  /*23c0*/  DMUL R56, R56, UR36 ;  /* 0x0000002438387c28 */ /* 0x008fcc0008000000 */
[----:B----4-:R-:W-:Y:S02]  /*23d0*/  DFMA R124, R142, UR6, R124 ;  /* 0x000000068e7c7c2b */ /* 0x010fe4000800007c */
[----:B-----5:R-:W-:Y:S02]  /*23e0*/  DMUL R54, R54, UR36 ;  /* 0x0000002436367c28 */ /* 0x020fe40008000000 */
[----:B------:R-:W-:Y:S02]  /*23f0*/  DFMA R56, R60, UR6, R56 ;  /* 0x000000063c387c2b */ /* 0x000fe40008000038 */
[----:B------:R-:W-:Y:S02]  /*2400*/  DMUL R52, R52, UR36 ;  /* 0x0000002434347c28 */ /* 0x000fe40008000000 */
[----:B------:R-:W-:-:S04]  /*2410*/  DFMA R48, R124, UR12, R48 ;  /* 0x0000000c7c307c2b */ /* 0x000fc80008000030 */
[----:B------:R-:W-:Y:S02]  /*2420*/  DFMA R46, R56, UR12, R46 ;  /* 0x0000000c382e7c2b */ /* 0x000fe4000800002e */
[----:B------:R-:W-:Y:S02]  /*2430*/  DFMA R54, R50, UR6, R54 ;  /* 0x0000000632367c2b */ /* 0x000fe40008000036 */
[----:B------:R-:W-:-:S06]  /*2440*/  DFMA R44, R44, UR6, R52 ;  /* 0x000000062c2c7c2b */ /* 0x000fcc0008000034 */
[----:B------:R-:W-:Y:S02]  /*2450*/  DFMA R48, R54, UR12, R48 ;  /* 0x0000000c36307c2b */ /* 0x000fe40008000030 */
[----:B------:R-:W-:-:S11]  /*2460*/  DFMA R46, R44, UR12, R46 ;  /* 0x0000000c2c2e7c2b */ /* 0x000fd6000800002e */
.L_x_8:
[----:B------:R-:W-:Y:S05]  /*2470*/  BRA.U !UP1, `(.L_x_4) ;  /* 0x0000000d097c7547 */ /* 0x000fea000b800000 */
[----:B------:R-:W0:Y:S01]  /*2480*/  LDCU.64 UR6, c[0x0][0x388] ;  /* 0x00007100ff0677ac */ /* 0x000e220008000a00 */
[----:B------:R-:W1:Y:S01]  /*2490*/  LDC.64 R50, c[0x0][0x4c0] ;  /* 0x00013000ff327b82 */ /* 0x000e620000000a00 */
[----:B------:R-:W2:Y:S07]  /*24a0*/  LDCU UR28, c[0x0][0x390] ;  /* 0x00007200ff1c77ac */ /* 0x000eae0008000800 */
[----:B------:R-:W3:Y:S01]  /*24b0*/  LDC.64 R44, c[0x0][0x4c8] ;  /* 0x00013200ff2c7b82 */ /* 0x000ee20000000a00 */
[----:B0-----:R-:W-:-:S04]  /*24c0*/  IMAD R53, R144, UR6, R21 ;  /* 0x0000000690357c24 */ /* 0x001fc8000f8e0215 */
[----:B--2---:R-:W-:-:S04]  /*24d0*/  IMAD R53, R53, UR28, R18 ;  /* 0x0000001c35357c24 */ /* 0x004fc8000f8e0212 */
[C---:B------:R-:W-:Y:S02]  /*24e0*/  IMAD R57, R53.reuse, UR7, R127 ;  /* 0x0000000735397c24 */ /* 0x040fe4000f8e027f */
[----:B------:R-:W-:Y:S01]  /*24f0*/  IMAD R125, R53, UR7, R136 ;  /* 0x00000007357d7c24 */ /* 0x000fe2000f8e0288 */
[----:B------:R-:W0:Y:S01]  /*2500*/  LDCU.64 UR6, c[0x0][0x3a8] ;  /* 0x00007500ff0677ac */ /* 0x000e220008000a00 */
[----:B-1----:R-:W-:-:S04]  /*2510*/  IMAD.WIDE R60, R57, 0x8, R50 ;  /* 0x00000008393c7825 */ /* 0x002fc800078e0232 */
[----:B---3--:R-:W-:Y:S01]  /*2520*/  IMAD.WIDE R56, R57, 0x8, R44 ;  /* 0x0000000839387825 */ /* 0x008fe200078e022c */
[----:B------:R-:W2:Y:S04]  /*2530*/  LDG.E.64 R54, desc[UR34][R60.64] ;  /* 0x000000223c367981 */ /* 0x000ea8000c1e1b00 */
[----:B------:R-:W3:Y:S01]  /*2540*/  LDG.E.64 R52, desc[UR34][R56.64] ;  /* 0x0000002238347981 */ /* 0x000ee2000c1e1b00 */
[----:B------:R-:W-:-:S04]  /*2550*/  IMAD.WIDE R50, R125, 0x8, R50 ;  /* 0x000000087d327825 */ /* 0x000fc800078e0232 */
[----:B------:R-:W-:Y:S02]  /*2560*/  IMAD.WIDE R44, R125, 0x8, R44 ;  /* 0x000000087d2c7825 */ /* 0x000fe400078e022c */
[----:B------:R-:W0:Y:S04]  /*2570*/  LDG.E.64 R50, desc[UR34][R50.64] ;  /* 0x0000002232327981 */ /* 0x000e28000c1e1b00 */
[----:B------:R-:W4:Y:S01]  /*2580*/  LDG.E.64 R44, desc[UR34][R44.64] ;  /* 0x000000222c2c7981 */ /* 0x000f22000c1e1b00 */
[----:B--2---:R-:W-:Y:S02]  /*2590*/  DMUL R54, R54, UR36 ;  /* 0x0000002436367c28 */ /* 0x004fe40008000000 */
[----:B---3--:R-:W-:-:S06]  /*25a0*/  DMUL R52, R52, UR36 ;  /* 0x0000002434347c28 */ /* 0x008fcc0008000000 */
[----:B0-----:R-:W-:Y:S02]  /*25b0*/  DFMA R54, R50, UR6, R54 ;  /* 0x0000000632367c2b */ /* 0x001fe40008000036 */
[----:B----4-:R-:W-:-:S06]  /*25c0*/  DFMA R52, R44, UR6, R52 ;  /* 0x000000062c347c2b */ /* 0x010fcc0008000034 */
[----:B------:R-:W-:Y:S02]  /*25d0*/  DFMA R48, R54, UR12, R48 ;  /* 0x0000000c36307c2b */ /* 0x000fe40008000030 */
[----:B------:R-:W-:Y:S01]  /*25e0*/  DFMA R46, R52, UR12, R46 ;  /* 0x0000000c342e7c2b */ /* 0x000fe2000800002e */
[----:B------:R-:W-:Y:S10]  /*25f0*/  BRA `(.L_x_4) ;  /* 0x0000000c001c7947 */ /* 0x000ff40003800000 */
.L_x_5:
[----:B------:R-:W0:Y:S01]  /*2600*/  LDCU UR6, c[0x0][0x3a0] ;  /* 0x00007400ff0677ac */ /* 0x000e220008000800 */
[----:B------:R-:W-:Y:S01]  /*2610*/  CS2R R46, SRZ ;  /* 0x00000000002e7805 */ /* 0x000fe2000001ff00 */
[----:B0-----:R-:W-:-:S09]  /*2620*/  UISETP.GE.AND UP0, UPT, UR6, 0x1, UPT ;  /* 0x000000010600788c */ /* 0x001fd2000bf06270 */
[----:B------:R-:W-:Y:S05]  /*2630*/  BRA.U !UP0, `(.L_x_4) ;  /* 0x0000000d080c7547 */ /* 0x000fea000b800000 */
[----:B------:R-:W-:Y:S02]  /*2640*/  CS2R R46, SRZ ;  /* 0x00000000002e7805 */ /* 0x000fe4000001ff00 */
[----:B------:R-:W-:Y:S01]  /*2650*/  CS2R R48, SRZ ;  /* 0x0000000000307805 */ /* 0x000fe2000001ff00 */
[----:B------:R-:W-:-:S06]  /*2660*/  UMOV UR6, URZ ;  /* 0x000000ff00067c82 */ /* 0x000fcc0008000000 */
.L_x_13:
[----:B------:R-:W0:Y:S01]  /*2670*/  LDCU UR7, c[0x0][0x3a0] ;  /* 0x00007400ff0777ac */ /* 0x000e220008000800 */
[----:B------:R-:W1:Y:S01]  /*2680*/  LDCU UR31, c[0x0][0x38c] ;  /* 0x00007180ff1f77ac */ /* 0x000e620008000800 */
[----:B------:R-:W2:Y:S01]  /*2690*/  LDCU UR28, c[0x0][0x39c] ;  /* 0x00007380ff1c77ac */ /* 0x000ea20008000800 */
[----:B0-----:R-:W-:-:S03]  /*26a0*/  UISETP.GE.U32.AND UP1, UPT, UR7, 0x4, UPT ;  /* 0x000000040700788c */ /* 0x001fc6000bf26070 */
[----:B------:R-:W-:Y:S01]  /*26b0*/  UMOV UR7, URZ ;  /* 0x000000ff00077c82 */ /* 0x000fe20008000000 */
[----:B-1----:R-:W-:Y:S02]  /*26c0*/  UIMAD UR31, UR6, UR31, UR26 ;  /* 0x0000001f061f72a4 */ /* 0x002fe4000f8e021a */
[----:B------:R-:W-:-:S04]  /*26d0*/  UIADD3 UR6, UPT, UPT, UR6, 0x1, URZ ;  /* 0x0000000106067890 */ /* 0x000fc8000fffe0ff */
[----:B--2---:R-:W-:Y:S01]  /*26e0*/  UISETP.NE.AND UP0, UPT, UR6, UR28, UPT ;  /* 0x0000001c0600728c */ /* 0x004fe2000bf05270 */
[----:B------:R-:W-:Y:S10]  /*26f0*/  BRA.U !UP1, `(.L_x_9) ;  /* 0x00000005097c7547 */ /* 0x000ff4000b800000 */
[----:B------:R-:W0:Y:S01]  /*2700*/  LDCU.64 UR28, c[0x0][0x3a8] ;  /* 0x00007500ff1c77ac */ /* 0x000e220008000a00 */
[----:B------:R-:W-:-:S05]  /*2710*/  UMOV UR7, URZ ;  /* 0x000000ff00077c82 */ /* 0x000fca0008000000 */
.L_x_10:
[----:B------:R-:W1:Y:S01]  /*2720*/  LDC.64 R50, c[0x0][0x4c0] ;  /* 0x00013000ff327b82 */ /* 0x000e620000000a00 */
[----:B------:R-:W-:Y:S02]  /*2730*/  UIMAD UR30, UR23, UR7, UR31 ;  /* 0x00000007171e72a4 */ /* 0x000fe4000f8e021f */
[----:B------:R-:W-:-:S04]  /*2740*/  IADD3 R55, PT, PT, R22, UR7, RZ ;  /* 0x0000000716377c10 */ /* 0x000fc8000fffe0ff */
[----:B------:R-:W-:Y:S01]  /*2750*/  IMAD.U32 R54, RZ, RZ, UR30 ;  /* 0x0000001eff367e24 */ /* 0x000fe2000f8e00ff */
[----:B------:R-:W2:Y:S03]  /*2760*/  LDC.64 R44, c[0x0][0x4c8] ;  /* 0x00013200ff2c7b82 */ /* 0x000ea60000000a00 */
[----:B------:R-:W-:-:S05]  /*2770*/  IMAD R54, R54, UR47, R19 ;  /* 0x0000002f36367c24 */ /* 0x000fca000f8e0213 */
[----:B------:R-:W3:Y:S01]  /*2780*/  LDC.64 R52, c[0x0][0x490] ;  /* 0x00012400ff347b82 */ /* 0x000ee20000000a00 */
[----:B------:R-:W-:Y:S02]  /*2790*/  IADD3 R145, PT, PT, R54, R127, RZ ;  /* 0x0000007f36917210 */ /* 0x000fe40007ffe0ff */
[----:B------:R-:W-:-:S03]  /*27a0*/  IADD3 R57, PT, PT, R136, R54, RZ ;  /* 0x0000003688397210 */ /* 0x000fc60007ffe0ff */
[----:B-1----:R-:W-:-:S04]  /*27b0*/  IMAD.WIDE R146, R145, 0x8, R50 ;  /* 0x0000000891927825 */ /* 0x002fc800078e0232 */
[----:B------:R-:W-:Y:S01]  /*27c0*/  IMAD.WIDE R124, R57, 0x8, R50 ;  /* 0x00000008397c7825 */ /* 0x000fe200078e0232 */
[----:B------:R1:W4:Y:S03]  /*27d0*/  LDG.E.64 R60, desc[UR34][R146.64] ;  /* 0x00000022923c7981 */ /* 0x000326000c1e1b00 */
[--C-:B--2---:R-:W-:Y:S02]  /*27e0*/  IMAD.WIDE R144, R145, 0x8, R44.reuse ;  /* 0x0000000891907825 */ /* 0x104fe400078e022c */
[----:B------:R-:W2:Y:S02]  /*27f0*/  LDG.E.64 R124, desc[UR34][R124.64] ;  /* 0x000000227c7c7981 */ /* 0x000ea4000c1e1b00 */
[----:B------:R-:W-:-:S04]  /*2800*/  IMAD.WIDE R56, R57, 0x8, R44 ;  /* 0x0000000839387825 */ /* 0x000fc800078e022c */
[----:B---3--:R-:W-:Y:S02]  /*2810*/  IMAD.WIDE.U32 R52, R55, 0x8, R52 ;  /* 0x0000000837347825 */ /* 0x008fe400078e0034 */
[----:B------:R3:W5:Y:S04]  /*2820*/  LDG.E.64 R54, desc[UR34][R144.64] ;  /* 0x0000002290367981 */ /* 0x000768000c1e1b00 */
[----:B------:R-:W4:Y:S04]  /*2830*/  LDG.E.64 R142, desc[UR34][R52.64] ;  /* 0x00000022348e7981 */ /* 0x000f28000c1e1b00 */
[----:B------:R-:W0:Y:S01]  /*2840*/  LDG.E.64 R56, desc[UR34][R56.64] ;  /* 0x0000002238387981 */ /* 0x000e22000c1e1b00 */
[----:B------:R-:W-:-:S03]  /*2850*/  UIADD3 UR30, UPT, UPT, UR23, UR30, URZ ;  /* 0x0000001e171e7290 */ /* 0x000fc6000fffe0ff */
[----:B------:R-:W2:Y:S03]  /*2860*/  LDG.E.64 R154, desc[UR34][R52.64+0x8] ;  /* 0x00000822349a7981 */ /* 0x000ea6000c1e1b00 */
[----:B-1----:R-:W-:Y:S01]  /*2870*/  MOV R146, UR30 ;  /* 0x0000001e00927c02 */ /* 0x002fe20008000f00 */
[----:B------:R-:W-:-:S04]  /*2880*/  UIADD3 UR30, UPT, UPT, UR23, UR30, URZ ;  /* 0x0000001e171e7290 */ /* 0x000fc8000fffe0ff */
[----:B---3--:R-:W-:Y:S01]  /*2890*/  IMAD R144, R146, UR47, R19 ;  /* 0x0000002f92907c24 */ /* 0x008fe2000f8e0213 */
[----:B------:R-:W-:-:S04]  /*28a0*/  UIADD3 UR48, UPT, UPT, UR23, UR30, URZ ;  /* 0x0000001e17307290 */ /* 0x000fc8000fffe0ff */
[----:B------:R-:W-:Y:S02]  /*28b0*/  IADD3 R147, PT, PT, R144, R127, RZ ;  /* 0x0000007f90937210 */ /* 0x000fe40007ffe0ff */
[----:B------:R-:W-:Y:S02]  /*28c0*/  IADD3 R149, PT, PT, R136, R144, RZ ;  /* 0x0000009088957210 */ /* 0x000fe40007ffe0ff */
[----:B------:R-:W3:Y:S01]  /*28d0*/  LDG.E.64 R144, desc[UR34][R52.64+0x10] ;  /* 0x0000102234907981 */ /* 0x000ee2000c1e1b00 */
[----:B------:R-:W-:-:S04]  /*28e0*/  IMAD.WIDE R150, R147, 0x8, R50 ;  /* 0x0000000893967825 */ /* 0x000fc800078e0232 */
[----:B------:R-:W-:Y:S02]  /*28f0*/  IMAD.WIDE R146, R147, 0x8, R44 ;  /* 0x0000000893927825 */ /* 0x000fe400078e022c */
[----:B------:R-:W3:Y:S02]  /*2900*/  LDG.E.64 R150, desc[UR34][R150.64] ;  /* 0x0000002296967981 */ /* 0x000ee4000c1e1b00 */
[C---:B------:R-:W-:Y:S02]  /*2910*/  IMAD.WIDE R152, R149.reuse, 0x8, R50 ;  /* 0x0000000895987825 */ /* 0x040fe400078e0232 */
[----:B------:R-:W3:Y:S02]  /*2920*/  LDG.E.64 R146, desc[UR34][R146.64] ;  /* 0x0000002292927981 */ /* 0x000ee4000c1e1b00 */
[----:B------:R-:W-:Y:S02]  /*2930*/  IMAD.WIDE R148, R149, 0x8, R44 ;  /* 0x0000000895947825 */ /* 0x000fe400078e022c */
[----:B------:R-:W3:Y:S04]  /*2940*/  LDG.E.64 R152, desc[UR34][R152.64] ;  /* 0x0000002298987981 */ /* 0x000ee8000c1e1b00 */
[----:B------:R-:W3:Y:S01]  /*2950*/  LDG.E.64 R148, desc[UR34][R148.64] ;  /* 0x0000002294947981 */ /* 0x000ee2000c1e1b00 */
[----:B-----5:R-:W-:-:S02]  /*2960*/  DMUL R54, R54, UR36 ;  /* 0x0000002436367c28 */ /* 0x020fc40008000000 */
[----:B----4-:R-:W-:-:S06]  /*2970*/  DMUL R142, R142, UR12 ;  /* 0x0000000c8e8e7c28 */ /* 0x010fcc0008000000 */
[----:B0-----:R-:W-:Y:S01]  /*2980*/  DFMA R54, R56, UR28, R54 ;  /* 0x0000001c38367c2b */ /* 0x001fe20008000036 */
[----:B------:R-:W-:Y:S01]  /*2990*/  MOV R56, UR30 ;  /* 0x0000001e00387c02 */ /* 0x000fe20008000f00 */
[----:B------:R-:W-:-:S06]  /*29a0*/  DMUL R60, R60, UR36 ;  /* 0x000000243c3c7c28 */ /* 0x000fcc0008000000 */
[----:B------:R-:W-:Y:S01]  /*29b0*/  DFMA R156, R142, R54, R46 ;  /* 0x000000368e9c722b */ /* 0x000fe2000000002e */
[----:B------:R-:W-:Y:S01]  /*29c0*/  IMAD R46, R56, UR47, R19 ;  /* 0x0000002f382e7c24 */ /* 0x000fe2000f8e0213 */
[----:B------:R-:W-:Y:S01]  /*29d0*/  MOV R54, UR48 ;  /* 0x0000003000367c02 */ /* 0x000fe20008000f00 */
[----:B--2---:R-:W-:-:S03]  /*29e0*/  DFMA R60, R124, UR28, R60 ;  /* 0x0000001c7c3c7c2b */ /* 0x004fc6000800003c */
[----:B------:R-:W-:Y:S01]  /*29f0*/  IADD3 R57, PT, PT, R46, R127, RZ ;  /* 0x0000007f2e397210 */ /* 0x000fe20007ffe0ff */
[----:B------:R-:W-:-:S04]  /*2a00*/  IMAD R47, R54, UR47, R19 ;  /* 0x0000002f362f7c24 */ /* 0x000fc8000f8e0213 */
[C---:B------:R-:W-:Y:S01]  /*2a10*/  IMAD.WIDE R124, R57.reuse, 0x8, R50 ;  /* 0x00000008397c7825 */ /* 0x040fe200078e0232 */
[C---:B------:R-:W-:Y:S01]  /*2a20*/  IADD3 R159, PT, PT, R136.reuse, R47, RZ ;  /* 0x0000002f889f7210 */ /* 0x040fe20007ffe0ff */
[----:B------:R-:W-:Y:S02]  /*2a30*/  DFMA R48, R142, R60, R48 ;  /* 0x0000003c8e30722b */ /* 0x000fe40000000030 */
[----:B------:R-:W-:Y:S01]  /*2a40*/  IMAD.WIDE R56, R57, 0x8, R44 ;  /* 0x0000000839387825 */ /* 0x000fe200078e022c */
[----:B------:R-:W-:Y:S01]  /*2a50*/  IADD3 R47, PT, PT, R47, R127, RZ ;  /* 0x0000007f2f2f7210 */ /* 0x000fe20007ffe0ff */
[----:B------:R-:W2:Y:S02]  /*2a60*/  LDG.E.64 R124, desc[UR34][R124.64] ;  /* 0x000000227c7c7981 */ /* 0x000ea4000c1e1b00 */
[----:B------:R-:W-:Y:S02]  /*2a70*/  IMAD.IADD R61, R136, 0x1, R46 ;  /* 0x00000001883d7824 */ /* 0x000fe400078e022e */
[----:B------:R-:W4:Y:S01]  /*2a80*/  LDG.E.64 R56, desc[UR34][R56.64] ;  /* 0x0000002238387981 */ /* 0x000f22000c1e1b00 */
[----:B------:R-:W-:-:S04]  /*2a90*/  IMAD.WIDE R54, R47, 0x8, R50 ;  /* 0x000000082f367825 */ /* 0x000fc800078e0232 */
[C---:B------:R-:W-:Y:S02]  /*2aa0*/  IMAD.WIDE R142, R61.reuse, 0x8, R50 ;  /* 0x000000083d8e7825 */ /* 0x040fe400078e0232 */
[----:B------:R-:W5:Y:S02]  /*2ab0*/  LDG.E.64 R54, desc[UR34][R54.64] ;  /* 0x0000002236367981 */ /* 0x000f64000c1e1b00 */
[--C-:B------:R-:W-:Y:S02]  /*2ac0*/  IMAD.WIDE R60, R61, 0x8, R44.reuse ;  /* 0x000000083d3c7825 */ /* 0x100fe400078e022c */
[----:B------:R-:W5:Y:S02]  /*2ad0*/  LDG.E.64 R142, desc[UR34][R142.64] ;  /* 0x000000228e8e7981 */ /* 0x000f64000c1e1b00 */
[----:B------:R-:W-:Y:S02]  /*2ae0*/  IMAD.WIDE R46, R47, 0x8, R44 ;  /* 0x000000082f2e7825 */ /* 0x000fe400078e022c */
[----:B------:R-:W5:Y:S02]  /*2af0*/  LDG.E.64 R60, desc[UR34][R60.64] ;  /* 0x000000223c3c7981 */ /* 0x000f64000c1e1b00 */
[----:B------:R-:W-:-:S02]  /*2b00*/  IMAD.WIDE R50, R159, 0x8, R50 ;  /* 0x000000089f327825 */ /* 0x000fc400078e0232 */
[----:B------:R-:W5:Y:S02]  /*2b10*/  LDG.E.64 R46, desc[UR34][R46.64] ;  /* 0x000000222e2e7981 */ /* 0x000f64000c1e1b00 */
[----:B------:R-:W-:Y:S02]  /*2b20*/  IMAD.WIDE R44, R159, 0x8, R44 ;  /* 0x000000089f2c7825 */ /* 0x000fe400078e022c */
[----:B------:R-:W5:Y:S04]  /*2b30*/  LDG.E.64 R50, desc[UR34][R50.64] ;  /* 0x0000002232327981 */ /* 0x000f68000c1e1b00 */
[----:B------:R-:W5:Y:S04]  /*2b40*/  LDG.E.64 R158, desc[UR34][R52.64+0x18] ;  /* 0x00001822349e7981 */ /* 0x000f68000c1e1b00 */
[----:B------:R-:W5:Y:S01]  /*2b50*/  LDG.E.64 R44, desc[UR34][R44.64] ;  /* 0x000000222c2c7981 */ /* 0x000f62000c1e1b00 */
[----:B---3--:R-:W-:-:S02]  /*2b60*/  DMUL R150, R150, UR36 ;  /* 0x0000002496967c28 */ /* 0x008fc40008000000 */
[----:B------:R-:W-:Y:S02]  /*2b70*/  DMUL R146, R146, UR36 ;  /* 0x0000002492927c28 */ /* 0x000fe40008000000 */
[----:B------:R-:W-:-:S04]  /*2b80*/  DMUL R154, R154, UR12 ;  /* 0x0000000c9a9a7c28 */ /* 0x000fc80008000000 */
[----:B------:R-:W-:Y:S02]  /*2b90*/  DFMA R150, R152, UR28, R150 ;  /* 0x0000001c98967c2b */ /* 0x000fe40008000096 */
[----:B------:R-:W-:Y:S02]  /*2ba0*/  DFMA R146, R148, UR28, R146 ;  /* 0x0000001c94927c2b */ /* 0x000fe40008000092 */
[----:B------:R-:W-:Y:S01]  /*2bb0*/  DMUL R144, R144, UR12 ;  /* 0x0000000c90907c28 */ /* 0x000fe20008000000 */
[----:B------:R-:W-:-:S03]  /*2bc0*/  UIADD3 UR7, UPT, UPT, UR7, 0x4, URZ ;  /* 0x0000000407077890 */ /* 0x000fc6000fffe0ff */
[C---:B------:R-:W-:Y:S02]  /*2bd0*/  DFMA R48, R154.reuse, R150, R48 ;  /* 0x000000969a30722b */ /* 0x040fe40000000030 */
[----:B------:R-:W-:Y:S01]  /*2be0*/  DFMA R146, R154, R146, R156 ;  /* 0x000000929a92722b */ /* 0x000fe2000000009c */
[----:B------:R-:W-:Y:S01]  /*2bf0*/  UISETP.NE.AND UP1, UPT, UR7, UR24, UPT ;  /* 0x000000180700728c */ /* 0x000fe2000bf25270 */
[----:B--2---:R-:W-:Y:S02]  /*2c00*/  DMUL R124, R124, UR36 ;  /* 0x000000247c7c7c28 */ /* 0x004fe40008000000 */
[----:B----4-:R-:W-:Y:S02]  /*2c10*/  DMUL R56, R56, UR36 ;  /* 0x0000002438387c28 */ /* 0x010fe40008000000 */
[----:B-----5:R-:W-:-:S04]  /*2c20*/  DMUL R54, R54, UR36 ;  /* 0x0000002436367c28 */ /* 0x020fc80008000000 */
[----:B------:R-:W-:Y:S02]  /*2c30*/  DFMA R124, R142, UR28, R124 ;  /* 0x0000001c8e7c7c2b */ /* 0x000fe4000800007c */
[----:B------:R-:W-:Y:S02]  /*2c40*/  DFMA R56, R60, UR28, R56 ;  /* 0x0000001c3c387c2b */ /* 0x000fe40008000038 */
[----:B------:R-:W-:-:S04]  /*2c50*/  DMUL R46, R46, UR36 ;  /* 0x000000242e2e7c28 */ /* 0x000fc80008000000 */
[C---:B------:R-:W-:Y:S02]  /*2c60*/  DFMA R48, R144.reuse, R124, R48 ;  /* 0x0000007c9030722b */ /* 0x040fe40000000030 */
[----:B------:R-:W-:Y:S02]  /*2c70*/  DFMA R56, R144, R56, R146 ;  /* 0x000000389038722b */ /* 0x000fe40000000092 */
[----:B------:R-:W-:Y:S02]  /*2c80*/  DFMA R50, R50, UR28, R54 ;  /* 0x0000001c32327c2b */ /* 0x000fe40008000036 */
[----:B------:R-:W-:Y:S02]  /*2c90*/  DMUL R158, R158, UR12 ;  /* 0x0000000c9e9e7c28 */ /* 0x000fe40008000000 */
[----:B------:R-:W-:-:S06]  /*2ca0*/  DFMA R46, R44, UR28, R46 ;  /* 0x0000001c2c2e7c2b */ /* 0x000fcc000800002e */
[C---:B------:R-:W-:Y:S02]  /*2cb0*/  DFMA R48, R158.reuse, R50, R48 ;  /* 0x000000329e30722b */ /* 0x040fe40000000030 */
[----:B------:R-:W-:Y:S01]  /*2cc0*/  DFMA R46, R158, R46, R56 ;  /* 0x0000002e9e2e722b */ /* 0x000fe20000000038 */
[----:B------:R-:W-:Y:S10]  /*2cd0*/  BRA.U UP1, `(.L_x_10) ;  /* 0xfffffff901907547 */ /* 0x000ff4000b83ffff */
[----:B------:R-:W-:-:S05]  /*2ce0*/  UMOV UR7, UR24 ;  /* 0x0000001800077c82 */ /* 0x000fca0008000000 */
.L_x_9:
[----:B------:R-:W-:-:S09]  /*2cf0*/  UISETP.NE.AND UP1, UPT, UR51, URZ, UPT ;  /* 0x000000ff3300728c */ /* 0x000fd2000bf25270 */
[----:B------:R-:W-:Y:S05]  /*2d00*/  BRA.U !UP1, `(.L_x_11) ;  /* 0x0000000509547547 */ /* 0x000fea000b800000 */
[----:B------:R-:W-:Y:S02]  /*2d10*/  UISETP.NE.AND UP1, UPT, UR54, URZ, UPT ;  /* 0x000000ff3600728c */ /* 0x000fe4000bf25270 */
[----:B------:R-:W-:-:S07]  /*2d20*/  UISETP.NE.AND UP2, UPT, UR53, URZ, UPT ;  /* 0x000000ff3500728c */ /* 0x000fce000bf45270 */
[----:B------:R-:W-:Y:S05]  /*2d30*/  BRA.U !UP1, `(.L_x_12) ;  /* 0x0000000109d87547 */ /* 0x000fea000b800000 */
[----:B------:R-:W0:Y:S01]  /*2d40*/  LDC.64 R50, c[0x0][0x4c0] ;  /* 0x00013000ff327b82 */ /* 0x000e220000000a00 */
[----:B------:R-:W-:Y:S02]  /*2d50*/  UIMAD UR30, UR23, UR7, UR31 ;  /* 0x00000007171e72a4 */ /* 0x000fe4000f8e021f */
[C---:B------:R-:W-:Y:S01]  /*2d60*/  IADD3 R55, PT, PT, R22.reuse, UR7, RZ ;  /* 0x0000000716377c10 */ /* 0x040fe2000fffe0ff */
[----:B------:R-:W1:Y:S01]  /*2d70*/  LDCU.64 UR28, c[0x0][0x490] ;  /* 0x00009200ff1c77ac */ /* 0x000e620008000a00 */
[----:B------:R-:W-:Y:S02]  /*2d80*/  IADD3 R53, P4, PT, R22, UR7, RZ ;  /* 0x0000000716357c10 */ /* 0x000fe4000ff9e0ff */
[----:B------:R-:W-:Y:S01]  /*2d90*/  MOV R52, UR30 ;  /* 0x0000001e00347c02 */ /* 0x000fe20008000f00 */
[----:B------:R-:W2:Y:S01]  /*2da0*/  LDC.64 R44, c[0x0][0x4c8] ;  /* 0x00013200ff2c7b82 */ /* 0x000ea20000000a00 */
[----:B------:R-:W-:Y:S01]  /*2db0*/  UIADD3 UR30, UPT, UPT, UR23, UR30, URZ ;  /* 0x0000001e171e7290 */ /* 0x000fe2000fffe0ff */
[----:B------:R-:W-:-:S02]  /*2dc0*/  IADD3.X R148, PT, PT, RZ, RZ, RZ, P4, !PT ;  /* 0x000000ffff947210 */ /* 0x000fc400027fe4ff */
[----:B------:R-:W-:-:S03]  /*2dd0*/  IMAD R52, R52, UR47, R19 ;  /* 0x0000002f34347c24 */ /* 0x000fc6000f8e0213 */
[----:B------:R-:W-:Y:S01]  /*2de0*/  MOV R54, UR30 ;  /* 0x0000001e00367c02 */ /* 0x000fe20008000f00 */
[----:B------:R-:W3:Y:S01]  /*2df0*/  LDC.64 R146, c[0x0][0x490] ;  /* 0x00012400ff927b82 */ /* 0x000ee20000000a00 */
[----:B------:R-:W-:Y:S01]  /*2e00*/  IADD3 R61, PT, PT, R52, R127, RZ ;  /* 0x0000007f343d7210 */ /* 0x000fe20007ffe0ff */
[----:B------:R-:W-:Y:S02]  /*2e10*/  IMAD.IADD R125, R136, 0x1, R52 ;  /* 0x00000001887d7824 */ /* 0x000fe400078e0234 */
[----:B------:R-:W-:Y:S01]  /*2e20*/  IMAD R54, R54, UR47, R19 ;  /* 0x0000002f36367c24 */ /* 0x000fe2000f8e0213 */
[----:B-1----:R-:W-:Y:S01]  /*2e30*/  LEA R52, P4, R53, UR28, 0x3 ;  /* 0x0000001c35347c11 */ /* 0x002fe2000f8818ff */
[----:B0-----:R-:W-:-:S03]  /*2e40*/  IMAD.WIDE R142, R61, 0x8, R50 ;  /* 0x000000083d8e7825 */ /* 0x001fc600078e0232 */
[----:B------:R-:W-:Y:S01]  /*2e50*/  IADD3 R149, PT, PT, R136, R54, RZ ;  /* 0x0000003688957210 */ /* 0x000fe20007ffe0ff */
[----:B------:R-:W-:Y:S02]  /*2e60*/  IMAD.WIDE R144, R125, 0x8, R50 ;  /* 0x000000087d907825 */ /* 0x000fe400078e0232 */
[----:B------:R-:W4:Y:S02]  /*2e70*/  LDG.E.64 R142, desc[UR34][R142.64] ;  /* 0x000000228e8e7981 */ /* 0x000f24000c1e1b00 */
[----:B--2---:R-:W-:Y:S02]  /*2e80*/  IMAD.WIDE R60, R61, 0x8, R44 ;  /* 0x000000083d3c7825 */ /* 0x004fe400078e022c */
[----:B------:R-:W2:Y:S02]  /*2e90*/  LDG.E.64 R144, desc[UR34][R144.64] ;  /* 0x0000002290907981 */ /* 0x000ea4000c1e1b00 */
[----:B---3--:R-:W-:Y:S01]  /*2ea0*/  IMAD.WIDE.U32 R146, R55, 0x8, R146 ;  /* 0x0000000837927825 */ /* 0x008fe200078e0092 */
[----:B------:R-:W-:Y:S01]  /*2eb0*/  IADD3 R55, PT, PT, R54, R127, RZ ;  /* 0x0000007f36377210 */ /* 0x000fe20007ffe0ff */
[----:B------:R-:W3:Y:S02]  /*2ec0*/  LDG.E.64 R60, desc[UR34][R60.64] ;  /* 0x000000223c3c7981 */ /* 0x000ee4000c1e1b00 */
[----:B------:R-:W-:-:S02]  /*2ed0*/  IMAD.WIDE R124, R125, 0x8, R44 ;  /* 0x000000087d7c7825 */ /* 0x000fc400078e022c */
[----:B------:R-:W5:Y:S02]  /*2ee0*/  LDG.E.64 R146, desc[UR34][R146.64] ;  /* 0x0000002292927981 */ /* 0x000f64000c1e1b00 */
[C---:B------:R-:W-:Y:S02]  /*2ef0*/  IMAD.WIDE R56, R55.reuse, 0x8, R50 ;  /* 0x0000000837387825 */ /* 0x040fe400078e0232 */
[----:B------:R-:W5:Y:S02]  /*2f00*/  LDG.E.64 R124, desc[UR34][R124.64] ;  /* 0x000000227c7c7981 */ /* 0x000f64000c1e1b00 */
[----:B------:R-:W-:Y:S02]  /*2f10*/  IMAD.WIDE R54, R55, 0x8, R44 ;  /* 0x0000000837367825 */ /* 0x000fe400078e022c */
[----:B------:R-:W5:Y:S01]  /*2f20*/  LDG.E.64 R56, desc[UR34][R56.64] ;  /* 0x0000002238387981 */ /* 0x000f62000c1e1b00 */
[----:B------:R-:W-:Y:S01]  /*2f30*/  LEA.HI.X R53, R53, UR29, R148, 0x3, P4 ;  /* 0x0000001d35357c11 */ /* 0x000fe2000a0f1c94 */
[C---:B------:R-:W-:Y:S01]  /*2f40*/  IMAD.WIDE R50, R149.reuse, 0x8, R50 ;  /* 0x0000000895327825 */ /* 0x040fe200078e0232 */
[----:B------:R-:W2:Y:S01]  /*2f50*/  LDCU.64 UR28, c[0x0][0x3a8] ;  /* 0x00007500ff1c77ac */ /* 0x000ea20008000a00 */
[----:B------:R-:W5:Y:S02]  /*2f60*/  LDG.E.64 R54, desc[UR34][R54.64] ;  /* 0x0000002236367981 */ /* 0x000f64000c1e1b00 */
[----:B------:R-:W-:-:S02]  /*2f70*/  IMAD.WIDE R44, R149, 0x8, R44 ;  /* 0x00000008952c7825 */ /* 0x000fc400078e022c */
[----:B------:R-:W5:Y:S04]  /*2f80*/  LDG.E.64 R50, desc[UR34][R50.64] ;  /* 0x0000002232327981 */ /* 0x000f68000c1e1b00 */
[----:B------:R-:W5:Y:S04]  /*2f90*/  LDG.E.64 R52, desc[UR34][R52.64+0x8] ;  /* 0x0000082234347981 */ /* 0x000f68000c1e1b00 */
[----:B------:R-:W5:Y:S01]  /*2fa0*/  LDG.E.64 R44, desc[UR34][R44.64] ;  /* 0x000000222c2c7981 */ /* 0x000f62000c1e1b00 */
[----:B------:R-:W-:Y:S01]  /*2fb0*/  UIADD3 UR7, UPT, UPT, UR7, 0x2, URZ ;  /* 0x0000000207077890 */ /* 0x000fe2000fffe0ff */
[----:B----4-:R-:W-:-:S02]  /*2fc0*/  DMUL R142, R142, UR36 ;  /* 0x000000248e8e7c28 */ /* 0x010fc40008000000 */
[----:B---3--:R-:W-:-:S06]  /*2fd0*/  DMUL R60, R60, UR36 ;  /* 0x000000243c3c7c28 */ /* 0x008fcc0008000000 */
[----:B--2---:R-:W-:Y:S02]  /*2fe0*/  DFMA R142, R144, UR28, R142 ;  /* 0x0000001c908e7c2b */ /* 0x004fe4000800008e */
[----:B-----5:R-:W-:Y:S02]  /*2ff0*/  DMUL R146, R146, UR12 ;  /* 0x0000000c92927c28 */ /* 0x020fe40008000000 */
[----:B------:R-:W-:Y:S02]  /*3000*/  DFMA R60, R124, UR28, R60 ;  /* 0x0000001c7c3c7c2b */ /* 0x000fe4000800003c */
[----:B------:R-:W-:Y:S02]  /*3010*/  DMUL R56, R56, UR36 ;  /* 0x0000002438387c28 */ /* 0x000fe40008000000 */
[----:B------:R-:W-:Y:S02]  /*3020*/  DMUL R54, R54, UR36 ;  /* 0x0000002436367c28 */ /* 0x000fe40008000000 */
[----:B------:R-:W-:-:S02]  /*3030*/  DFMA R48, R146, R142, R48 ;  /* 0x0000008e9230722b */ /* 0x000fc40000000030 */
[----:B------:R-:W-:Y:S02]  /*3040*/  DFMA R46, R146, R60, R46 ;  /* 0x0000003c922e722b */ /* 0x000fe4000000002e */
[----:B------:R-:W-:Y:S02]  /*3050*/  DFMA R50, R50, UR28, R56 ;  /* 0x0000001c32327c2b */ /* 0x000fe40008000038 */
[----:B------:R-:W-:Y:S02]  /*3060*/  DMUL R52, R52, UR12 ;  /* 0x0000000c34347c28 */ /* 0x000fe40008000000 */
[----:B------:R-:W-:-:S06]  /*3070*/  DFMA R44, R44, UR28, R54 ;  /* 0x0000001c2c2c7c2b */ /* 0x000fcc0008000036 */
[C---:B------:R-:W-:Y:S02]  /*3080*/  DFMA R48, R52.reuse, R50, R48 ;  /* 0x000000323430722b */ /* 0x040fe40000000030 */
[----:B------:R-:W-:-:S11]  /*3090*/  DFMA R46, R52, R44, R46 ;  /* 0x0000002c342e722b */ /* 0x000fd6000000002e */
.L_x_12:
[----:B------:R-:W-:Y:S05]  /*30a0*/  BRA.U !UP2, `(.L_x_11) ;  /* 0x000000010a6c7547 */ /* 0x000fea000b800000 */
[----:B------:R-:W0:Y:S01]  /*30b0*/  LDC.64 R50, c[0x0][0x4c0] ;  /* 0x00013000ff327b82 */ /* 0x000e220000000a00 */
[----:B------:R-:W-:Y:S02]  /*30c0*/  UIMAD UR28, UR23, UR7, UR31 ;  /* 0x00000007171c72a4 */ /* 0x000fe4000f8e021f */
[----:B------:R-:W-:-:S04]  /*30d0*/  IADD3 R145, PT, PT, R22, UR7, RZ ;  /* 0x0000000716917c10 */ /* 0x000fc8000fffe0ff */
[----:B------:R-:W-:Y:S01]  /*30e0*/  MOV R54, UR28 ;  /* 0x0000001c00367c02 */ /* 0x000fe20008000f00 */
[----:B------:R-:W1:Y:S04]  /*30f0*/  LDC.64 R44, c[0x0][0x4c8] ;  /* 0x00013200ff2c7b82 */ /* 0x000e680000000a00 */
[----:B------:R-:W-:Y:S01]  /*3100*/  IMAD R54, R54, UR47, R19 ;  /* 0x0000002f36367c24 */ /* 0x000fe2000f8e0213 */
[----:B------:R-:W2:Y:S03]  /*3110*/  LDCU.64 UR28, c[0x0][0x3a8] ;  /* 0x00007500ff1c77ac */ /* 0x000ea60008000a00 */
[----:B------:R-:W3:Y:S01]  /*3120*/  LDC.64 R52, c[0x0][0x490] ;  /* 0x00012400ff347b82 */ /* 0x000ee20000000a00 */
[----:B------:R-:W-:-:S02]  /*3130*/  IADD3 R61, PT, PT, R54, R127, RZ ;  /* 0x0000007f363d7210 */ /* 0x000fc40007ffe0ff */
[----:B------:R-:W-:-:S03]  /*3140*/  IADD3 R143, PT, PT, R136, R54, RZ ;  /* 0x00000036888f7210 */ /* 0x000fc60007ffe0ff */
[----:B0-----:R-:W-:-:S05]  /*3150*/  IMAD.WIDE R124, R61, 0x8, R50 ;  /* 0x000000083d7c7825 */ /* 0x001fca00078e0232 */
[----:B------:R-:W4:Y:S01]  /*3160*/  LDG.E.64 R56, desc[UR34][R124.64] ;  /* 0x000000227c387981 */ /* 0x000f22000c1e1b00 */
[----:B-1----:R-:W-:-:S05]  /*3170*/  IMAD.WIDE R60, R61, 0x8, R44 ;  /* 0x000000083d3c7825 */ /* 0x002fca00078e022c */
[----:B------:R-:W5:Y:S01]  /*3180*/  LDG.E.64 R54, desc[UR34][R60.64] ;  /* 0x000000223c367981 */ /* 0x000f62000c1e1b00 */
[----:B------:R-:W-:-:S04]  /*3190*/  IMAD.WIDE R50, R143, 0x8, R50 ;  /* 0x000000088f327825 */ /* 0x000fc800078e0232 */
[----:B---3--:R-:W-:Y:S02]  /*31a0*/  IMAD.WIDE.U32 R52, R145, 0x8, R52 ;  /* 0x0000000891347825 */ /* 0x008fe400078e0034 */
[----:B------:R-:W2:Y:S02]  /*31b0*/  LDG.E.64 R50, desc[UR34][R50.64] ;  /* 0x0000002232327981 */ /* 0x000ea4000c1e1b00 */
[----:B------:R-:W-:Y:S02]  /*31c0*/  IMAD.WIDE R44, R143, 0x8, R44 ;  /* 0x000000088f2c7825 */ /* 0x000fe400078e022c */
[----:B------:R-:W3:Y:S04]  /*31d0*/  LDG.E.64 R52, desc[UR34][R52.64] ;  /* 0x0000002234347981 */ /* 0x000ee8000c1e1b00 */
[----:B------:R-:W3:Y:S01]  /*31e0*/  LDG.E.64 R44, desc[UR34][R44.64] ;  /* 0x000000222c2c7981 */ /* 0x000ee2000c1e1b00 */
[----:B----4-:R-:W-:-:S02]  /*31f0*/  DMUL R56, R56, UR36 ;  /* 0x0000002438387c28 */ /* 0x010fc40008000000 */
[----:B-----5:R-:W-:-:S06]  /*3200*/  DMUL R54, R54, UR36 ;  /* 0x0000002436367c28 */ /* 0x020fcc0008000000 */
[----:B--2---:R-:W-:Y:S02]  /*3210*/  DFMA R56, R50, UR28, R56 ;  /* 0x0000001c32387c2b */ /* 0x004fe40008000038 */
[----:B---3--:R-:W-:Y:S02]  /*3220*/  DMUL R60, R52, UR12 ;  /* 0x0000000c343c7c28 */ /* 0x008fe40008000000 */
[----:B------:R-:W-:-:S06]  /*3230*/  DFMA R54, R44, UR28, R54 ;  /* 0x0000001c2c367c2b */ /* 0x000fcc0008000036 */
[C---:B------:R-:W-:Y:S02]  /*3240*/  DFMA R48, R60.reuse, R56, R48 ;  /* 0x000000383c30722b */ /* 0x040fe40000000030 */
[----:B------:R-:W-:-:S11]  /*3250*/  DFMA R46, R60, R54, R46 ;  /* 0x000000363c2e722b */ /* 0x000fd6000000002e */
.L_x_11:
[----:B------:R-:W-:Y:S05]  /*3260*/  BRA.U UP0, `(.L_x_13) ;  /* 0xfffffff500007547 */ /* 0x000fea000b83ffff */
.L_x_4:
[----:B------:R-:W0:Y:S01]  /*3270*/  LDCU UR6, c[0x0][0x3a4] ;  /* 0x00007480ff0677ac */ /* 0x000e220008000800 */
[----:B------:R-:W-:Y:S01]  /*3280*/  MOV R44, 0x3f800000 ;  /* 0x3f800000002c7802 */ /* 0x000fe20000000f00 */
[----:B0-----:R-:W-:-:S09]  /*3290*/  UISETP.NE.AND UP0, UPT, UR6, 0x1, UPT ;  /* 0x000000010600788c */ /* 0x001fd2000bf05270 */
[----:B------:R-:W-:Y:S05]  /*32a0*/  BRA.U !UP0, `(.L_x_14) ;  /* 0x0000001108787547 */ /* 0x000fea000b800000 */
[----:B------:R-:W-:Y:S01]  /*32b0*/  UISETP.NE.AND UP0, UPT, UR6, 0x2, UPT ;  /* 0x000000020600788c */ /* 0x000fe2000bf05270 */
[----:B------:R-:W-:-:S08]  /*32c0*/  CS2R R142, SRZ ;  /* 0x00000000008e7805 */ /* 0x000fd0000001ff00 */
[----:B------:R-:W-:Y:S05]  /*32d0*/  BRA.U UP0, `(.L_x_15) ;  /* 0x0000002900fc7547 */ /* 0x000fea000b800000 */
[----:B------:R-:W0:Y:S01]  /*32e0*/  F2F.F32.F64 R45, R42 ;  /* 0x0000002a002d7310 */ /* 0x000e220000301000 */
[----:B------:R-:W-:Y:S01]  /*32f0*/  BSSY.RECONVERGENT B0, `(.L_x_16) ;  /* 0x0000057000007945 */ /* 0x000fe20003800200 */
[C---:B0-----:R-:W-:Y:S01]  /*3300*/  FMUL R44, |R45|.reuse, 16777216 ;  /* 0x4b8000002d2c7820 */ /* 0x041fe20000400200 */
[----:B------:R-:W-:-:S04]  /*3310*/  FSETP.GEU.AND P4, PT, |R45|, 1.175494350822287508e-38, PT ;  /* 0x008000002d00780b */ /* 0x000fc80003f8e200 */
[----:B------:R-:W-:-:S04]  /*3320*/  FSEL R44, R44, |R45|, !P4 ;  /* 0x4000002d2c2c7208 */ /* 0x000fc80006000000 */
[----:B------:R-:W-:-:S04]  /*3330*/  IADD3 R50, PT, PT, R44, -0x3f3504f3, RZ ;  /* 0xc0cafb0d2c327810 */ /* 0x000fc80007ffe0ff */
[----:B------:R-:W-:Y:S02]  /*3340*/  LOP3.LUT R51, R50, 0xff800000, RZ, 0xc0, !PT ;  /* 0xff80000032337812 */ /* 0x000fe400078ec0ff */
[----:B------:R-:W-:-:S03]  /*3350*/  FSEL R50, RZ, -24, P4 ;  /* 0xc1c00000ff327808 */ /* 0x000fc60002000000 */
[----:B------:R-:W-:Y:S01]  /*3360*/  IMAD.IADD R44, R44, 0x1, -R51 ;  /* 0x000000012c2c7824 */ /* 0x000fe200078e0a33 */
[----:B------:R-:W-:-:S03]  /*3370*/  I2FP.F32.S32 R51, R51 ;  /* 0x0000003300337245 */ /* 0x000fc60000201400 */
[C---:B------:R-:W-:Y:S01]  /*3380*/  FADD R53, R44.reuse, 1 ;  /* 0x3f8000002c357421 */ /* 0x040fe20000000000 */
[----:B------:R-:W-:Y:S01]  /*3390*/  FADD R52, R44, -1 ;  /* 0xbf8000002c347421 */ /* 0x000fe20000000000 */
[----:B------:R-:W-:-:S03]  /*33a0*/  FFMA R50, R51, 1.1920928955078125e-07, R50 ;  /* 0x3400000033327823 */ /* 0x000fc60000000032 */
[----:B------:R-:W-:Y:S01]  /*33b0*/  FADD R44, R52, R52 ;  /* 0x00000034342c7221 */ /* 0x000fe20000000000 */
[----:B------:R-:W0:Y:S03]  /*33c0*/  MUFU.RCP R53, R53 ;  /* 0x0000003500357308 */ /* 0x000e260000001000 */
[----:B0-----:R-:W-:Y:S01]  /*33d0*/  FMUL R55, R53, R44 ;  /* 0x0000002c35377220 */ /* 0x001fe20000400000 */
[----:B------:R-:W-:-:S03]  /*33e0*/  MOV R44, 0x3a2c32e4 ;  /* 0x3a2c32e4002c7802 */ /* 0x000fc60000000f00 */
[----:B------:R-:W-:Y:S01]  /*33f0*/  FADD R54, R52, -R55 ;  /* 0x8000003734367221 */ /* 0x000fe20000000000 */
[CC--:B------:R-:W-:Y:S01]  /*3400*/  FMUL R51, R55.reuse, R55.reuse ;  /* 0x0000003737337220 */ /* 0x0c0fe20000400000 */
[----:B------:R-:W-:Y:S02]  /*3410*/  FFMA R61, R55, 1.4426950216293334961, R50 ;  /* 0x3fb8aa3b373d7823 */ /* 0x000fe40000000032 */
[----:B------:R-:W-:Y:S01]  /*3420*/  FADD R57, R54, R54 ;  /* 0x0000003636397221 */ /* 0x000fe20000000000 */
[C---:B------:R-:W-:Y:S01]  /*3430*/  FFMA R54, R51.reuse, R44, 0.0032181653659790754318 ;  /* 0x3b52e7db33367423 */ /* 0x040fe2000000002c */
[----:B------:R-:W-:Y:S02]  /*3440*/  FADD R50, R50, -R61 ;  /* 0x8000003d32327221 */ /* 0x000fe40000000000 */
[----:B------:R-:W-:Y:S01]  /*3450*/  FFMA R52, R52, -R55, R57 ;  /* 0x8000003734347223 */ /* 0x000fe20000000039 */
[----:B------:R-:W-:Y:S01]  /*3460*/  FFMA R54, R51, R54, 0.018033718690276145935 ;  /* 0x3c93bb7333367423 */ /* 0x000fe20000000036 */
[----:B------:R-:W-:-:S02]  /*3470*/  FFMA R57, R55, 1.4426950216293334961, R50 ;  /* 0x3fb8aa3b37397823 */ /* 0x000fc40000000032 */
[----:B------:R-:W-:Y:S01]  /*3480*/  FMUL R52, R53, R52 ;  /* 0x0000003435347220 */ /* 0x000fe20000400000 */
[----:B------:R-:W-:-:S03]  /*3490*/  FFMA R54, R51, R54, 0.12022458761930465698 ;  /* 0x3df6384f33367423 */ /* 0x000fc60000000036 */
[----:B------:R-:W-:Y:S01]  /*34a0*/  FFMA R50, R52, 1.4426950216293334961, R57 ;  /* 0x3fb8aa3b34327823 */ /* 0x000fe20000000039 */
[----:B------:R-:W-:-:S03]  /*34b0*/  FMUL R54, R51, R54 ;  /* 0x0000003633367220 */ /* 0x000fc60000400000 */
[----:B------:R-:W-:Y:S01]  /*34c0*/  FFMA R51, R55, 1.9251366722983220825e-08, R50 ;  /* 0x32a55e3437337823 */ /* 0x000fe20000000032 */
[----:B------:R-:W-:-:S04]  /*34d0*/  FMUL R50, R54, 3 ;  /* 0x4040000036327820 */ /* 0x000fc80000400000 */
[----:B------:R-:W-:-:S04]  /*34e0*/  FFMA R51, R52, R50, R51 ;  /* 0x0000003234337223 */ /* 0x000fc80000000033 */
[----:B------:R-:W-:-:S04]  /*34f0*/  FFMA R54, R55, R54, R51 ;  /* 0x0000003637367223 */ /* 0x000fc80000000033 */
[----:B------:R-:W-:-:S04]  /*3500*/  FADD R51, R61, R54 ;  /* 0x000000363d337221 */ /* 0x000fc80000000000 */
[----:B------:R-:W-:Y:S01]  /*3510*/  FMUL R53, R24, R51 ;  /* 0x0000003318357220 */ /* 0x000fe20000400000 */
[----:B------:R-:W-:-:S03]  /*3520*/  FADD R61, -R61, R51 ;  /* 0x000000333d3d7221 */ /* 0x000fc60000000100 */
[----:B------:R-:W0:Y:S01]  /*3530*/  FRND R52, R53 ;  /* 0x0000003500347307 */ /* 0x000e220000201000 */
[----:B------:R-:W-:Y:S01]  /*3540*/  FADD R61, R54, -R61 ;  /* 0x8000003d363d7221 */ /* 0x000fe20000000000 */
[C---:B------:R-:W-:Y:S01]  /*3550*/  FFMA R50, R24.reuse, R51, -R53 ;  /* 0x0000003318327223 */ /* 0x040fe20000000835 */
[C---:B------:R-:W-:Y:S02]  /*3560*/  FSETP.GT.AND P5, PT, |R53|.reuse, 152, PT ;  /* 0x431800003500780b */ /* 0x040fe40003fa4200 */
[C---:B------:R-:W-:Y:S01]  /*3570*/  FSETP.GEU.AND P6, PT, R53.reuse, RZ, PT ;  /* 0x000000ff3500720b */ /* 0x040fe20003fce000 */
[----:B------:R-:W-:Y:S01]  /*3580*/  FFMA R61, R24, R61, R50 ;  /* 0x0000003d183d7223 */ /* 0x000fe20000000032 */
[----:B------:R-:W-:Y:S01]  /*3590*/  HFMA2 R50, -RZ, RZ, 0.64013671875, -15.109375 ;  /* 0x391fcb8eff327431 */ /* 0x000fe200000001ff */
[----:B------:R-:W1:Y:S01]  /*35a0*/  F2I.NTZ R51, R53 ;  /* 0x0000003500337305 */ /* 0x000e620000203100 */
[----:B0-----:R-:W-:Y:S01]  /*35b0*/  FADD R54, R53, -R52 ;  /* 0x8000003435367221 */ /* 0x001fe20000000000 */
[----:B------:R-:W-:-:S03]  /*35c0*/  FSETP.GT.AND P4, PT, R52, RZ, PT ;  /* 0x000000ff3400720b */ /* 0x000fc60003f84000 */
[----:B------:R-:W-:Y:S01]  /*35d0*/  FADD R61, R61, R54 ;  /* 0x000000363d3d7221 */ /* 0x000fe20000000000 */
[----:B------:R-:W-:Y:S02]  /*35e0*/  SEL R52, RZ, 0x83000000, P4 ;  /* 0x83000000ff347807 */ /* 0x000fe40002000000 */
[----:B------:R-:W-:Y:S01]  /*35f0*/  FSETP.NEU.AND P4, PT, R45, 1, PT ;  /* 0x3f8000002d00780b */ /* 0x000fe20003f8d000 */
[C---:B------:R-:W-:Y:S01]  /*3600*/  FFMA R54, R61.reuse, R50, 0.0013391353422775864601 ;  /* 0x3aaf85ed3d367423 */ /* 0x040fe20000000032 */
[----:B------:R-:W-:Y:S02]  /*3610*/  IADD3 R55, PT, PT, R52, 0x7f000000, RZ ;  /* 0x7f00000034377810 */ /* 0x000fe40007ffe0ff */
[----:B------:R-:W-:Y:S01]  /*3620*/  FSETP.EQ.OR P4, PT, R24, RZ, !P4 ;  /* 0x000000ff1800720b */ /* 0x000fe20006782400 */
[----:B------:R-:W-:Y:S01]  /*3630*/  FFMA R54, R61, R54, 0.0096188392490148544312 ;  /* 0x3c1d98563d367423 */ /* 0x000fe20000000036 */
[----:B-1----:R-:W-:-:S03]  /*3640*/  LEA R51, R51, -R52, 0x17 ;  /* 0x8000003433337211 */ /* 0x002fc600078eb8ff */
[----:B------:R-:W-:-:S04]  /*3650*/  FFMA R54, R61, R54, 0.055503588169813156128 ;  /* 0x3d6357bb3d367423 */ /* 0x000fc80000000036 */
[----:B------:R-:W-:-:S04]  /*3660*/  FFMA R54, R61, R54, 0.24022644758224487305 ;  /* 0x3e75fdec3d367423 */ /* 0x000fc80000000036 */
[----:B------:R-:W-:-:S04]  /*3670*/  FFMA R54, R61, R54, 0.69314718246459960938 ;  /* 0x3f3172183d367423 */ /* 0x000fc80000000036 */
[----:B------:R-:W-:-:S04]  /*3680*/  FFMA R54, R61, R54, 1 ;  /* 0x3f8000003d367423 */ /* 0x000fc80000000036 */
[----:B------:R-:W-:-:S04]  /*3690*/  FMUL R54, R54, R55 ;  /* 0x0000003736367220 */ /* 0x000fc80000400000 */
[----:B------:R-:W-:Y:S01]  /*36a0*/  FMUL R54, R54, R51 ;  /* 0x0000003336367220 */ /* 0x000fe20000400000 */
[----:B------:R-:W-:Y:S02]  /*36b0*/  MOV R51, 0x3f800000 ;  /* 0x3f80000000337802 */ /* 0x000fe40000000f00 */
[----:B------:R-:W-:Y:S01]  /*36c0*/  @P5 FSEL R54, RZ, +INF , !P6 ;  /* 0x7f800000ff365808 */ /* 0x000fe20007000000 */
[----:B------:R-:W-:Y:S06]  /*36d0*/  @P4 BRA `(.L_x_17) ;  /* 0x0000000000604947 */ /* 0x000fec0003800000 */
[----:B------:R-:W-:-:S04]  /*36e0*/  FSETP.NAN.AND P4, PT, |R24|, |R24|, PT ;  /* 0x400000181800720b */ /* 0x000fc80003f88200 */
[----:B------:R-:W-:-:S13]  /*36f0*/  FSETP.NAN.OR P4, PT, |R45|, |R45|, P4 ;  /* 0x4000002d2d00720b */ /* 0x000fda0002788600 */
[----:B------:R-:W-:Y:S05]  /*3700*/  @P4 BRA `(.L_x_18) ;  /* 0x0000000000504947 */ /* 0x000fea0003800000 */
[----:B------:R-:W-:-:S04]  /*3710*/  FSETP.NEU.AND P4, PT, |R45|, +INF , PT ;  /* 0x7f8000002d00780b */ /* 0x000fc80003f8d200 */
[----:B------:R-:W-:-:S13]  /*3720*/  FSETP.EQ.OR P4, PT, R45, RZ, !P4 ;  /* 0x000000ff2d00720b */ /* 0x000fda0006782400 */
[----:B------:R-:W-:Y:S05]  /*3730*/  @P4 BRA `(.L_x_19) ;  /* 0x00000000002c4947 */ /* 0x000fea0003800000 */
[----:B------:R-:W-:Y:S02]  /*3740*/  FSETP.NEU.AND P4, PT, |R24|, +INF , PT ;  /* 0x7f8000001800780b */ /* 0x000fe40003f8d200 */
[----:B------:R-:W-:-:S13]  /*3750*/  FSETP.EQ.AND P5, PT, R45, -1, PT ;  /* 0xbf8000002d00780b */ /* 0x000fda0003fa2000 */
[----:B------:R-:W-:Y:S05]  /*3760*/  @!P4 BRA P5, `(.L_x_17) ;  /* 0x00000000003cc947 */ /* 0x000fea0002800000 */
[----:B------:R-:W-:Y:S02]  /*3770*/  FSETP.GEU.AND P4, PT, R45, RZ, PT ;  /* 0x000000ff2d00720b */ /* 0x000fe40003f8e000 */
[----:B------:R-:W-:-:S11]  /*3780*/  MOV R51, R54 ;  /* 0x0000003600337202 */ /* 0x000fd60000000f00 */
[----:B------:R-:W-:Y:S05]  /*3790*/  @P4 BRA `(.L_x_17) ;  /* 0x0000000000304947 */ /* 0x000fea0003800000 */
[----:B------:R-:W-:Y:S02]  /*37a0*/  FSETP.NEU.AND P5, PT, |R36|, 1, PT ;  /* 0x3f8000002400780b */ /* 0x000fe40003fad200 */
[----:B------:R-:W-:Y:S02]  /*37b0*/  FSETP.NEU.AND P4, PT, R24, UR40, PT ;  /* 0x0000002818007c0b */ /* 0x000fe4000bf8d000 */
[----:B------:R-:W-:-:S04]  /*37c0*/  FSEL R51, R54, -R54, P5 ;  /* 0x8000003636337208 */ /* 0x000fc80002800000 */
[----:B------:R-:W-:Y:S01]  /*37d0*/  FSEL R51, R51, +QNAN , !P4 ;  /* 0x7fffffff33337808 */ /* 0x000fe20006000000 */
[----:B------:R-:W-:Y:S06]  /*37e0*/  BRA `(.L_x_17) ;  /* 0x00000000001c7947 */ /* 0x000fec0003800000 */
.L_x_19:
[----:B------:R-:W-:Y:S01]  /*37f0*/  FSETP.GEU.AND P4, PT, R24, RZ, PT ;  /* 0x000000ff1800720b */ /* 0x000fe20003f8e000 */
[----:B------:R-:W-:Y:S01]  /*3800*/  FADD R51, R45, R45 ;  /* 0x0000002d2d337221 */ /* 0x000fe20000000000 */
[----:B------:R-:W-:-:S11]  /*3810*/  FSETP.NEU.AND P5, PT, |R36|, 1, PT ;  /* 0x3f8000002400780b */ /* 0x000fd60003fad200 */
[----:B------:R-:W-:-:S04]  /*3820*/  @!P4 LOP3.LUT R51, R51, 0x7f800000, RZ, 0x3c, !PT ;  /* 0x7f8000003333c812 */ /* 0x000fc800078e3cff */
[----:B------:R-:W-:Y:S01]  /*3830*/  @P5 LOP3.LUT R51, R51, 0x7fffffff, RZ, 0xc0, !PT ;  /* 0x7fffffff33335812 */ /* 0x000fe200078ec0ff */
[----:B------:R-:W-:Y:S06]  /*3840*/  BRA `(.L_x_17) ;  /* 0x0000000000047947 */ /* 0x000fec0003800000 */
.L_x_18:
[----:B------:R-:W-:-:S07]  /*3850*/  FADD R51, R24, R45 ;  /* 0x0000002d18337221 */ /* 0x000fce0000000000 */
.L_x_17:
[----:B------:R-:W-:Y:S05]  /*3860*/  BSYNC.RECONVERGENT B0 ;  /* 0x0000000000007941 */ /* 0x000fea0003800200 */
.L_x_16:
[----:B------:R-:W0:Y:S02]  /*3870*/  F2F.F32.F64 R52, UR18 ;  /* 0x0000001200347d10 */ /* 0x000e240008301000 */
[C---:B0-----:R-:W-:Y:S01]  /*3880*/  FMUL R45, |R52|.reuse, 16777216 ;  /* 0x4b800000342d7820 */ /* 0x041fe20000400200 */
[----:B------:R-:W-:-:S04]  /*3890*/  FSETP.GEU.AND P4, PT, |R52|, 1.175494350822287508e-38, PT ;  /* 0x008000003400780b */ /* 0x000fc80003f8e200 */
[----:B------:R-:W-:-:S04]  /*38a0*/  FSEL R45, R45, |R52|, !P4 ;  /* 0x400000342d2d7208 */ /* 0x000fc80006000000 */
[----:B------:R-:W-:-:S04]  /*38b0*/  IADD3 R53, PT, PT, R45, -0x3f3504f3, RZ ;  /* 0xc0cafb0d2d357810 */ /* 0x000fc80007ffe0ff */
[----:B------:R-:W-:-:S04]  /*38c0*/  LOP3.LUT R54, R53, 0xff800000, RZ, 0xc0, !PT ;  /* 0xff80000035367812 */ /* 0x000fc800078ec0ff */
[-C--:B------:R-:W-:Y:S02]  /*38d0*/  IADD3 R45, PT, PT, R45, -R54.reuse, RZ ;  /* 0x800000362d2d7210 */ /* 0x080fe40007ffe0ff */
[----:B------:R-:W-:-:S03]  /*38e0*/  I2FP.F32.S32 R54, R54 ;  /* 0x0000003600367245 */ /* 0x000fc60000201400 */
[C---:B------:R-:W-:Y:S01]  /*38f0*/  FADD R55, R45.reuse, 1 ;  /* 0x3f8000002d377421 */ /* 0x040fe20000000000 */
[----:B------:R-:W-:Y:S01]  /*3900*/  FADD R53, R45, -1 ;  /* 0xbf8000002d357421 */ /* 0x000fe20000000000 */
[----:B------:R-:W-:-:S03]  /*3910*/  FSEL R45, RZ, -24, P4 ;  /* 0xc1c00000ff2d7808 */ /* 0x000fc60002000000 */
[----:B------:R-:W-:Y:S01]  /*3920*/  FADD R56, R53, R53 ;  /* 0x0000003535387221 */ /* 0x000fe20000000000 */
[----:B------:R-:W0:Y:S01]  /*3930*/  MUFU.RCP R55, R55 ;  /* 0x0000003700377308 */ /* 0x000e220000001000 */
[----:B------:R-:W-:Y:S02]  /*3940*/  FFMA R45, R54, 1.1920928955078125e-07, R45 ;  /* 0x34000000362d7823 */ /* 0x000fe4000000002d */
[----:B0-----:R-:W-:-:S04]  /*3950*/  FMUL R56, R55, R56 ;  /* 0x0000003837387220 */ /* 0x001fc80000400000 */
[----:B------:R-:W-:Y:S01]  /*3960*/  FADD R54, R53, -R56 ;  /* 0x8000003835367221 */ /* 0x000fe20000000000 */
[C---:B------:R-:W-:Y:S01]  /*3970*/  FMUL R57, R56.reuse, R56 ;  /* 0x0000003838397220 */ /* 0x040fe20000400000 */
[----:B------:R-:W-:Y:S02]  /*3980*/  FFMA R124, R56, 1.4426950216293334961, R45 ;  /* 0x3fb8aa3b387c7823 */ /* 0x000fe4000000002d */
[----:B------:R-:W-:Y:S01]  /*3990*/  FADD R54, R54, R54 ;  /* 0x0000003636367221 */ /* 0x000fe20000000000 */
[----:B------:R-:W-:Y:S01]  /*39a0*/  FFMA R60, R57, R44, 0.0032181653659790754318 ;  /* 0x3b52e7db393c7423 */ /* 0x000fe2000000002c */
        /* <DEDUP_REMOVED lines=20> */
[----:B------:R-:W-:Y:S02]  /*3af0*/  FFMA R45, R27, R124, R45 ;  /* 0x0000007c1b2d7223 */ /* 0x000fe4000000002d */
[----:B------:R-:W1:Y:S01]  /*3b00*/  F2I.NTZ R55, R56 ;  /* 0x0000003800377305 */ /* 0x000e620000203100 */
[----:B0-----:R-:W-:Y:S01]  /*3b10*/  FADD R54, R56, -R53 ;  /* 0x8000003538367221 */ /* 0x001fe20000000000 */
[----:B------:R-:W-:-:S03]  /*3b20*/  FSETP.GT.AND P4, PT, R53, RZ, PT ;  /* 0x000000ff3500720b */ /* 0x000fc60003f84000 */
[----:B------:R-:W-:Y:S01]  /*3b30*/  FADD R45, R45, R54 ;  /* 0x000000362d2d7221 */ /* 0x000fe20000000000 */
[----:B------:R-:W-:Y:S02]  /*3b40*/  SEL R60, RZ, 0x83000000, P4 ;  /* 0x83000000ff3c7807 */ /* 0x000fe40002000000 */
[----:B------:R-:W-:Y:S01]  /*3b50*/  FSETP.NEU.AND P4, PT, R52, 1, PT ;  /* 0x3f8000003400780b */ /* 0x000fe20003f8d000 */
[----:B------:R-:W-:Y:S02]  /*3b60*/  FFMA R54, R45, R50, 0.0013391353422775864601 ;  /* 0x3aaf85ed2d367423 */ /* 0x000fe40000000032 */
[----:B------:R-:W-:Y:S01]  /*3b70*/  VIADD R53, R60, 0x7f000000 ;  /* 0x7f0000003c357836 */ /* 0x000fe20000000000 */
[----:B------:R-:W-:Y:S01]  /*3b80*/  FSETP.EQ.OR P4, PT, R27, RZ, !P4 ;  /* 0x000000ff1b00720b */ /* 0x000fe20006782400 */
[----:B------:R-:W-:Y:S01]  /*3b90*/  FFMA R54, R45, R54, 0.0096188392490148544312 ;  /* 0x3c1d98562d367423 */ /* 0x000fe20000000036 */
[----:B-1----:R-:W-:-:S03]  /*3ba0*/  LEA R60, R55, -R60, 0x17 ;  /* 0x8000003c373c7211 */ /* 0x002fc600078eb8ff */
[----:B------:R-:W-:-:S04]  /*3bb0*/  FFMA R54, R45, R54, 0.055503588169813156128 ;  /* 0x3d6357bb2d367423 */ /* 0x000fc80000000036 */
[----:B------:R-:W-:-:S04]  /*3bc0*/  FFMA R54, R45, R54, 0.24022644758224487305 ;  /* 0x3e75fdec2d367423 */ /* 0x000fc80000000036 */
[----:B------:R-:W-:-:S04]  /*3bd0*/  FFMA R54, R45, R54, 0.69314718246459960938 ;  /* 0x3f3172182d367423 */ /* 0x000fc80000000036 */
[----:B------:R-:W-:-:S04]  /*3be0*/  FFMA R54, R45, R54, 1 ;  /* 0x3f8000002d367423 */ /* 0x000fc80000000036 */
[----:B------:R-:W-:Y:S01]  /*3bf0*/  FMUL R53, R54, R53 ;  /* 0x0000003536357220 */ /* 0x000fe20000400000 */
[----:B------:R-:W-:-:S03]  /*3c00*/  HFMA2 R54, -RZ, RZ, 1.875, 0 ;  /* 0x3f800000ff367431 */ /* 0x000fc600000001ff */
[----:B------:R-:W-:Y:S01]  /*3c10*/  FMUL R53, R53, R60 ;  /* 0x0000003c35357220 */ /* 0x000fe20000400000 */
        /* <DEDUP_REMOVED lines=19> */
.L_x_22:
[----:B------:R-:W-:Y:S01]  /*3d50*/  FSETP.GEU.AND P4, PT, R27, RZ, PT ;  /* 0x000000ff1b00720b */ /* 0x000fe20003f8e000 */
[----:B------:R-:W-:Y:S01]  /*3d60*/  FADD R54, R52, R52 ;  /* 0x0000003434367221 */ /* 0x000fe20000000000 */
[----:B------:R-:W-:-:S11]  /*3d70*/  FSETP.NEU.AND P5, PT, |R126|, 1, PT ;  /* 0x3f8000007e00780b */ /* 0x000fd60003fad200 */
[----:B------:R-:W-:-:S04]  /*3d80*/  @!P4 LOP3.LUT R54, R54, 0x7f800000, RZ, 0x3c, !PT ;  /* 0x7f8000003636c812 */ /* 0x000fc800078e3cff */
[----:B------:R-:W-:Y:S01]  /*3d90*/  @P5 LOP3.LUT R54, R54, 0x7fffffff, RZ, 0xc0, !PT ;  /* 0x7fffffff36365812 */ /* 0x000fe200078ec0ff */
[----:B------:R-:W-:Y:S06]  /*3da0*/  BRA `(.L_x_20) ;  /* 0x0000000000047947 */ /* 0x000fec0003800000 */
.L_x_21:
[----:B------:R-:W-:-:S07]  /*3db0*/  FADD R54, R27, R52 ;  /* 0x000000341b367221 */ /* 0x000fce0000000000 */
.L_x_20:
[----:B------:R-:W-:Y:S01]  /*3dc0*/  FMUL R51, R54, R51 ;  /* 0x0000003336337220 */ /* 0x000fe20000400000 */
[----:B------:R-:W-:Y:S01]  /*3dd0*/  BSSY.RECONVERGENT B0, `(.L_x_23) ;  /* 0x0000055000007945 */ /* 0x000fe20003800200 */
[----:B------:R-:W-:Y:S02]  /*3de0*/  MOV R146, 0x3f800000 ;  /* 0x3f80000000927802 */ /* 0x000fe40000000f00 */
[C---:B------:R-:W-:Y:S01]  /*3df0*/  FMUL R52, |R51|.reuse, 16777216 ;  /* 0x4b80000033347820 */ /* 0x040fe20000400200 */
[----:B------:R-:W-:-:S04]  /*3e00*/  FSETP.GEU.AND P4, PT, |R51|, 1.175494350822287508e-38, PT ;  /* 0x008000003300780b */ /* 0x000fc80003f8e200 */
[----:B------:R-:W-:-:S04]  /*3e10*/  FSEL R52, R52, |R51|, !P4 ;  /* 0x4000003334347208 */ /* 0x000fc80006000000 */
[----:B------:R-:W-:-:S04]  /*3e20*/  IADD3 R45, PT, PT, R52, -0x3f3504f3, RZ ;  /* 0xc0cafb0d342d7810 */ /* 0x000fc80007ffe0ff */
[----:B------:R-:W-:Y:S02]  /*3e30*/  LOP3.LUT R53, R45, 0xff800000, RZ, 0xc0, !PT ;  /* 0xff8000002d357812 */ /* 0x000fe400078ec0ff */
[----:B------:R-:W-:Y:S02]  /*3e40*/  FSEL R45, RZ, -24, P4 ;  /* 0xc1c00000ff2d7808 */ /* 0x000fe40002000000 */
[----:B------:R-:W-:-:S05]  /*3e50*/  IADD3 R52, PT, PT, R52, -R53, RZ ;  /* 0x8000003534347210 */ /* 0x000fca0007ffe0ff */
[C---:B------:R-:W-:Y:S01]  /*3e60*/  FADD R55, R52.reuse, 1 ;  /* 0x3f80000034377421 */ /* 0x040fe20000000000 */
[----:B------:R-:W-:Y:S01]  /*3e70*/  FADD R54, R52, -1 ;  /* 0xbf80000034367421 */ /* 0x000fe20000000000 */
[----:B------:R-:W-:-:S03]  /*3e80*/  I2FP.F32.S32 R52, R53 ;  /* 0x0000003500347245 */ /* 0x000fc60000201400 */
        /* <DEDUP_REMOVED lines=30> */
[----:B0-----:R-:W-:Y:S01]  /*4070*/  FADD R45, R55, -R52 ;  /* 0x80000034372d7221 */ /* 0x001fe20000000000 */
[----:B------:R-:W-:-:S03]  /*4080*/  FSETP.GT.AND P4, PT, R52, RZ, PT ;  /* 0x000000ff3400720b */ /* 0x000fc60003f84000 */
[----:B------:R-:W-:Y:S01]  /*4090*/  FADD R45, R44, R45 ;  /* 0x0000002d2c2d7221 */ /* 0x000fe20000000000 */
[----:B------:R-:W-:Y:S01]  /*40a0*/  SEL R53, RZ, 0x83000000, P4 ;  /* 0x83000000ff357807 */ /* 0x000fe20002000000 */
[----:B------:R-:W0:Y:S01]  /*40b0*/  F2I.NTZ R44, R55 ;  /* 0x00000037002c7305 */ /* 0x000e220000203100 */
[----:B------:R-:W-:Y:S01]  /*40c0*/  FSETP.NEU.AND P4, PT, R51, 1, PT ;  /* 0x3f8000003300780b */ /* 0x000fe20003f8d000 */
[----:B------:R-:W-:Y:S01]  /*40d0*/  FFMA R50, R45, R50, 0.0013391353422775864601 ;  /* 0x3aaf85ed2d327423 */ /* 0x000fe20000000032 */
[----:B------:R-:W-:Y:S02]  /*40e0*/  IADD3 R57, PT, PT, R53, 0x7f000000, RZ ;  /* 0x7f00000035397810 */ /* 0x000fe40007ffe0ff */
[----:B------:R-:W-:Y:S01]  /*40f0*/  FSETP.EQ.OR P4, PT, R26, RZ, !P4 ;  /* 0x000000ff1a00720b */ /* 0x000fe20006782400 */
[----:B------:R-:W-:-:S04]  /*4100*/  FFMA R50, R45, R50, 0.0096188392490148544312 ;  /* 0x3c1d98562d327423 */ /* 0x000fc80000000032 */
[----:B------:R-:W-:-:S04]  /*4110*/  FFMA R50, R45, R50, 0.055503588169813156128 ;  /* 0x3d6357bb2d327423 */ /* 0x000fc80000000032 */
[----:B------:R-:W-:Y:S01]  /*4120*/  FFMA R50, R45, R50, 0.24022644758224487305 ;  /* 0x3e75fdec2d327423 */ /* 0x000fe20000000032 */
[----:B0-----:R-:W-:-:S03]  /*4130*/  LEA R53, R44, -R53, 0x17 ;  /* 0x800000352c357211 */ /* 0x001fc600078eb8ff */
[----:B------:R-:W-:-:S04]  /*4140*/  FFMA R50, R45, R50, 0.69314718246459960938 ;  /* 0x3f3172182d327423 */ /* 0x000fc80000000032 */
[----:B------:R-:W-:-:S04]  /*4150*/  FFMA R50, R45, R50, 1 ;  /* 0x3f8000002d327423 */ /* 0x000fc80000000032 */
[----:B------:R-:W-:-:S04]  /*4160*/  FMUL R50, R50, R57 ;  /* 0x0000003932327220 */ /* 0x000fc80000400000 */
        /* <DEDUP_REMOVED lines=12> */
[----:B------:R-:W-:Y:S01]  /*4230*/  FSETP.GEU.AND P4, PT, R51, RZ, PT ;  /* 0x000000ff3300720b */ /* 0x000fe20003f8e000 */
[----:B------:R-:W-:-:S12]  /*4240*/  IMAD.MOV.U32 R146, RZ, RZ, R50 ;  /* 0x000000ffff927224 */ /* 0x000fd800078e0032 */
[----:B------:R-:W-:Y:S05]  /*4250*/  @P4 BRA `(.L_x_24) ;  /* 0x0000000000304947 */ /* 0x000fea0003800000 */
[----:B------:R-:W-:Y:S02]  /*4260*/  FSETP.NEU.AND P5, PT, |R41|, 1, PT ;  /* 0x3f8000002900780b */ /* 0x000fe40003fad200 */
[----:B------:R-:W-:Y:S02]  /*4270*/  FSETP.NEU.AND P4, PT, R26, UR27, PT ;  /* 0x0000001b1a007c0b */ /* 0x000fe4000bf8d000 */
[----:B------:R-:W-:-:S04]  /*4280*/  FSEL R146, R50, -R50, P5 ;  /* 0x8000003232927208 */ /* 0x000fc80002800000 */
[----:B------:R-:W-:Y:S01]  /*4290*/  FSEL R146, R146, +QNAN , !P4 ;  /* 0x7fffffff92927808 */ /* 0x000fe20006000000 */
[----:B------:R-:W-:Y:S06]  /*42a0*/  BRA `(.L_x_24) ;  /* 0x00000000001c7947 */ /* 0x000fec0003800000 */
.L_x_26:
[----:B------:R-:W-:Y:S01]  /*42b0*/  FSETP.GEU.AND P4, PT, R26, RZ, PT ;  /* 0x000000ff1a00720b */ /* 0x000fe20003f8e000 */
[----:B------:R-:W-:Y:S01]  /*42c0*/  FADD R146, R51, R51 ;  /* 0x0000003333927221 */ /* 0x000fe20000000000 */
[----:B------:R-:W-:-:S11]  /*42d0*/  FSETP.NEU.AND P5, PT, |R41|, 1, PT ;  /* 0x3f8000002900780b */ /* 0x000fd60003fad200 */
[----:B------:R-:W-:-:S04]  /*42e0*/  @!P4 LOP3.LUT R146, R146, 0x7f800000, RZ, 0x3c, !PT ;  /* 0x7f8000009292c812 */ /* 0x000fc800078e3cff */
[----:B------:R-:W-:Y:S01]  /*42f0*/  @P5 LOP3.LUT R146, R146, 0x7fffffff, RZ, 0xc0, !PT ;  /* 0x7fffffff92925812 */ /* 0x000fe200078ec0ff */
[----:B------:R-:W-:Y:S06]  /*4300*/  BRA `(.L_x_24) ;  /* 0x0000000000047947 */ /* 0x000fec0003800000 */
.L_x_25:
[----:B------:R-:W-:-:S07]  /*4310*/  FADD R146, R26, R51 ;  /* 0x000000331a927221 */ /* 0x000fce0000000000 */
.L_x_24:
[----:B------:R-:W-:Y:S05]  /*4320*/  BSYNC.RECONVERGENT B0 ;  /* 0x0000000000007941 */ /* 0x000fea0003800200 */
.L_x_23:
[----:B------:R-:W0:Y:S01]  /*4330*/  MUFU.RCP64H R51, R95 ;  /* 0x0000005f00337308 */ /* 0x000e220000001800 */
[----:B------:R-:W-:Y:S01]  /*4340*/  HFMA2 R50, -RZ, RZ, 0, 5.9604644775390625e-08 ;  /* 0x00000001ff327431 */ /* 0x000fe200000001ff */
[----:B------:R-:W-:Y:S06]  /*4350*/  BSSY.RECONVERGENT B1, `(.L_x_27) ;  /* 0x0000012000017945 */ /* 0x000fec0003800200 */
[----:B------:R-:W1:Y:S01]  /*4360*/  F2F.F64.F32 R146, R146 ;  /* 0x0000009200927310 */ /* 0x000e620000201800 */
[----:B0-----:R-:W-:Y:S01]  /*4370*/  DFMA R44, -R94, R50, 1 ;  /* 0x3ff000005e2c742b */ /* 0x001fe20000000132 */
[----:B-1----:R-:W-:-:S07]  /*4380*/  FSETP.GEU.AND P5, PT, |R147|, 6.5827683646048100446e-37, PT ;  /* 0x036000009300780b */ /* 0x002fce0003fae200 */
[----:B------:R-:W-:-:S08]  /*4390*/  DFMA R44, R44, R44, R44 ;  /* 0x0000002c2c2c722b */ /* 0x000fd0000000002c */
[----:B------:R-:W-:-:S08]  /*43a0*/  DFMA R44, R50, R44, R50 ;  /* 0x0000002c322c722b */ /* 0x000fd00000000032 */
[----:B------:R-:W-:-:S08]  /*43b0*/  DFMA R52, -R94, R44, 1 ;  /* 0x3ff000005e34742b */ /* 0x000fd0000000012c */
[----:B------:R-:W-:-:S08]  /*43c0*/  DFMA R52, R44, R52, R44 ;  /* 0x000000342c34722b */ /* 0x000fd0000000002c */
[----:B------:R-:W-:-:S08]  /*43d0*/  DMUL R50, R146, R52 ;  /* 0x0000003492327228 */ /* 0x000fd00000000000 */
[----:B------:R-:W-:-:S08]  /*43e0*/  DFMA R44, -R94, R50, R146 ;  /* 0x000000325e2c722b */ /* 0x000fd00000000192 */
[----:B------:R-:W-:-:S10]  /*43f0*/  DFMA R142, R52, R44, R50 ;  /* 0x0000002c348e722b */ /* 0x000fd40000000032 */
[----:B------:R-:W-:-:S05]  /*4400*/  FFMA R44, RZ, R95, R143 ;  /* 0x0000005fff2c7223 */ /* 0x000fca000000008f */
[----:B------:R-:W-:-:S13]  /*4410*/  FSETP.GT.AND P4, PT, |R44|, 1.469367938527859385e-39, PT ;  /* 0x001000002c00780b */ /* 0x000fda0003f84200 */
[----:B------:R-:W-:Y:S05]  /*4420*/  @P4 BRA P5, `(.L_x_28) ;  /* 0x0000000000104947 */ /* 0x000fea0002800000 */
[----:B------:R-:W-:Y:S02]  /*4430*/  MOV R142, R94 ;  /* 0x0000005e008e7202 */ /* 0x000fe40000000f00 */
[----:B------:R-:W-:Y:S02]  /*4440*/  MOV R149, R95 ;  /* 0x0000005f00957202 */ /* 0x000fe40000000f00 */
[----:B------:R-:W-:-:S07]  /*4450*/  MOV R144, 0x4470 ;  /* 0x0000447000907802 */ /* 0x000fce0000000f00 */
[----:B------:R-:W-:Y:S05]  /*4460*/  CALL.REL.NOINC `($__internal_1_$__cuda_sm20_div_rn_f64_full) ;  /* 0x0000013000cc7944 */ /* 0x000fea0003c00000 */
.L_x_28:
[----:B------:R-:W-:Y:S05]  /*4470*/  BSYNC.RECONVERGENT B1 ;  /* 0x0000000000017941 */ /* 0x000fea0003800200 */
.L_x_27:
[----:B------:R-:W-:Y:S05]  /*4480*/  BRA `(.L_x_15) ;  /* 0x0000001800907947 */ /* 0x000fea0003800000 */
.L_x_14:
[----:B------:R-:W0:Y:S01]  /*4490*/  F2F.F32.F64 R50, R42 ;  /* 0x0000002a00327310 */ /* 0x000e220000301000 */
[----:B------:R-:W-:Y:S01]  /*44a0*/  BSSY.RECONVERGENT B0, `(.L_x_29) ;  /* 0x0000056000007945 */ /* 0x000fe20003800200 */
[C---:B0-----:R-:W-:Y:S01]  /*44b0*/  FMUL R45, |R50|.reuse, 16777216 ;  /* 0x4b800000322d7820 */ /* 0x041fe20000400200 */
[----:B------:R-:W-:-:S04]  /*44c0*/  FSETP.GEU.AND P4, PT, |R50|, 1.175494350822287508e-38, PT ;  /* 0x008000003200780b */ /* 0x000fc80003f8e200 */
[----:B------:R-:W-:-:S04]  /*44d0*/  FSEL R45, R45, |R50|, !P4 ;  /* 0x400000322d2d7208 */ /* 0x000fc80006000000 */
[----:B------:R-:W-:-:S04]  /*44e0*/  IADD3 R51, PT, PT, R45, -0x3f3504f3, RZ ;  /* 0xc0cafb0d2d337810 */ /* 0x000fc80007ffe0ff */
[----:B------:R-:W-:-:S04]  /*44f0*/  LOP3.LUT R52, R51, 0xff800000, RZ, 0xc0, !PT ;  /* 0xff80000033347812 */ /* 0x000fc800078ec0ff */
[-C--:B------:R-:W-:Y:S02]  /*4500*/  IADD3 R45, PT, PT, R45, -R52.reuse, RZ ;  /* 0x800000342d2d7210 */ /* 0x080fe40007ffe0ff */
[----:B------:R-:W-:Y:S02]  /*4510*/  I2FP.F32.S32 R54, R52 ;  /* 0x0000003400367245 */ /* 0x000fe40000201400 */
[----:B------:R-:W-:Y:S01]  /*4520*/  MOV R52, 0x3a2c32e4 ;  /* 0x3a2c32e400347802 */ /* 0x000fe20000000f00 */
        /* <DEDUP_REMOVED lines=17> */
[C---:B------:R-:W-:Y:S01]  /*4640*/  FFMA R60, R55.reuse, R60, 0.12022458761930465698 ;  /* 0x3df6384f373c7423 */ /* 0x040fe2000000003c */
[----:B------:R-:W-:Y:S02]  /*4650*/  HFMA2 R53, -RZ, RZ, 0.64013671875, -15.109375 ;  /* 0x391fcb8eff357431 */ /* 0x000fe400000001ff */
        /* <DEDUP_REMOVED lines=21> */
[----:B------:R-:W-:Y:S01]  /*47b0*/  FFMA R45, R54, R53, 0.0013391353422775864601 ;  /* 0x3aaf85ed362d7423 */ /* 0x000fe20000000035 */
[----:B------:R-:W-:Y:S01]  /*47c0*/  IADD3 R124, PT, PT, R60, 0x7f000000, RZ ;  /* 0x7f0000003c7c7810 */ /* 0x000fe20007ffe0ff */
[----:B-1----:R-:W-:Y:S01]  /*47d0*/  IMAD R60, R55, 0x800000, -R60 ;  /* 0x00800000373c7824 */ /* 0x002fe200078e0a3c */
[----:B------:R-:W-:Y:S01]  /*47e0*/  FSETP.EQ.OR P4, PT, R25, RZ, !P4 ;  /* 0x000000ff1900720b */ /* 0x000fe20006782400 */
[----:B------:R-:W-:-:S04]  /*47f0*/  FFMA R45, R54, R45, 0.0096188392490148544312 ;  /* 0x3c1d9856362d7423 */ /* 0x000fc8000000002d */
[----:B------:R-:W-:-:S04]  /*4800*/  FFMA R45, R54, R45, 0.055503588169813156128 ;  /* 0x3d6357bb362d7423 */ /* 0x000fc8000000002d */
[----:B------:R-:W-:-:S04]  /*4810*/  FFMA R45, R54, R45, 0.24022644758224487305 ;  /* 0x3e75fdec362d7423 */ /* 0x000fc8000000002d */
        /* <DEDUP_REMOVED lines=23> */
.L_x_32:
[----:B------:R-:W-:Y:S01]  /*4990*/  FSETP.GEU.AND P4, PT, R25, RZ, PT ;  /* 0x000000ff1900720b */ /* 0x000fe20003f8e000 */
[----:B------:R-:W-:Y:S01]  /*49a0*/  FADD R44, R50, R50 ;  /* 0x00000032322c7221 */ /* 0x000fe20000000000 */
[----:B------:R-:W-:-:S11]  /*49b0*/  FSETP.NEU.AND P5, PT, |R37|, 1, PT ;  /* 0x3f8000002500780b */ /* 0x000fd60003fad200 */
[----:B------:R-:W-:-:S04]  /*49c0*/  @!P4 LOP3.LUT R44, R44, 0x7f800000, RZ, 0x3c, !PT ;  /* 0x7f8000002c2cc812 */ /* 0x000fc800078e3cff */
[----:B------:R-:W-:Y:S01]  /*49d0*/  @P5 LOP3.LUT R44, R44, 0x7fffffff, RZ, 0xc0, !PT ;  /* 0x7fffffff2c2c5812 */ /* 0x000fe200078ec0ff */
[----:B------:R-:W-:Y:S06]  /*49e0*/  BRA `(.L_x_30) ;  /* 0x0000000000047947 */ /* 0x000fec0003800000 */
.L_x_31:
[----:B------:R-:W-:-:S07]  /*49f0*/  FADD R44, R25, R50 ;  /* 0x00000032192c7221 */ /* 0x000fce0000000000 */
.L_x_30:
[----:B------:R-:W-:Y:S05]  /*4a00*/  BSYNC.RECONVERGENT B0 ;  /* 0x0000000000007941 */ /* 0x000fea0003800200 */
.L_x_29:
        /* <DEDUP_REMOVED lines=48> */
[----:B------:R-:W-:Y:S02]  /*4d10*/  IADD3 R124, PT, PT, R60, 0x7f000000, RZ ;  /* 0x7f0000003c7c7810 */ /* 0x000fe40007ffe0ff */
[----:B------:R-:W-:Y:S01]  /*4d20*/  FSETP.EQ.OR P4, PT, R25, RZ, !P4 ;  /* 0x000000ff1900720b */ /* 0x000fe20006782400 */
[----:B------:R-:W-:Y:S01]  /*4d30*/  FFMA R45, R54, R45, 0.0096188392490148544312 ;  /* 0x3c1d9856362d7423 */ /* 0x000fe2000000002d */
[----:B-1----:R-:W-:-:S03]  /*4d40*/  LEA R55, R55, -R60, 0x17 ;  /* 0x8000003c37377211 */ /* 0x002fc600078eb8ff */
[----:B------:R-:W-:-:S04]  /*4d50*/  FFMA R45, R54, R45, 0.055503588169813156128 ;  /* 0x3d6357bb362d7423 */ /* 0x000fc8000000002d */
[----:B------:R-:W-:-:S04]  /*4d60*/  FFMA R45, R54, R45, 0.24022644758224487305 ;  /* 0x3e75fdec362d7423 */ /* 0x000fc8000000002d */
[----:B------:R-:W-:-:S04]  /*4d70*/  FFMA R45, R54, R45, 0.69314718246459960938 ;  /* 0x3f317218362d7423 */ /* 0x000fc8000000002d */
[----:B------:R-:W-:Y:S01]  /*4d80*/  FFMA R45, R54, R45, 1 ;  /* 0x3f800000362d7423 */ /* 0x000fe2000000002d */
[----:B------:R-:W-:-:S03]  /*4d90*/  HFMA2 R54, -RZ, RZ, 1.875, 0 ;  /* 0x3f800000ff367431 */ /* 0x000fc600000001ff */
[----:B------:R-:W-:Y:S02]  /*4da0*/  FMUL R124, R45, R124 ;  /* 0x0000007c2d7c7220 */ /* 0x000fe40000400000 */
[----:B------:R-:W0:Y:S02]  /*4db0*/  F2F.F64.F32 R44, R44 ;  /* 0x0000002c002c7310 */ /* 0x000e240000201800 */
        /* <DEDUP_REMOVED lines=20> */
.L_x_35:
[----:B------:R-:W-:Y:S01]  /*4f00*/  FSETP.GEU.AND P4, PT, R25, RZ, PT ;  /* 0x000000ff1900720b */ /* 0x000fe20003f8e000 */
[----:B------:R-:W-:Y:S01]  /*4f10*/  FADD R54, R50, R50 ;  /* 0x0000003232367221 */ /* 0x000fe20000000000 */
[----:B------:R-:W-:-:S11]  /*4f20*/  FSETP.NEU.AND P5, PT, |R37|, 1, PT ;  /* 0x3f8000002500780b */ /* 0x000fd60003fad200 */
[----:B------:R-:W-:-:S04]  /*4f30*/  @!P4 LOP3.LUT R54, R54, 0x7f800000, RZ, 0x3c, !PT ;  /* 0x7f8000003636c812 */ /* 0x000fc800078e3cff */
[----:B------:R-:W-:Y:S01]  /*4f40*/  @P5 LOP3.LUT R54, R54, 0x7fffffff, RZ, 0xc0, !PT ;  /* 0x7fffffff36365812 */ /* 0x000fe200078ec0ff */
[----:B------:R-:W-:Y:S06]  /*4f50*/  BRA `(.L_x_33) ;  /* 0x0000000000047947 */ /* 0x000fec0003800000 */
.L_x_34:
[----:B------:R-:W-:-:S07]  /*4f60*/  FADD R54, R25, R50 ;  /* 0x0000003219367221 */ /* 0x000fce0000000000 */
.L_x_33:
[----:B------:R-:W1:Y:S01]  /*4f70*/  F2F.F64.F32 R50, R54 ;  /* 0x0000003600327310 */ /* 0x000e620000201800 */
[----:B------:R-:W0:Y:S01]  /*4f80*/  LDCU.64 UR6, c[0x0][0x3e0] ;  /* 0x00007c00ff0677ac */ /* 0x000e220008000a00 */
[----:B------:R-:W-:Y:S01]  /*4f90*/  BSSY.RECONVERGENT B0, `(.L_x_36) ;  /* 0x0000058000007945 */ /* 0x000fe20003800200 */
[----:B-1----:R-:W-:-:S08]  /*4fa0*/  DMUL R50, R50, UR32 ;  /* 0x0000002032327c28 */ /* 0x002fd00008000000 */
[----:B0-----:R-:W-:-:S10]  /*4fb0*/  DFMA R44, R44, UR6, R50 ;  /* 0x000000062c2c7c2b */ /* 0x001fd40008000032 */
[----:B------:R-:W0:Y:S02]  /*4fc0*/  F2F.F32.F64 R44, R44 ;  /* 0x0000002c002c7310 */ /* 0x000e240000301000 */
[C---:B0-----:R-:W-:Y:S01]  /*4fd0*/  FMUL R51, |R44|.reuse, 16777216 ;  /* 0x4b8000002c337820 */ /* 0x041fe20000400200 */
[----:B------:R-:W-:-:S04]  /*4fe0*/  FSETP.GEU.AND P4, PT, |R44|, 1.175494350822287508e-38, PT ;  /* 0x008000002c00780b */ /* 0x000fc80003f8e200 */
[----:B------:R-:W-:Y:S02]  /*4ff0*/  FSEL R51, R51, |R44|, !P4 ;  /* 0x4000002c33337208 */ /* 0x000fe40006000000 */
[----:B------:R-:W-:Y:S02]  /*5000*/  FSEL R45, RZ, -24, P4 ;  /* 0xc1c00000ff2d7808 */ /* 0x000fe40002000000 */
[----:B------:R-:W-:-:S04]  /*5010*/  IADD3 R50, PT, PT, R51, -0x3f3504f3, RZ ;  /* 0xc0cafb0d33327810 */ /* 0x000fc80007ffe0ff */
[----:B------:R-:W-:-:S05]  /*5020*/  LOP3.LUT R50, R50, 0xff800000, RZ, 0xc0, !PT ;  /* 0xff80000032327812 */ /* 0x000fca00078ec0ff */
[----:B------:R-:W-:Y:S01]  /*5030*/  IMAD.IADD R51, R51, 0x1, -R50 ;  /* 0x0000000133337824 */ /* 0x000fe200078e0a32 */
[----:B------:R-:W-:-:S03]  /*5040*/  I2FP.F32.S32 R50, R50 ;  /* 0x0000003200327245 */ /* 0x000fc60000201400 */
[C---:B------:R-:W-:Y:S01]  /*5050*/  FADD R54, R51.reuse, 1 ;  /* 0x3f80000033367421 */ /* 0x040fe20000000000 */
[----:B------:R-:W-:Y:S01]  /*5060*/  FADD R51, R51, -1 ;  /* 0xbf80000033337421 */ /* 0x000fe20000000000 */
[----:B------:R-:W-:-:S03]  /*5070*/  FFMA R45, R50, 1.1920928955078125e-07, R45 ;  /* 0x34000000322d7823 */ /* 0x000fc6000000002d */
[----:B------:R-:W-:Y:S01]  /*5080*/  FADD R55, R51, R51 ;  /* 0x0000003333377221 */ /* 0x000fe20000000000 */
[----:B------:R-:W0:Y:S03]  /*5090*/  MUFU.RCP R54, R54 ;  /* 0x0000003600367308 */ /* 0x000e260000001000 */
        /* <DEDUP_REMOVED lines=64> */
.L_x_39:
[----:B------:R-:W-:Y:S01]  /*54a0*/  FSETP.GEU.AND P4, PT, R23, RZ, PT ;  /* 0x000000ff1700720b */ /* 0x000fe20003f8e000 */
[----:B------:R-:W-:Y:S01]  /*54b0*/  FADD R45, R44, R44 ;  /* 0x0000002c2c2d7221 */ /* 0x000fe20000000000 */
[----:B------:R-:W-:-:S11]  /*54c0*/  FSETP.NEU.AND P5, PT, |R32|, 1, PT ;  /* 0x3f8000002000780b */ /* 0x000fd60003fad200 */
[----:B------:R-:W-:-:S04]  /*54d0*/  @!P4 LOP3.LUT R45, R45, 0x7f800000, RZ, 0x3c, !PT ;  /* 0x7f8000002d2dc812 */ /* 0x000fc800078e3cff */
[----:B------:R-:W-:Y:S01]  /*54e0*/  @P5 LOP3.LUT R45, R45, 0x7fffffff, RZ, 0xc0, !PT ;  /* 0x7fffffff2d2d5812 */ /* 0x000fe200078ec0ff */
[----:B------:R-:W-:Y:S06]  /*54f0*/  BRA `(.L_x_37) ;  /* 0x0000000000047947 */ /* 0x000fec0003800000 */
.L_x_38:
[----:B------:R-:W-:-:S07]  /*5500*/  FADD R45, R23, R44 ;  /* 0x0000002c172d7221 */ /* 0x000fce0000000000 */
.L_x_37:
[----:B------:R-:W-:Y:S05]  /*5510*/  BSYNC.RECONVERGENT B0 ;  /* 0x0000000000007941 */ /* 0x000fea0003800200 */
.L_x_36:
[C---:B------:R-:W-:Y:S01]  /*5520*/  FMUL R44, |R45|.reuse, 16777216 ;  /* 0x4b8000002d2c7820 */ /* 0x040fe20000400200 */
[----:B------:R-:W-:Y:S01]  /*5530*/  FSETP.GEU.AND P4, PT, |R45|, 1.175494350822287508e-38, PT ;  /* 0x008000002d00780b */ /* 0x000fe20003f8e200 */
[----:B------:R-:W-:Y:S01]  /*5540*/  BSSY.RECONVERGENT B0, `(.L_x_40) ;  /* 0x0000053000007945 */ /* 0x000fe20003800200 */
[----:B------:R-:W-:Y:S02]  /*5550*/  IMAD.MOV.U32 R146, RZ, RZ, 0x3f800000 ;  /* 0x3f800000ff927424 */ /* 0x000fe400078e00ff */
        /* <DEDUP_REMOVED lines=74> */
.L_x_43:
[----:B------:R-:W-:Y:S01]  /*5a00*/  FSETP.GEU.AND P4, PT, R26, RZ, PT ;  /* 0x000000ff1a00720b */ /* 0x000fe20003f8e000 */
[----:B------:R-:W-:Y:S01]  /*5a10*/  FADD R146, R45, R45 ;  /* 0x0000002d2d927221 */ /* 0x000fe20000000000 */
[----:B------:R-:W-:-:S11]  /*5a20*/  FSETP.NEU.AND P5, PT, |R41|, 1, PT ;  /* 0x3f8000002900780b */ /* 0x000fd60003fad200 */
[----:B------:R-:W-:-:S04]  /*5a30*/  @!P4 LOP3.LUT R146, R146, 0x7f800000, RZ, 0x3c, !PT ;  /* 0x7f8000009292c812 */ /* 0x000fc800078e3cff */
[----:B------:R-:W-:Y:S01]  /*5a40*/  @P5 LOP3.LUT R146, R146, 0x7fffffff, RZ, 0xc0, !PT ;  /* 0x7fffffff92925812 */ /* 0x000fe200078ec0ff */
[----:B------:R-:W-:Y:S06]  /*5a50*/  BRA `(.L_x_41) ;  /* 0x0000000000047947 */ /* 0x000fec0003800000 */
.L_x_42:
[----:B------:R-:W-:-:S07]  /*5a60*/  FADD R146, R26, R45 ;  /* 0x0000002d1a927221 */ /* 0x000fce0000000000 */
.L_x_41:
[----:B------:R-:W-:Y:S05]  /*5a70*/  BSYNC.RECONVERGENT B0 ;  /* 0x0000000000007941 */ /* 0x000fea0003800200 */
.L_x_40:
[----:B------:R-:W0:Y:S01]  /*5a80*/  MUFU.RCP64H R45, R95 ;  /* 0x0000005f002d7308 */ /* 0x000e220000001800 */
[----:B------:R-:W-:Y:S01]  /*5a90*/  HFMA2 R44, -RZ, RZ, 0, 5.9604644775390625e-08 ;  /* 0x00000001ff2c7431 */ /* 0x000fe200000001ff */
[----:B------:R-:W-:Y:S01]  /*5aa0*/  BSSY.RECONVERGENT B1, `(.L_x_44) ;  /* 0x0000015000017945 */ /* 0x000fe20003800200 */
[----:B------:R-:W-:-:S05]  /*5ab0*/  DSETP.NEU.AND P6, PT, R72, RZ, PT ;  /* 0x000000ff4800722a */ /* 0x000fca0003fcd000 */
        /* <DEDUP_REMOVED lines=17> */
[----:B------:R-:W-:Y:S02]  /*5bd0*/  MOV R44, R142 ;  /* 0x0000008e002c7202 */ /* 0x000fe40000000f00 */
[----:B------:R-:W-:-:S07]  /*5be0*/  MOV R45, R143 ;  /* 0x0000008f002d7202 */ /* 0x000fce0000000f00 */
.L_x_45:
[----:B------:R-:W-:Y:S05]  /*5bf0*/  BSYNC.RECONVERGENT B1 ;  /* 0x0000000000017941 */ /* 0x000fea0003800200 */
.L_x_44:
[----:B------:R-:W-:Y:S01]  /*5c00*/  DADD R146, -RZ, |R72| ;  /* 0x00000000ff927229 */ /* 0x000fe20000000548 */
[----:B------:R-:W-:Y:S01]  /*5c10*/  MOV R144, R86 ;  /* 0x0000005600907202 */ /* 0x000fe20000000f00 */
[----:B------:R-:W-:Y:S01]  /*5c20*/  IMAD.MOV.U32 R143, RZ, RZ, R87 ;  /* 0x000000ffff8f7224 */ /* 0x000fe200078e0057 */
[----:B------:R-:W-:-:S07]  /*5c30*/  MOV R142, 0x5c60 ;  /* 0x00005c60008e7802 */ /* 0x000fce0000000f00 */
[----:B------:R-:W-:-:S07]  /*5c40*/  MOV R145, R147 ;  /* 0x0000009300917202 */ /* 0x000fce0000000f00 */
[----:B------:R-:W-:Y:S05]  /*5c50*/  CALL.REL.NOINC `($_Z16vfi_continuationiiiiiiiiiiddddddddddddddddddddPKdS0_S0_S0_S0_S0_S0_S0_S0_S0_S0_S0_S0_iidS0_S0_PdS1_PiS2_S2_S2_S2_S2_S2_S1_S1_$__internal_accurate_pow) ;  /* 0x0000012000647944 */ /* 0x000fea0003c00000 */
[----:B------:R-:W0:Y:S01]  /*5c60*/  MUFU.RCP64H R55, R87 ;  /* 0x0000005700377308 */ /* 0x000e220000001800 */
[----:B------:R-:W-:Y:S01]  /*5c70*/  MOV R142, R144 ;  /* 0x00000090008e7202 */ /* 0x000fe20000000f00 */
[----:B------:R-:W1:Y:S01]  /*5c80*/  LDCU.64 UR6, c[0x0][0x3f0] ;  /* 0x00007e00ff0677ac */ /* 0x000e620008000a00 */
[----:B------:R-:W-:Y:S01]  /*5c90*/  MOV R54, 0x1 ;  /* 0x0000000100367802 */ /* 0x000fe20000000f00 */
[----:B------:R-:W-:Y:S02]  /*5ca0*/  DSETP.NEU.AND P5, PT, R72, 1, PT ;  /* 0x3ff000004800742a */ /* 0x000fe40003fad000 */
[C---:B------:R-:W-:Y:S02]  /*5cb0*/  DSETP.NEU.AND P4, PT, R86.reuse, RZ, PT ;  /* 0x000000ff5600722a */ /* 0x040fe40003f8d000 */
[----:B------:R-:W-:Y:S02]  /*5cc0*/  DADD R50, -RZ, -R142 ;  /* 0x00000000ff327229 */ /* 0x000fe4000000098e */
[----:B0-----:R-:W-:-:S08]  /*5cd0*/  DFMA R52, -R86, R54, 1 ;  /* 0x3ff000005634742b */ /* 0x001fd00000000136 */
[----:B------:R-:W-:Y:S02]  /*5ce0*/  FSEL R146, R50, R144, P0 ;  /* 0x0000009032927208 */ /* 0x000fe40000000000 */
[----:B------:R-:W-:Y:S02]  /*5cf0*/  FSEL R51, R51, R143, P0 ;  /* 0x0000008f33337208 */ /* 0x000fe40000000000 */
[----:B------:R-:W-:Y:S02]  /*5d00*/  FSEL R146, R146, RZ, !P2 ;  /* 0x000000ff92927208 */ /* 0x000fe40005000000 */
[----:B------:R-:W-:Y:S01]  /*5d10*/  FSEL R51, R51, -QNAN , !P2 ;  /* 0xfff8000033337808 */ /* 0x000fe20005000000 */
[----:B------:R-:W-:Y:S01]  /*5d20*/  DFMA R52, R52, R52, R52 ;  /* 0x000000343434722b */ /* 0x000fe20000000034 */
[----:B------:R-:W-:Y:S02]  /*5d30*/  FSEL R146, R146, RZ, P6 ;  /* 0x000000ff92927208 */ /* 0x000fe40003000000 */
[----:B------:R-:W-:-:S02]  /*5d40*/  FSEL R51, R138, R51, !P6 ;  /* 0x000000338a337208 */ /* 0x000fc40007000000 */
[----:B------:R-:W-:Y:S02]  /*5d50*/  FSEL R146, R129, R146, P3 ;  /* 0x0000009281927208 */ /* 0x000fe40001800000 */
[----:B------:R-:W-:Y:S01]  /*5d60*/  FSEL R51, R130, R51, P3 ;  /* 0x0000003382337208 */ /* 0x000fe20001800000 */
[----:B------:R-:W-:Y:S01]  /*5d70*/  DFMA R52, R54, R52, R54 ;  /* 0x000000343634722b */ /* 0x000fe20000000036 */
[----:B------:R-:W-:Y:S02]  /*5d80*/  FSEL R146, R146, RZ, P1 ;  /* 0x000000ff92927208 */ /* 0x000fe40000800000 */
[----:B------:R-:W-:Y:S02]  /*5d90*/  FSEL R50, R51, R128, P1 ;  /* 0x0000008033327208 */ /* 0x000fe40000800000 */
[----:B------:R-:W-:Y:S02]  /*5da0*/  FSEL R146, R146, RZ, P5 ;  /* 0x000000ff92927208 */ /* 0x000fe40002800000 */
[----:B------:R-:W-:Y:S01]  /*5db0*/  FSEL R50, R50, 1.875, P5 ;  /* 0x3ff0000032327808 */ /* 0x000fe20002800000 */
[----:B------:R-:W-:Y:S01]  /*5dc0*/  DFMA R54, -R86, R52, 1 ;  /* 0x3ff000005636742b */ /* 0x000fe20000000134 */
[----:B------:R-:W-:-:S02]  /*5dd0*/  FSEL R146, R146, RZ, P4 ;  /* 0x000000ff92927208 */ /* 0x000fc40002000000 */
[----:B------:R-:W-:-:S05]  /*5de0*/  FSEL R147, R50, 1.875, P4 ;  /* 0x3ff0000032937808 */ /* 0x000fca0002000000 */
[----:B------:R-:W-:Y:S02]  /*5df0*/  DFMA R54, R52, R54, R52 ;  /* 0x000000363436722b */ /* 0x000fe40000000034 */
[----:B-1----:R-:W-:-:S08]  /*5e00*/  DMUL R146, R146, UR6 ;  /* 0x0000000692927c28 */ /* 0x002fd00008000000 */
[----:B------:R-:W-:Y:S02]  /*5e10*/  DMUL R52, R146, R54 ;  /* 0x0000003692347228 */ /* 0x000fe40000000000 */
[----:B------:R-:W-:-:S06]  /*5e20*/  FSETP.GEU.AND P5, PT, |R147|, 6.5827683646048100446e-37, PT ;  /* 0x036000009300780b */ /* 0x000fcc0003fae200 */
        /* <DEDUP_REMOVED lines=9> */
.L_x_46:
[----:B------:R-:W-:-:S11]  /*5ec0*/  DADD R142, -R142, R44 ;  /* 0x000000008e8e7229 */ /* 0x000fd6000000012c */
.L_x_15:
[----:B------:R-:W-:Y:S01]  /*5ed0*/  MOV R44, UR18 ;  /* 0x00000012002c7c02 */ /* 0x000fe20008000f00 */
[----:B------:R-:W0:Y:S01]  /*5ee0*/  LDCU UR7, c[0x0][0x4b4] ;  /* 0x00009680ff0777ac */ /* 0x000e220008000800 */
[----:B------:R-:W-:Y:S01]  /*5ef0*/  MOV R45, UR19 ;  /* 0x00000013002d7c02 */ /* 0x000fe20008000f00 */
[----:B------:R-:W-:-:S05]  /*5f00*/  UMOV UR6, UR19 ;  /* 0x0000001300067c82 */ /* 0x000fca0008000000 */
[----:B------:R-:W-:Y:S01]  /*5f10*/  DSETP.MIN.AND P4, P5, R44, R42, PT ;  /* 0x0000002a2c00722a */ /* 0x000fe20003d80000 */
[----:B------:R-:W-:Y:S02]  /*5f20*/  MOV R45, R43 ;  /* 0x0000002b002d7202 */ /* 0x000fe40000000f00 */
[----:B------:R-:W-:-:S03]  /*5f30*/  MOV R44, R42 ;  /* 0x0000002a002c7202 */ /* 0x000fc60000000f00 */
[----:B------:R-:W-:Y:S01]  /*5f40*/  FSEL R51, R45, UR6, !P4 ;  /* 0x000000062d337c08 */ /* 0x000fe2000e000000 */
[----:B------:R-:W-:Y:S02]  /*5f50*/  UMOV UR6, UR18 ;  /* 0x0000001200067c82 */ /* 0x000fe40008000000 */
[----:B------:R-:W-:Y:S01]  /*5f60*/  SEL R44, R44, UR6, !P4 ;  /* 0x000000062c2c7c07 */ /* 0x000fe2000e000000 */
[----:B0-----:R-:W-:-:S04]  /*5f70*/  UISETP.NE.AND UP0, UPT, UR7, 0x1, UPT ;  /* 0x000000010700788c */ /* 0x001fc8000bf05270 */
[----:B------:R-:W-:-:S05]  /*5f80*/  @P5 LOP3.LUT R51, R45, 0x80000, RZ, 0xfc, !PT ;  /* 0x000800002d335812 */ /* 0x000fca00078efcff */
[----:B------:R-:W-:-:S06]  /*5f90*/  IMAD.MOV.U32 R45, RZ, RZ, R51 ;  /* 0x000000ffff2d7224 */ /* 0x000fcc00078e0033 */
[----:B------:R-:W-:-:S06]  /*5fa0*/  DSETP.GTU.AND P4, PT, R44, RZ, PT ;  /* 0x000000ff2c00722a */ /* 0x000fcc0003f8c000 */
[----:B------:R-:W-:Y:S02]  /*5fb0*/  FSEL R44, R92, R142, !P4 ;  /* 0x0000008e5c2c7208 */ /* 0x000fe40006000000 */
[----:B------:R-:W-:-:S06]  /*5fc0*/  FSEL R45, R93, R143, !P4 ;  /* 0x0000008f5d2d7208 */ /* 0x000fcc0006000000 */
[----:B------:R-:W-:Y:S01]  /*5fd0*/  DFMA R44, R62, R48, R44 ;  /* 0x000000303e2c722b */ /* 0x000fe2000000002c */
[----:B------:R-:W-:Y:S10]  /*5fe0*/  BRA.U UP0, `(.L_x_47) ;  /* 0x0000002d005c7547 */ /* 0x000ff4000b800000 */
[----:B------:R-:W0:Y:S01]  /*5ff0*/  LDCU UR6, c[0x0][0x3a4] ;  /* 0x00007480ff0677ac */ /* 0x000e220008000800 */
[----:B------:R-:W-:Y:S01]  /*6000*/  DMUL R48, R42, R84 ;  /* 0x000000542a307228 */ /* 0x000fe20000000000 */
        /* <DEDUP_REMOVED lines=13> */
[----:B------:R-:W-:Y:S02]  /*60e0*/  FSEL R52, RZ, -24, P4 ;  /* 0xc1c00000ff347808 */ /* 0x000fe40002000000 */
[-C--:B------:R-:W-:Y:S02]  /*60f0*/  IADD3 R50, PT, PT, R50, -R53.reuse, RZ ;  /* 0x8000003532327210 */ /* 0x080fe40007ffe0ff */
        /* <DEDUP_REMOVED lines=72> */
.L_x_53:
[----:B------:R-:W-:Y:S01]  /*6580*/  FSETP.GEU.AND P4, PT, R24, RZ, PT ;  /* 0x000000ff1800720b */ /* 0x000fe20003f8e000 */
[----:B------:R-:W-:Y:S01]  /*6590*/  FADD R53, R51, R51 ;  /* 0x0000003333357221 */ /* 0x000fe20000000000 */
[----:B------:R-:W-:-:S11]  /*65a0*/  FSETP.NEU.AND P5, PT, |R36|, 1, PT ;  /* 0x3f8000002400780b */ /* 0x000fd60003fad200 */
[----:B------:R-:W-:-:S04]  /*65b0*/  @!P4 LOP3.LUT R53, R53, 0x7f800000, RZ, 0x3c, !PT ;  /* 0x7f8000003535c812 */ /* 0x000fc800078e3cff */
[----:B------:R-:W-:Y:S01]  /*65c0*/  @P5 LOP3.LUT R53, R53, 0x7fffffff, RZ, 0xc0, !PT ;  /* 0x7fffffff35355812 */ /* 0x000fe200078ec0ff */
[----:B------:R-:W-:Y:S06]  /*65d0*/  BRA `(.L_x_51) ;  /* 0x0000000000047947 */ /* 0x000fec0003800000 */
.L_x_52:
[----:B------:R-:W-:-:S07]  /*65e0*/  FADD R53, R24, R51 ;  /* 0x0000003318357221 */ /* 0x000fce0000000000 */
.L_x_51:
[----:B------:R-:W-:Y:S05]  /*65f0*/  BSYNC.RECONVERGENT B0 ;  /* 0x0000000000007941 */ /* 0x000fea0003800200 */
.L_x_50:
        /* <DEDUP_REMOVED lines=78> */
.L_x_56:
[----:B------:R-:W-:Y:S01]  /*6ae0*/  FSETP.GEU.AND P4, PT, R27, RZ, PT ;  /* 0x000000ff1b00720b */ /* 0x000fe20003f8e000 */
[----:B------:R-:W-:Y:S01]  /*6af0*/  FADD R56, R54, R54 ;  /* 0x0000003636387221 */ /* 0x000fe20000000000 */
[----:B------:R-:W-:-:S11]  /*6b00*/  FSETP.NEU.AND P5, PT, |R126|, 1, PT ;  /* 0x3f8000007e00780b */ /* 0x000fd60003fad200 */
[----:B------:R-:W-:-:S04]  /*6b10*/  @!P4 LOP3.LUT R56, R56, 0x7f800000, RZ, 0x3c, !PT ;  /* 0x7f8000003838c812 */ /* 0x000fc800078e3cff */
[----:B------:R-:W-:Y:S01]  /*6b20*/  @P5 LOP3.LUT R56, R56, 0x7fffffff, RZ, 0xc0, !PT ;  /* 0x7fffffff38385812 */ /* 0x000fe200078ec0ff */
[----:B------:R-:W-:Y:S06]  /*6b30*/  BRA `(.L_x_54) ;  /* 0x0000000000047947 */ /* 0x000fec0003800000 */
.L_x_55:
[----:B------:R-:W-:-:S07]  /*6b40*/  FADD R56, R27, R54 ;  /* 0x000000361b387221 */ /* 0x000fce0000000000 */
.L_x_54:
        /* <DEDUP_REMOVED lines=49> */
[----:B------:R-:W-:Y:S02]  /*6e60*/  FFMA R52, R51, R52, 0.0013391353422775864601 ;  /* 0x3aaf85ed33347423 */ /* 0x000fe40000000034 */
[----:B------:R-:W-:Y:S01]  /*6e70*/  VIADD R61, R55, 0x7f000000 ;  /* 0x7f000000373d7836 */ /* 0x000fe20000000000 */
        /* <DEDUP_REMOVED lines=28> */
.L_x_60:
[----:B------:R-:W-:Y:S01]  /*7040*/  FSETP.GEU.AND P4, PT, R26, RZ, PT ;  /* 0x000000ff1a00720b */ /* 0x000fe20003f8e000 */
[----:B------:R-:W-:Y:S01]  /*7050*/  FADD R146, R53, R53 ;  /* 0x0000003535927221 */ /* 0x000fe20000000000 */
[----:B------:R-:W-:-:S11]  /*7060*/  FSETP.NEU.AND P5, PT, |R41|, 1, PT ;  /* 0x3f8000002900780b */ /* 0x000fd60003fad200 */
[----:B------:R-:W-:-:S04]  /*7070*/  @!P4 LOP3.LUT R146, R146, 0x7f800000, RZ, 0x3c, !PT ;  /* 0x7f8000009292c812 */ /* 0x000fc800078e3cff */
[----:B------:R-:W-:Y:S01]  /*7080*/  @P5 LOP3.LUT R146, R146, 0x7fffffff, RZ, 0xc0, !PT ;  /* 0x7fffffff92925812 */ /* 0x000fe200078ec0ff */
[----:B------:R-:W-:Y:S06]  /*7090*/  BRA `(.L_x_58) ;  /* 0x0000000000047947 */ /* 0x000fec0003800000 */
.L_x_59:
[----:B------:R-:W-:-:S07]  /*70a0*/  FADD R146, R26, R53 ;  /* 0x000000351a927221 */ /* 0x000fce0000000000 */
.L_x_58:
[----:B------:R-:W-:Y:S05]  /*70b0*/  BSYNC.RECONVERGENT B0 ;  /* 0x0000000000007941 */ /* 0x000fea0003800200 */
.L_x_57:
        /* <DEDUP_REMOVED lines=20> */
.L_x_62:
[----:B------:R-:W-:Y:S05]  /*7200*/  BSYNC.RECONVERGENT B1 ;  /* 0x0000000000017941 */ /* 0x000fea0003800200 */
.L_x_61:
[----:B------:R-:W-:Y:S05]  /*7210*/  BRA `(.L_x_49) ;  /* 0x0000001800907947 */ /* 0x000fea0003800000 */
.L_x_48:
        /* <DEDUP_REMOVED lines=8> */
[----:B------:R-:W-:Y:S01]  /*72a0*/  I2FP.F32.S32 R56, R54 ;  /* 0x0000003600387245 */ /* 0x000fe20000201400 */
[----:B------:R-:W-:Y:S02]  /*72b0*/  IMAD.MOV.U32 R54, RZ, RZ, 0x3a2c32e4 ;  /* 0x3a2c32e4ff367424 */ /* 0x000fe400078e00ff */
        /* <DEDUP_REMOVED lines=18> */
[----:B------:R-:W-:Y:S02]  /*73e0*/  MOV R55, 0x391fcb8e ;  /* 0x391fcb8e00377802 */ /* 0x000fe40000000f00 */
        /* <DEDUP_REMOVED lines=51> */
.L_x_66:
[----:B------:R-:W-:Y:S01]  /*7720*/  FSETP.GEU.AND P4, PT, R25, RZ, PT ;  /* 0x000000ff1900720b */ /* 0x000fe20003f8e000 */
[----:B------:R-:W-:Y:S01]  /*7730*/  FADD R50, R52, R52 ;  /* 0x0000003434327221 */ /* 0x000fe20000000000 */
[----:B------:R-:W-:-:S11]  /*7740*/  FSETP.NEU.AND P5, PT, |R37|, 1, PT ;  /* 0x3f8000002500780b */ /* 0x000fd60003fad200 */
[----:B------:R-:W-:-:S04]  /*7750*/  @!P4 LOP3.LUT R50, R50, 0x7f800000, RZ, 0x3c, !PT ;  /* 0x7f8000003232c812 */ /* 0x000fc800078e3cff */
[----:B------:R-:W-:Y:S01]  /*7760*/  @P5 LOP3.LUT R50, R50, 0x7fffffff, RZ, 0xc0, !PT ;  /* 0x7fffffff32325812 */ /* 0x000fe200078ec0ff */
[----:B------:R-:W-:Y:S06]  /*7770*/  BRA `(.L_x_64) ;  /* 0x0000000000047947 */ /* 0x000fec0003800000 */
.L_x_65:
[----:B------:R-:W-:-:S07]  /*7780*/  FADD R50, R25, R52 ;  /* 0x0000003419327221 */ /* 0x000fce0000000000 */
.L_x_64:
[----:B------:R-:W-:Y:S05]  /*7790*/  BSYNC.RECONVERGENT B0 ;  /* 0x0000000000007941 */ /* 0x000fea0003800200 */
.L_x_63:
        /* <DEDUP_REMOVED lines=56> */
[----:B------:R-:W-:-:S03]  /*7b20*/  IMAD.MOV.U32 R56, RZ, RZ, 0x3f800000 ;  /* 0x3f800000ff387424 */ /* 0x000fc600078e00ff */
        /* <DEDUP_REMOVED lines=22> */
.L_x_69:
[----:B------:R-:W-:Y:S01]  /*7c90*/  FSETP.GEU.AND P4, PT, R25, RZ, PT ;  /* 0x000000ff1900720b */ /* 0x000fe20003f8e000 */
[----:B------:R-:W-:Y:S01]  /*7ca0*/  FADD R56, R52, R52 ;  /* 0x0000003434387221 */ /* 0x000fe20000000000 */
[----:B------:R-:W-:-:S11]  /*7cb0*/  FSETP.NEU.AND P5, PT, |R37|, 1, PT ;  /* 0x3f8000002500780b */ /* 0x000fd60003fad200 */
[----:B------:R-:W-:-:S04]  /*7cc0*/  @!P4 LOP3.LUT R56, R56, 0x7f800000, RZ, 0x3c, !PT ;  /* 0x7f8000003838c812 */ /* 0x000fc800078e3cff */
[----:B------:R-:W-:Y:S01]  /*7cd0*/  @P5 LOP3.LUT R56, R56, 0x7fffffff, RZ, 0xc0, !PT ;  /* 0x7fffffff38385812 */ /* 0x000fe200078ec0ff */
[----:B------:R-:W-:Y:S06]  /*7ce0*/  BRA `(.L_x_67) ;  /* 0x0000000000047947 */ /* 0x000fec0003800000 */
.L_x_68:
[----:B------:R-:W-:-:S07]  /*7cf0*/  FADD R56, R25, R52 ;  /* 0x0000003419387221 */ /* 0x000fce0000000000 */
.L_x_67:
        /* <DEDUP_REMOVED lines=11> */
[----:B------:R-:W-:-:S04]  /*7db0*/  LOP3.LUT R52, R52, 0xff800000, RZ, 0xc0, !PT ;  /* 0xff80000034347812 */ /* 0x000fc800078ec0ff */
[-C--:B------:R-:W-:Y:S02]  /*7dc0*/  IADD3 R53, PT, PT, R53, -R52.reuse, RZ ;  /* 0x8000003435357210 */ /* 0x080fe40007ffe0ff */
        /* <DEDUP_REMOVED lines=70> */
.L_x_73:
[----:B------:R-:W-:Y:S01]  /*8230*/  FSETP.GEU.AND P4, PT, R23, RZ, PT ;  /* 0x000000ff1700720b */ /* 0x000fe20003f8e000 */
[----:B------:R-:W-:Y:S01]  /*8240*/  FADD R51, R50, R50 ;  /* 0x0000003232337221 */ /* 0x000fe20000000000 */
[----:B------:R-:W-:-:S11]  /*8250*/  FSETP.NEU.AND P5, PT, |R32|, 1, PT ;  /* 0x3f8000002000780b */ /* 0x000fd60003fad200 */
[----:B------:R-:W-:-:S04]  /*8260*/  @!P4 LOP3.LUT R51, R51, 0x7f800000, RZ, 0x3c, !PT ;  /* 0x7f8000003333c812 */ /* 0x000fc800078e3cff */
[----:B------:R-:W-:Y:S01]  /*8270*/  @P5 LOP3.LUT R51, R51, 0x7fffffff, RZ, 0xc0, !PT ;  /* 0x7fffffff33335812 */ /* 0x000fe200078ec0ff */
[----:B------:R-:W-:Y:S06]  /*8280*/  BRA `(.L_x_71) ;  /* 0x0000000000047947 */ /* 0x000fec0003800000 */
.L_x_72:
[----:B------:R-:W-:-:S07]  /*8290*/  FADD R51, R23, R50 ;  /* 0x0000003217337221 */ /* 0x000fce0000000000 */
.L_x_71:
[----:B------:R-:W-:Y:S05]  /*82a0*/  BSYNC.RECONVERGENT B0 ;  /* 0x0000000000007941 */ /* 0x000fea0003800200 */
.L_x_70:
[C---:B------:R-:W-:Y:S01]  /*82b0*/  FMUL R50, |R51|.reuse, 16777216 ;  /* 0x4b80000033327820 */ /* 0x040fe20000400200 */
[----:B------:R-:W-:Y:S01]  /*82c0*/  FSETP.GEU.AND P4, PT, |R51|, 1.175494350822287508e-38, PT ;  /* 0x008000003300780b */ /* 0x000fe20003f8e200 */
[----:B------:R-:W-:Y:S01]  /*82d0*/  BSSY.RECONVERGENT B0, `(.L_x_74) ;  /* 0x0000053000007945 */ /* 0x000fe20003800200 */
[----:B------:R-:W-:Y:S02]  /*82e0*/  HFMA2 R146, -RZ, RZ, 1.875, 0 ;  /* 0x3f800000ff927431 */ /* 0x000fe400000001ff */
[----:B------:R-:W-:-:S04]  /*82f0*/  FSEL R50, R50, |R51|, !P4 ;  /* 0x4000003332327208 */ /* 0x000fc80006000000 */
[----:B------:R-:W-:-:S04]  /*8300*/  IADD3 R52, PT, PT, R50, -0x3f3504f3, RZ ;  /* 0xc0cafb0d32347810 */ /* 0x000fc80007ffe0ff */
[----:B------:R-:W-:-:S05]  /*8310*/  LOP3.LUT R53, R52, 0xff800000, RZ, 0xc0, !PT ;  /* 0xff80000034357812 */ /* 0x000fca00078ec0ff */
[----:B------:R-:W-:Y:S01]  /*8320*/  IMAD.IADD R50, R50, 0x1, -R53 ;  /* 0x0000000132327824 */ /* 0x000fe200078e0a35 */
        /* <DEDUP_REMOVED lines=70> */
.L_x_77:
[----:B------:R-:W-:Y:S01]  /*8790*/  FSETP.GEU.AND P4, PT, R26, RZ, PT ;  /* 0x000000ff1a00720b */ /* 0x000fe20003f8e000 */
[----:B------:R-:W-:Y:S01]  /*87a0*/  FADD R146, R51, R51 ;  /* 0x0000003333927221 */ /* 0x000fe20000000000 */
[----:B------:R-:W-:-:S11]  /*87b0*/  FSETP.NEU.AND P5, PT, |R41|, 1, PT ;  /* 0x3f8000002900780b */ /* 0x000fd60003fad200 */
[----:B------:R-:W-:-:S04]  /*87c0*/  @!P4 LOP3.LUT R146, R146, 0x7f800000, RZ, 0x3c, !PT ;  /* 0x7f8000009292c812 */ /* 0x000fc800078e3cff */
[----:B------:R-:W-:Y:S01]  /*87d0*/  @P5 LOP3.LUT R146, R146, 0x7fffffff, RZ, 0xc0, !PT ;  /* 0x7fffffff92925812 */ /* 0x000fe200078ec0ff */
[----:B------:R-:W-:Y:S06]  /*87e0*/  BRA `(.L_x_75) ;  /* 0x0000000000047947 */ /* 0x000fec0003800000 */
.L_x_76:
[----:B------:R-:W-:-:S07]  /*87f0*/  FADD R146, R26, R51 ;  /* 0x000000331a927221 */ /* 0x000fce0000000000 */
.L_x_75:
[----:B------:R-:W-:Y:S05]  /*8800*/  BSYNC.RECONVERGENT B0 ;  /* 0x0000000000007941 */ /* 0x000fea0003800200 */
.L_x_74:
        /* <DEDUP_REMOVED lines=21> */
[----:B------:R-:W-:Y:S01]  /*8960*/  MOV R50, R142 ;  /* 0x0000008e00327202 */ /* 0x000fe20000000f00 */
[----:B------:R-:W-:-:S07]  /*8970*/  IMAD.MOV.U32 R51, RZ, RZ, R143 ;  /* 0x000000ffff337224 */ /* 0x000fce00078e008f */
.L_x_79:
[----:B------:R-:W-:Y:S05]  /*8980*/  BSYNC.RECONVERGENT B1 ;  /* 0x0000000000017941 */ /* 0x000fea0003800200 */
.L_x_78:
[----:B------:R-:W-:Y:S01]  /*8990*/  DADD R146, -RZ, |R72| ;  /* 0x00000000ff927229 */ /* 0x000fe20000000548 */
[----:B------:R-:W-:Y:S02]  /*89a0*/  MOV R144, R86 ;  /* 0x0000005600907202 */ /* 0x000fe40000000f00 */
[----:B------:R-:W-:Y:S02]  /*89b0*/  MOV R143, R87 ;  /* 0x00000057008f7202 */ /* 0x000fe40000000f00 */
[----:B------:R-:W-:-:S05]  /*89c0*/  MOV R142, 0x89f0 ;  /* 0x000089f0008e7802 */ /* 0x000fca0000000f00 */
        /* <DEDUP_REMOVED lines=15> */
[----:B------:R-:W-:-:S04]  /*8ac0*/  FSEL R146, R144, RZ, P6 ;  /* 0x000000ff90927208 */ /* 0x000fc80003000000 */
[----:B------:R-:W-:-:S03]  /*8ad0*/  FSEL R146, R129, R146, P3 ;  /* 0x0000009281927208 */ /* 0x000fc60001800000 */
[----:B------:R-:W-:Y:S01]  /*8ae0*/  DFMA R54, R54, R52, R54 ;  /* 0x000000343636722b */ /* 0x000fe20000000036 */
[----:B------:R-:W-:Y:S02]  /*8af0*/  FSEL R146, R146, RZ, P1 ;  /* 0x000000ff92927208 */ /* 0x000fe40000800000 */
[----:B------:R-:W-:Y:S02]  /*8b00*/  FSEL R53, R138, R57, !P6 ;  /* 0x000000398a357208 */ /* 0x000fe40007000000 */
[----:B------:R-:W-:Y:S02]  /*8b10*/  FSEL R146, R146, RZ, P5 ;  /* 0x000000ff92927208 */ /* 0x000fe40002800000 */
[----:B------:R-:W-:Y:S02]  /*8b20*/  FSEL R53, R130, R53, P3 ;  /* 0x0000003582357208 */ /* 0x000fe40001800000 */
[----:B------:R-:W-:Y:S02]  /*8b30*/  FSEL R146, R146, RZ, P4 ;  /* 0x000000ff92927208 */ /* 0x000fe40002000000 */
[----:B------:R-:W-:Y:S01]  /*8b40*/  FSEL R56, R53, R128, P1 ;  /* 0x0000008035387208 */ /* 0x000fe20000800000 */
[----:B------:R-:W-:-:S03]  /*8b50*/  DFMA R52, -R86, R54, 1 ;  /* 0x3ff000005634742b */ /* 0x000fc60000000136 */
[----:B------:R-:W-:-:S04]  /*8b60*/  FSEL R56, R56, 1.875, P5 ;  /* 0x3ff0000038387808 */ /* 0x000fc80002800000 */
[----:B------:R-:W-:Y:S01]  /*8b70*/  FSEL R147, R56, 1.875, P4 ;  /* 0x3ff0000038937808 */ /* 0x000fe20002000000 */
[----:B------:R-:W-:-:S05]  /*8b80*/  DFMA R52, R54, R52, R54 ;  /* 0x000000343634722b */ /* 0x000fca0000000036 */
        /* <DEDUP_REMOVED lines=12> */
.L_x_80:
[----:B------:R-:W-:-:S11]  /*8c50*/  DADD R142, -R142, R50 ;  /* 0x000000008e8e7229 */ /* 0x000fd60000000132 */
.L_x_49:
[----:B------:R-:W-:Y:S01]  /*8c60*/  MOV R50, UR18 ;  /* 0x0000001200327c02 */ /* 0x000fe20008000f00 */
[----:B------:R-:W-:Y:S01]  /*8c70*/  IMAD.U32 R51, RZ, RZ, UR19 ;  /* 0x00000013ff337e24 */ /* 0x000fe2000f8e00ff */
[----:B------:R-:W0:Y:S01]  /*8c80*/  LDCU.64 UR28, c[0x0][0x3b0] ;  /* 0x00007600ff1c77ac */ /* 0x000e220008000a00 */
[----:B------:R-:W-:-:S04]  /*8c90*/  UMOV UR6, UR19 ;  /* 0x0000001300067c82 */ /* 0x000fc80008000000 */
[----:B------:R-:W-:Y:S01]  /*8ca0*/  DSETP.MIN.AND P4, P5, R50, R48, PT ;  /* 0x000000303200722a */ /* 0x000fe20003d80000 */
[----:B------:R-:W-:-:S05]  /*8cb0*/  MOV R50, R49 ;  /* 0x0000003100327202 */ /* 0x000fca0000000f00 */
[----:B------:R-:W-:Y:S01]  /*8cc0*/  FSEL R51, R50, UR6, !P4 ;  /* 0x0000000632337c08 */ /* 0x000fe2000e000000 */
[----:B------:R-:W-:Y:S02]  /*8cd0*/  UMOV UR6, UR18 ;  /* 0x0000001200067c82 */ /* 0x000fe40008000000 */
[----:B------:R-:W-:Y:S01]  /*8ce0*/  SEL R48, R48, UR6, !P4 ;  /* 0x0000000630307c07 */ /* 0x000fe2000e000000 */
[----:B0-----:R-:W-:-:S04]  /*8cf0*/  DMUL R122, R70, UR28 ;  /* 0x0000001c467a7c28 */ /* 0x001fc80008000000 */
[----:B------:R-:W-:-:S04]  /*8d00*/  @P5 LOP3.LUT R51, R50, 0x80000, RZ, 0xfc, !PT ;  /* 0x0008000032335812 */ /* 0x000fc800078efcff */
[----:B------:R-:W-:-:S06]  /*8d10*/  MOV R49, R51 ;  /* 0x0000003300317202 */ /* 0x000fcc0000000f00 */
[----:B------:R-:W-:-:S06]  /*8d20*/  DSETP.GTU.AND P4, PT, R48, RZ, PT ;  /* 0x000000ff3000722a */ /* 0x000fcc0003f8c000 */
[----:B------:R-:W-:Y:S02]  /*8d30*/  FSEL R48, R92, R142, !P4 ;  /* 0x0000008e5c307208 */ /* 0x000fe40006000000 */
[----:B------:R-:W-:-:S06]  /*8d40*/  FSEL R49, R93, R143, !P4 ;  /* 0x0000008f5d317208 */ /* 0x000fcc0006000000 */
[----:B------:R-:W-:-:S11]  /*8d50*/  DFMA R122, R122, R46, R48 ;  /* 0x0000002e7a7a722b */ /* 0x000fd60000000030 */
.L_x_47:
[----:B------:R-:W0:Y:S01]  /*8d60*/  LDCU.128 UR28, c[0x0][0x3c0] ;  /* 0x00007800ff1c77ac */ /* 0x000e220008000c00 */
[----:B------:R-:W-:Y:S02]  /*8d70*/  DADD R46, R2, R66 ;  /* 0x00000000022e7229 */ /* 0x000fe40000000042 */
[----:B------:R-:W-:Y:S01]  /*8d80*/  DSETP.GT.AND P4, PT, R44, R120, PT ;  /* 0x000000782c00722a */ /* 0x000fe20003f84000 */
[----:B------:R-:W1:Y:S01]  /*8d90*/  LDCU UR48, c[0x0][0x380] ;  /* 0x00007000ff3077ac */ /* 0x000e620008000800 */
[----:B------:R-:W2:Y:S01]  /*8da0*/  LDCU UR49, c[0x0][0x39c] ;  /* 0x00007380ff3177ac */ /* 0x000ea20008000800 */
[----:B------:R-:W3:Y:S01]  /*8db0*/  LDCU UR56, c[0x0][0x4b0] ;  /* 0x00009600ff3877ac */ /* 0x000ee20008000800 */
[----:B------:R-:W4:Y:S10]  /*8dc0*/  LDCU.64 UR6, c[0x0][0x428] ;  /* 0x00008500ff0677ac */ /* 0x000f340008000a00 */
[----:B------:R-:W-:Y:S01]  /*8dd0*/  @P4 MOV R118, R42 ;  /* 0x0000002a00764202 */ /* 0x000fe20000000f00 */
[----:B------:R-:W-:Y:S01]  /*8de0*/  @P4 IMAD.MOV.U32 R108, RZ, RZ, R122 ;  /* 0x000000ffff6c4224 */ /* 0x000fe200078e007a */
[----:B0-----:R-:W-:-:S02]  /*8df0*/  MOV R2, UR28 ;  /* 0x0000001c00027c02 */ /* 0x001fc40008000f00 */
[----:B------:R-:W-:Y:S01]  /*8e00*/  MOV R3, UR29 ;  /* 0x0000001d00037c02 */ /* 0x000fe20008000f00 */
[----:B-1----:R-:W-:Y:S01]  /*8e10*/  UIADD3 UR48, UPT, UPT, UR48, -0x1, URZ ;  /* 0xffffffff30307890 */ /* 0x002fe2000fffe0ff */
[----:B------:R-:W-:Y:S02]  /*8e20*/  @P4 MOV R119, R43 ;  /* 0x0000002b00774202 */ /* 0x000fe40000000f00 */
[----:B------:R-:W-:Y:S01]  /*8e30*/  @P4 MOV R120, R44 ;  /* 0x0000002c00784202 */ /* 0x000fe20000000f00 */
[----:B--2---:R-:W-:Y:S01]  /*8e40*/  UISETP.GT.AND UP0, UPT, UR49, URZ, UPT ;  /* 0x000000ff3100728c */ /* 0x004fe2000bf04270 */
[----:B------:R-:W-:Y:S01]  /*8e50*/  DFMA R2, R2, -UR18, R46 ;  /* 0x8000001202027c2b */ /* 0x000fe2000800002e */
[----:B------:R-:W-:Y:S02]  /*8e60*/  @P4 MOV R121, R45 ;  /* 0x0000002d00794202 */ /* 0x000fe40000000f00 */
[----:B------:R-:W-:Y:S01]  /*8e70*/  CS2R R46, SRZ ;  /* 0x00000000002e7805 */ /* 0x000fe2000001ff00 */
[----:B---3--:R-:W-:Y:S01]  /*8e80*/  UISETP.GT.AND UP0, UPT, UR48, UR56, UP0 ;  /* 0x000000383000728c */ /* 0x008fe20008704270 */
[----:B------:R-:W-:-:S02]  /*8e90*/  CS2R R44, SRZ ;  /* 0x00000000002c7805 */ /* 0x000fc4000001ff00 */
[----:B------:R-:W-:Y:S02]  /*8ea0*/  @P4 MOV R109, R123 ;  /* 0x0000007b006d4202 */ /* 0x000fe40000000f00 */
[----:B------:R-:W-:Y:S01]  /*8eb0*/  @P4 MOV R5, R0 ;  /* 0x0000000000054202 */ /* 0x000fe20000000f00 */
[----:B------:R-:W-:Y:S01]  /*8ec0*/  DFMA R42, -R68, UR30, R2 ;  /* 0x0000001e442a7c2b */ /* 0x000fe20008000102 */
[----:B------:R-:W-:Y:S02]  /*8ed0*/  @P4 MOV R7, UR5 ;  /* 0x0000000500074c02 */ /* 0x000fe40008000f00 */
[----:B------:R-:W-:Y:S02]  /*8ee0*/  @P4 MOV R10, R4 ;  /* 0x00000004000a4202 */ /* 0x000fe40000000f00 */
[----:B------:R-:W-:Y:S02]  /*8ef0*/  @P4 MOV R12, R127 ;  /* 0x0000007f000c4202 */ /* 0x000fe40000000f00 */
[----:B------:R-:W-:Y:S01]  /*8f00*/  @P4 MOV R15, UR4 ;  /* 0x00000004000f4c02 */ /* 0x000fe20008000f00 */
[----:B----4-:R-:W-:Y:S01]  /*8f10*/  DADD R42, R42, -UR6 ;  /* 0x800000062a2a7e29 */ /* 0x010fe20008000000 */
[----:B------:R-:W-:Y:S10]  /*8f20*/  BRA.U !UP0, `(.L_x_81) ;  /* 0x0000001908207547 */ /* 0x000ff4000b800000 */
[----:B------:R-:W0:Y:S02]  /*8f30*/  LDCU UR6, c[0x0][0x384] ;  /* 0x00007080ff0677ac */ /* 0x000e240008000800 */
[----:B0-----:R-:W-:-:S09]  /*8f40*/  UISETP.GE.AND UP0, UPT, UR56, UR6, UPT ;  /* 0x000000063800728c */ /* 0x001fd2000bf06270 */
[----:B------:R-:W-:Y:S05]  /*8f50*/  BRA.U !UP0, `(.L_x_82) ;  /* 0x0000000908807547 */ /* 0x000fea000b800000 */
[----:B------:R-:W-:Y:S01]  /*8f60*/  UISETP.GE.U32.AND UP0, UPT, UR49, 0x8, UPT ;  /* 0x000000083100788c */ /* 0x000fe2000bf06070 */
[----:B------:R-:W-:Y:S02]  /*8f70*/  CS2R R44, SRZ ;  /* 0x00000000002c7805 */ /* 0x000fe4000001ff00 */
[----:B------:R-:W-:Y:S01]  /*8f80*/  CS2R R46, SRZ ;  /* 0x00000000002e7805 */ /* 0x000fe2000001ff00 */
[----:B------:R-:W-:-:S05]  /*8f90*/  UMOV UR6, URZ ;  /* 0x000000ff00067c82 */ /* 0x000fca0008000000 */
[----:B------:R-:W-:Y:S05]  /*8fa0*/  BRA.U !UP0, `(.L_x_83) ;  /* 0x0000000508247547 */ /* 0x000fea000b800000 */
[----:B------:R-:W-:Y:S01]  /*8fb0*/  CS2R R44, SRZ ;  /* 0x00000000002c7805 */ /* 0x000fe2000001ff00 */
[----:B------:R-:W-:-:S06]  /*8fc0*/  UMOV UR6, URZ ;  /* 0x000000ff00067c82 */ /* 0x000fcc0008000000 */
.L_x_84:
[----:B------:R-:W0:Y:S08]  /*8fd0*/  LDC R50, c[0x0][0x388] ;  /* 0x0000e200ff327b82 */ /* 0x000e300000000800 */
[----:B------:R-:W1:Y:S08]  /*8fe0*/  LDC.64 R48, c[0x0][0x4c0] ;  /* 0x00013000ff307b82 */ /* 0x000e700000000a00 */
[----:B------:R-:W2:Y:S01]  /*8ff0*/  LDC.64 R2, c[0x0][0x4c8] ;  /* 0x00013200ff027b82 */ /* 0x000ea20000000a00 */
[----:B0-----:R-:W-:-:S04]  /*9000*/  IMAD R51, R50, UR6, R21 ;  /* 0x0000000632337c24 */ /* 0x001fc8000f8e0215 */
[C---:B------:R-:W-:Y:S01]  /*9010*/  IMAD R155, R51.reuse, UR22, R127 ;  /* 0x00000016339b7c24 */ /* 0x040fe2000f8e027f */
[----:B------:R-:W-:-:S03]  /*9020*/  IADD3 R51, PT, PT, R51, R50, RZ ;  /* 0x0000003233337210 */ /* 0x000fc60007ffe0ff */
[----:B-1----:R-:W-:-:S04]  /*9030*/  IMAD.WIDE R156, R155, 0x8, R48 ;  /* 0x000000089b9c7825 */ /* 0x002fc800078e0230 */
[----:B------:R-:W-:Y:S02]  /*9040*/  IMAD R151, R51, UR22, R127 ;  /* 0x0000001633977c24 */ /* 0x000fe4000f8e027f */
[----:B--2---:R-:W-:Y:S01]  /*9050*/  IMAD.WIDE R154, R155, 0x8, R2 ;  /* 0x000000089b9a7825 */ /* 0x004fe200078e0202 */
[----:B------:R-:W2:Y:S01]  /*9060*/  LDG.E.64 R156, desc[UR34][R156.64] ;  /* 0x000000229c9c7981 */ /* 0x000ea2000c1e1b00 */
[----:B------:R-:W-:Y:S02]  /*9070*/  IADD3 R51, PT, PT, R51, R50, RZ ;  /* 0x0000003233337210 */ /* 0x000fe40007ffe0ff */
[C---:B------:R-:W-:Y:S02]  /*9080*/  IMAD.WIDE R152, R151.reuse, 0x8, R48 ;  /* 0x0000000897987825 */ /* 0x040fe400078e0230 */
[----:B------:R-:W3:Y:S02]  /*9090*/  LDG.E.64 R154, desc[UR34][R154.64] ;  /* 0x000000229a9a7981 */ /* 0x000ee4000c1e1b00 */
[----:B------:R-:W-:-:S02]  /*90a0*/  IMAD.WIDE R150, R151, 0x8, R2 ;  /* 0x0000000897967825 */ /* 0x000fc400078e0202 */
[----:B------:R-:W4:Y:S02]  /*90b0*/  LDG.E.64 R152, desc[UR34][R152.64] ;  /* 0x0000002298987981 */ /* 0x000f24000c1e1b00 */
[C---:B------:R-:W-:Y:S02]  /*90c0*/  IMAD R147, R51.reuse, UR22, R127 ;  /* 0x0000001633937c24 */ /* 0x040fe4000f8e027f */
[----:B------:R-:W5:Y:S01]  /*90d0*/  LDG.E.64 R150, desc[UR34][R150.64] ;  /* 0x0000002296967981 */ /* 0x000f62000c1e1b00 */
[----:B------:R-:W-:Y:S02]  /*90e0*/  IMAD.IADD R51, R51, 0x1, R50 ;  /* 0x0000000133337824 */ /* 0x000fe400078e0232 */
[----:B------:R-:W-:-:S04]  /*90f0*/  IMAD.WIDE R148, R147, 0x8, R48 ;  /* 0x0000000893947825 */ /* 0x000fc800078e0230 */
[----:B------:R-:W-:Y:S02]  /*9100*/  IMAD.WIDE R146, R147, 0x8, R2 ;  /* 0x0000000893927825 */ /* 0x000fe400078e0202 */
[----:B------:R-:W5:Y:S02]  /*9110*/  LDG.E.64 R148, desc[UR34][R148.64] ;  /* 0x0000002294947981 */ /* 0x000f64000c1e1b00 */
[C---:B------:R-:W-:Y:S01]  /*9120*/  IMAD R143, R51.reuse, UR22, R127 ;  /* 0x00000016338f7c24 */ /* 0x040fe2000f8e027f */
[----:B------:R-:W-:Y:S01]  /*9130*/  IADD3 R51, PT, PT, R51, R50, RZ ;  /* 0x0000003233337210 */ /* 0x000fe20007ffe0ff */
[----:B------:R-:W5:Y:S02]  /*9140*/  LDG.E.64 R146, desc[UR34][R146.64] ;  /* 0x0000002292927981 */ /* 0x000f64000c1e1b00 */
[----:B------:R-:W-:-:S04]  /*9150*/  IMAD.WIDE R144, R143, 0x8, R48 ;  /* 0x000000088f907825 */ /* 0x000fc800078e0230 */
[----:B------:R-:W-:Y:S02]  /*9160*/  IMAD.WIDE R142, R143, 0x8, R2 ;  /* 0x000000088f8e7825 */ /* 0x000fe400078e0202 */
[----:B------:R-:W5:Y:S02]  /*9170*/  LDG.E.64 R144, desc[UR34][R144.64] ;  /* 0x0000002290907981 */ /* 0x000f64000c1e1b00 */
[C---:B------:R-:W-:Y:S01]  /*9180*/  IMAD R61, R51.reuse, UR22, R127 ;  /* 0x00000016333d7c24 */ /* 0x040fe2000f8e027f */
[-C--:B------:R-:W-:Y:S01]  /*9190*/  IADD3 R51, PT, PT, R51, R50.reuse, RZ ;  /* 0x0000003233337210 */ /* 0x080fe20007ffe0ff */
[----:B------:R-:W5:Y:S02]  /*91a0*/  LDG.E.64 R142, desc[UR34][R142.64] ;  /* 0x000000228e8e7981 */ /* 0x000f64000c1e1b00 */
[----:B------:R-:W-:Y:S01]  /*91b0*/  IMAD.WIDE R124, R61, 0x8, R48 ;  /* 0x000000083d7c7825 */ /* 0x000fe200078e0230 */
[----:B------:R-:W-:-:S03]  /*91c0*/  IADD3 R52, PT, PT, R51, R50, RZ ;  /* 0x0000003233347210 */ /* 0x000fc60007ffe0ff */
[----:B------:R-:W-:Y:S02]  /*91d0*/  IMAD.WIDE R60, R61, 0x8, R2 ;  /* 0x000000083d3c7825 */ /* 0x000fe400078e0202 */
[----:B------:R-:W5:Y:S02]  /*91e0*/  LDG.E.64 R124, desc[UR34][R124.64] ;  /* 0x000000227c7c7981 */ /* 0x000f64000c1e1b00 */
[----:B------:R-:W-:Y:S02]  /*91f0*/  IMAD R51, R51, UR22, R127 ;  /* 0x0000001633337c24 */ /* 0x000fe4000f8e027f */
[----:B------:R-:W5:Y:S02]  /*9200*/  LDG.E.64 R60, desc[UR34][R60.64] ;  /* 0x000000223c3c7981 */ /* 0x000f64000c1e1b00 */
[----:B------:R-:W-:-:S04]  /*9210*/  IMAD.WIDE R56, R51, 0x8, R48 ;  /* 0x0000000833387825 */ /* 0x000fc800078e0230 */
[----:B------:R-:W-:Y:S01]  /*9220*/  IMAD.WIDE R54, R51, 0x8, R2 ;  /* 0x0000000833367825 */ /* 0x000fe200078e0202 */
[C---:B------:R-:W-:Y:S01]  /*9230*/  IADD3 R158, PT, PT, R52.reuse, R50, RZ ;  /* 0x00000032349e7210 */ /* 0x040fe20007ffe0ff */
[----:B------:R-:W5:Y:S02]  /*9240*/  LDG.E.64 R56, desc[UR34][R56.64] ;  /* 0x0000002238387981 */ /* 0x000f64000c1e1b00 */
[----:B------:R-:W-:Y:S02]  /*9250*/  IMAD R51, R52, UR22, R127 ;  /* 0x0000001634337c24 */ /* 0x000fe4000f8e027f */
[----:B------:R-:W5:Y:S02]  /*9260*/  LDG.E.64 R54, desc[UR34][R54.64] ;  /* 0x0000002236367981 */ /* 0x000f64000c1e1b00 */
[----:B------:R-:W-:-:S04]  /*9270*/  IMAD.WIDE R52, R51, 0x8, R48 ;  /* 0x0000000833347825 */ /* 0x000fc800078e0230 */
[----:B------:R-:W-:Y:S02]  /*9280*/  IMAD.WIDE R50, R51, 0x8, R2 ;  /* 0x0000000833327825 */ /* 0x000fe400078e0202 */
[----:B------:R-:W5:Y:S02]  /*9290*/  LDG.E.64 R52, desc[UR34][R52.64] ;  /* 0x0000002234347981 */ /* 0x000f64000c1e1b00 */
[----:B------:R-:W-:Y:S02]  /*92a0*/  IMAD R159, R158, UR22, R127 ;  /* 0x000000169e9f7c24 */ /* 0x000fe4000f8e027f */
[----:B------:R-:W5:Y:S02]  /*92b0*/  LDG.E.64 R50, desc[UR34][R50.64] ;  /* 0x0000002232327981 */ /* 0x000f64000c1e1b00 */
[----:B------:R-:W-:-:S04]  /*92c0*/  IMAD.WIDE R48, R159, 0x8, R48 ;  /* 0x000000089f307825 */ /* 0x000fc800078e0230 */
[----:B------:R-:W-:Y:S02]  /*92d0*/  IMAD.WIDE R2, R159, 0x8, R2 ;  /* 0x000000089f027825 */ /* 0x000fe400078e0202 */
[----:B------:R-:W5:Y:S04]  /*92e0*/  LDG.E.64 R48, desc[UR34][R48.64] ;  /* 0x0000002230307981 */ /* 0x000f68000c1e1b00 */
[----:B------:R-:W5:Y:S01]  /*92f0*/  LDG.E.64 R2, desc[UR34][R2.64] ;  /* 0x0000002202027981 */ /* 0x000f62000c1e1b00 */
[----:B------:R-:W-:-:S04]  /*9300*/  UIADD3 UR6, UPT, UPT, UR6, 0x8, URZ ;  /* 0x0000000806067890 */ /* 0x000fc8000fffe0ff */
[----:B------:R-:W-:Y:S01]  /*9310*/  UISETP.NE.AND UP0, UPT, UR6, UR20, UPT ;  /* 0x000000140600728c */ /* 0x000fe2000bf05270 */
[----:B--2---:R-:W-:Y:S02]  /*9320*/  DFMA R156, R156, UR12, R46 ;  /* 0x0000000c9c9c7c2b */ /* 0x004fe4000800002e */
[----:B---3--:R-:W-:-:S06]  /*9330*/  DFMA R154, R154, UR12, R44 ;  /* 0x0000000c9a9a7c2b */ /* 0x008fcc000800002c */
[----:B----4-:R-:W-:Y:S02]  /*9340*/  DFMA R152, R152, UR12, R156 ;  /* 0x0000000c98987c2b */ /* 0x010fe4000800009c */
[----:B-----5:R-:W-:-:S06]  /*9350*/  DFMA R150, R150, UR12, R154 ;  /* 0x0000000c96967c2b */ /* 0x020fcc000800009a */
[----:B------:R-:W-:Y:S02]  /*9360*/  DFMA R148, R148, UR12, R152 ;  /* 0x0000000c94947c2b */ /* 0x000fe40008000098 */
[----:B------:R-:W-:-:S06]  /*9370*/  DFMA R146, R146, UR12, R150 ;  /* 0x0000000c92927c2b */ /* 0x000fcc0008000096 */
        /* <DEDUP_REMOVED lines=9> */
[----:B------:R-:W-:Y:S01]  /*9410*/  DFMA R44, R2, UR12, R50 ;  /* 0x0000000c022c7c2b */ /* 0x000fe20008000032 */
[----:B------:R-:W-:Y:S10]  /*9420*/  BRA.U UP0, `(.L_x_84) ;  /* 0xfffffff900e87547 */ /* 0x000ff4000b83ffff */
[----:B------:R-:W-:-:S05]  /*9430*/  UMOV UR6, UR20 ;  /* 0x0000001400067c82 */ /* 0x000fca0008000000 */
.L_x_83:
[----:B------:R-:W-:-:S09]  /*9440*/  UISETP.NE.AND UP0, UPT, UR44, URZ, UPT ;  /* 0x000000ff2c00728c */ /* 0x000fd2000bf05270 */
[----:B------:R-:W-:Y:S05]  /*9450*/  BRA.U !UP0, `(.L_x_81) ;  /* 0x0000001108d47547 */ /* 0x000fea000b800000 */
[----:B------:R-:W-:Y:S02]  /*9460*/  UIADD3 UR7, UPT, UPT, UR44, -0x1, URZ ;  /* 0xffffffff2c077890 */ /* 0x000fe4000fffe0ff */
[----:B------:R-:W-:Y:S02]  /*9470*/  UISETP.NE.AND UP1, UPT, UR45, URZ, UPT ;  /* 0x000000ff2d00728c */ /* 0x000fe4000bf25270 */
[----:B------:R-:W-:-:S09]  /*9480*/  UISETP.GE.U32.AND UP0, UPT, UR7, 0x3, UPT ;  /* 0x000000030700788c */ /* 0x000fd2000bf06070 */
[----:B------:R-:W-:Y:S05]  /*9490*/  BRA.U !UP0, `(.L_x_85) ;  /* 0x0000000108947547 */ /* 0x000fea000b800000 */
[----:B------:R-:W0:Y:S01]  /*94a0*/  LDCU UR7, c[0x0][0x388] ;  /* 0x00007100ff0777ac */ /* 0x000e220008000800 */
[----:B------:R-:W1:Y:S08]  /*94b0*/  LDC.64 R48, c[0x0][0x4c0] ;  /* 0x00013000ff307b82 */ /* 0x000e700000000a00 */
[----:B------:R-:W2:Y:S01]  /*94c0*/  LDC.64 R2, c[0x0][0x4c8] ;  /* 0x00013200ff027b82 */ /* 0x000ea20000000a00 */
[----:B0-----:R-:W-:-:S05]  /*94d0*/  MOV R50, UR7 ;  /* 0x0000000700327c02 */ /* 0x001fca0008000f00 */
[----:B------:R-:W-:-:S04]  /*94e0*/  IMAD R50, R50, UR6, R21 ;  /* 0x0000000632327c24 */ /* 0x000fc8000f8e0215 */
[C---:B------:R-:W-:Y:S01]  /*94f0*/  IMAD R61, R50.reuse, UR22, R127 ;  /* 0x00000016323d7c24 */ /* 0x040fe2000f8e027f */
[----:B------:R-:W-:-:S03]  /*9500*/  IADD3 R50, PT, PT, R50, UR7, RZ ;  /* 0x0000000732327c10 */ /* 0x000fc6000fffe0ff */
[----:B-1----:R-:W-:-:S04]  /*9510*/  IMAD.WIDE R124, R61, 0x8, R48 ;  /* 0x000000083d7c7825 */ /* 0x002fc800078e0230 */
[----:B--2---:R-:W-:Y:S02]  /*9520*/  IMAD.WIDE R60, R61, 0x8, R2 ;  /* 0x000000083d3c7825 */ /* 0x004fe400078e0202 */
[----:B------:R-:W2:Y:S02]  /*9530*/  LDG.E.64 R124, desc[UR34][R124.64] ;  /* 0x000000227c7c7981 */ /* 0x000ea4000c1e1b00 */
[C---:B------:R-:W-:Y:S01]  /*9540*/  IMAD R55, R50.reuse, UR22, R127 ;  /* 0x0000001632377c24 */ /* 0x040fe2000f8e027f */
[----:B------:R-:W-:Y:S01]  /*9550*/  IADD3 R50, PT, PT, R50, UR7, RZ ;  /* 0x0000000732327c10 */ /* 0x000fe2000fffe0ff */
[----:B------:R-:W3:Y:S02]  /*9560*/  LDG.E.64 R60, desc[UR34][R60.64] ;  /* 0x000000223c3c7981 */ /* 0x000ee4000c1e1b00 */
[----:B------:R-:W-:-:S04]  /*9570*/  IMAD.WIDE R56, R55, 0x8, R48 ;  /* 0x0000000837387825 */ /* 0x000fc800078e0230 */
[----:B------:R-:W-:Y:S01]  /*9580*/  IMAD.WIDE R54, R55, 0x8, R2 ;  /* 0x0000000837367825 */ /* 0x000fe200078e0202 */
[C---:B------:R-:W-:Y:S01]  /*9590*/  IADD3 R142, PT, PT, R50.reuse, UR7, RZ ;  /* 0x00000007328e7c10 */ /* 0x040fe2000fffe0ff */
[----:B------:R-:W4:Y:S02]  /*95a0*/  LDG.E.64 R56, desc[UR34][R56.64] ;  /* 0x0000002238387981 */ /* 0x000f24000c1e1b00 */
        /* <DEDUP_REMOVED lines=11> */
[----:B------:R-:W-:Y:S01]  /*9660*/  UIADD3 UR6, UPT, UPT, UR6, 0x4, URZ ;  /* 0x0000000406067890 */ /* 0x000fe2000fffe0ff */
[----:B--2---:R-:W-:Y:S02]  /*9670*/  DFMA R124, R124, UR12, R46 ;  /* 0x0000000c7c7c7c2b */ /* 0x004fe4000800002e */
[----:B---3--:R-:W-:-:S06]  /*9680*/  DFMA R60, R60, UR12, R44 ;  /* 0x0000000c3c3c7c2b */ /* 0x008fcc000800002c */
[----:B----4-:R-:W-:Y:S02]  /*9690*/  DFMA R56, R56, UR12, R124 ;  /* 0x0000000c38387c2b */ /* 0x010fe4000800007c */
[----:B-----5:R-:W-:-:S06]  /*96a0*/  DFMA R54, R54, UR12, R60 ;  /* 0x0000000c36367c2b */ /* 0x020fcc000800003c */
[----:B------:R-:W-:Y:S02]  /*96b0*/  DFMA R56, R52, UR12, R56 ;  /* 0x0000000c34387c2b */ /* 0x000fe40008000038 */
[----:B------:R-:W-:-:S06]  /*96c0*/  DFMA R54, R50, UR12, R54 ;  /* 0x0000000c32367c2b */ /* 0x000fcc0008000036 */
[----:B------:R-:W-:Y:S02]  /*96d0*/  DFMA R46, R48, UR12, R56 ;  /* 0x0000000c302e7c2b */ /* 0x000fe40008000038 */
[----:B------:R-:W-:-:S11]  /*96e0*/  DFMA R44, R2, UR12, R54 ;  /* 0x0000000c022c7c2b */ /* 0x000fd60008000036 */
.L_x_85:
[----:B------:R-:W-:Y:S05]  /*96f0*/  BRA.U !UP1, `(.L_x_81) ;  /* 0x00000011092c7547 */ /* 0x000fea000b800000 */
[----:B------:R-:W-:Y:S02]  /*9700*/  UISETP.NE.AND UP0, UPT, UR50, URZ, UPT ;  /* 0x000000ff3200728c */ /* 0x000fe4000bf05270 */
[----:B------:R-:W-:-:S07]  /*9710*/  UISETP.NE.AND UP1, UPT, UR43, URZ, UPT ;  /* 0x000000ff2b00728c */ /* 0x000fce000bf25270 */
[----:B------:R-:W-:Y:S05]  /*9720*/  BRA.U !UP0, `(.L_x_86) ;  /* 0x0000000108547547 */ /* 0x000fea000b800000 */
[----:B------:R-:W0:Y:S01]  /*9730*/  LDCU UR7, c[0x0][0x388] ;  /* 0x00007100ff0777ac */ /* 0x000e220008000800 */
[----:B------:R-:W1:Y:S08]  /*9740*/  LDC.64 R48, c[0x0][0x4c0] ;  /* 0x00013000ff307b82 */ /* 0x000e700000000a00 */
[----:B------:R-:W2:Y:S01]  /*9750*/  LDC.64 R2, c[0x0][0x4c8] ;  /* 0x00013200ff027b82 */ /* 0x000ea20000000a00 */
[----:B0-----:R-:W-:-:S04]  /*9760*/  IMAD.U32 R50, RZ, RZ, UR7 ;  /* 0x00000007ff327e24 */ /* 0x001fc8000f8e00ff */
[----:B------:R-:W-:-:S04]  /*9770*/  IMAD R50, R50, UR6, R21 ;  /* 0x0000000632327c24 */ /* 0x000fc8000f8e0215 */
[C---:B------:R-:W-:Y:S01]  /*9780*/  IMAD R51, R50.reuse, UR22, R127 ;  /* 0x0000001632337c24 */ /* 0x040fe2000f8e027f */
[----:B------:R-:W-:-:S03]  /*9790*/  IADD3 R54, PT, PT, R50, UR7, RZ ;  /* 0x0000000732367c10 */ /* 0x000fc6000fffe0ff */
[----:B-1----:R-:W-:-:S04]  /*97a0*/  IMAD.WIDE R52, R51, 0x8, R48 ;  /* 0x0000000833347825 */ /* 0x002fc800078e0230 */
[----:B--2---:R-:W-:Y:S02]  /*97b0*/  IMAD.WIDE R50, R51, 0x8, R2 ;  /* 0x0000000833327825 */ /* 0x004fe400078e0202 */
[----:B------:R-:W2:Y:S02]  /*97c0*/  LDG.E.64 R52, desc[UR34][R52.64] ;  /* 0x0000002234347981 */ /* 0x000ea4000c1e1b00 */
[----:B------:R-:W-:Y:S02]  /*97d0*/  IMAD R55, R54, UR22, R127 ;  /* 0x0000001636377c24 */ /* 0x000fe4000f8e027f */
[----:B------:R-:W3:Y:S02]  /*97e0*/  LDG.E.64 R50, desc[UR34][R50.64] ;  /* 0x0000002232327981 */ /* 0x000ee4000c1e1b00 */
[----:B------:R-:W-:-:S04]  /*97f0*/  IMAD.WIDE R48, R55, 0x8, R48 ;  /* 0x0000000837307825 */ /* 0x000fc800078e0230 */
[----:B------:R-:W-:Y:S02]  /*9800*/  IMAD.WIDE R2, R55, 0x8, R2 ;  /* 0x0000000837027825 */ /* 0x000fe400078e0202 */
[----:B------:R-:W4:Y:S04]  /*9810*/  LDG.E.64 R48, desc[UR34][R48.64] ;  /* 0x0000002230307981 */ /* 0x000f28000c1e1b00 */
[----:B------:R-:W5:Y:S01]  /*9820*/  LDG.E.64 R2, desc[UR34][R2.64] ;  /* 0x0000002202027981 */ /* 0x000f62000c1e1b00 */
[----:B------:R-:W-:Y:S01]  /*9830*/  UIADD3 UR6, UPT, UPT, UR6, 0x2, URZ ;  /* 0x0000000206067890 */ /* 0x000fe2000fffe0ff */
[----:B--2---:R-:W-:Y:S02]  /*9840*/  DFMA R46, R52, UR12, R46 ;  /* 0x0000000c342e7c2b */ /* 0x004fe4000800002e */
[----:B---3--:R-:W-:-:S06]  /*9850*/  DFMA R44, R50, UR12, R44 ;  /* 0x0000000c322c7c2b */ /* 0x008fcc000800002c */
[----:B----4-:R-:W-:Y:S02]  /*9860*/  DFMA R46, R48, UR12, R46 ;  /* 0x0000000c302e7c2b */ /* 0x010fe4000800002e */
[----:B-----5:R-:W-:-:S11]  /*9870*/  DFMA R44, R2, UR12, R44 ;  /* 0x0000000c022c7c2b */ /* 0x020fd6000800002c */
.L_x_86:
[----:B------:R-:W-:Y:S05]  /*9880*/  BRA.U !UP1, `(.L_x_81) ;  /* 0x0000000d09c87547 */ /* 0x000fea000b800000 */
[----:B------:R-:W0:Y:S01]  /*9890*/  LDCU UR7, c[0x0][0x388] ;  /* 0x00007100ff0777ac */ /* 0x000e220008000800 */
[----:B------:R-:W1:Y:S08]  /*98a0*/  LDC.64 R48, c[0x0][0x4c0] ;  /* 0x00013000ff307b82 */ /* 0x000e700000000a00 */
[----:B------:R-:W2:Y:S01]  /*98b0*/  LDC.64 R2, c[0x0][0x4c8] ;  /* 0x00013200ff027b82 */ /* 0x000ea20000000a00 */
[----:B0-----:R-:W-:-:S05]  /*98c0*/  MOV R50, UR7 ;  /* 0x0000000700327c02 */ /* 0x001fca0008000f00 */
[----:B------:R-:W-:-:S04]  /*98d0*/  IMAD R50, R50, UR6, R21 ;  /* 0x0000000632327c24 */ /* 0x000fc8000f8e0215 */
[----:B------:R-:W-:-:S04]  /*98e0*/  IMAD R51, R50, UR22, R127 ;  /* 0x0000001632337c24 */ /* 0x000fc8000f8e027f */
[----:B-1----:R-:W-:-:S04]  /*98f0*/  IMAD.WIDE R48, R51, 0x8, R48 ;  /* 0x0000000833307825 */ /* 0x002fc800078e0230 */
[----:B--2---:R-:W-:Y:S02]  /*9900*/  IMAD.WIDE R2, R51, 0x8, R2 ;  /* 0x0000000833027825 */ /* 0x004fe400078e0202 */
[----:B------:R-:W2:Y:S04]  /*9910*/  LDG.E.64 R48, desc[UR34][R48.64] ;  /* 0x0000002230307981 */ /* 0x000ea8000c1e1b00 */
[----:B------:R-:W3:Y:S01]  /*9920*/  LDG.E.64 R2, desc[UR34][R2.64] ;  /* 0x0000002202027981 */ /* 0x000ee2000c1e1b00 */
[----:B--2---:R-:W-:Y:S02]  /*9930*/  DFMA R46, R48, UR12, R46 ;  /* 0x0000000c302e7c2b */ /* 0x004fe4000800002e */
[----:B---3--:R-:W-:Y:S01]  /*9940*/  DFMA R44, R2, UR12, R44 ;  /* 0x0000000c022c7c2b */ /* 0x008fe2000800002c */
[----:B------:R-:W-:Y:S10]  /*9950*/  BRA `(.L_x_81) ;  /* 0x0000000c00947947 */ /* 0x000ff40003800000 */
.L_x_82:
[----:B------:R-:W0:Y:S01]  /*9960*/  LDCU UR6, c[0x0][0x3a0] ;  /* 0x00007400ff0677ac */ /* 0x000e220008000800 */
[----:B------:R-:W-:Y:S01]  /*9970*/  CS2R R44, SRZ ;  /* 0x00000000002c7805 */ /* 0x000fe2000001ff00 */
[----:B0-----:R-:W-:-:S09]  /*9980*/  UISETP.GE.AND UP0, UPT, UR6, 0x1, UPT ;  /* 0x000000010600788c */ /* 0x001fd2000bf06270 */
[----:B------:R-:W-:Y:S05]  /*9990*/  BRA.U !UP0, `(.L_x_81) ;  /* 0x0000000d08847547 */ /* 0x000fea000b800000 */
[----:B------:R-:W-:Y:S02]  /*99a0*/  CS2R R44, SRZ ;  /* 0x00000000002c7805 */ /* 0x000fe4000001ff00 */
[----:B------:R-:W-:Y:S01]  /*99b0*/  CS2R R46, SRZ ;  /* 0x00000000002e7805 */ /* 0x000fe2000001ff00 */
[----:B------:R-:W-:Y:S01]  /*99c0*/  UISETP.GE.U32.AND UP0, UPT, UR55, 0x3, UPT ;  /* 0x000000033700788c */ /* 0x000fe2000bf06070 */
[----:B------:R-:W-:-:S10]  /*99d0*/  UMOV UR6, URZ ;  /* 0x000000ff00067c82 */ /* 0x000fd40008000000 */
.L_x_92:
        /* <DEDUP_REMOVED lines=9> */
[----:B------:R-:W-:-:S05]  /*9a70*/  UMOV UR7, URZ ;  /* 0x000000ff00077c82 */ /* 0x000fca0008000000 */
.L_x_88:
[----:B------:R-:W0:Y:S01]  /*9a80*/  LDC.64 R50, c[0x0][0x490] ;  /* 0x00012400ff327b82 */ /* 0x000e220000000a00 */
[----:B------:R-:W-:Y:S02]  /*9a90*/  UIMAD UR28, UR23, UR7, UR31 ;  /* 0x00000007171c72a4 */ /* 0x000fe4000f8e021f */
[----:B------:R-:W-:-:S04]  /*9aa0*/  IADD3 R53, PT, PT, R22, UR7, RZ ;  /* 0x0000000716357c10 */ /* 0x000fc8000fffe0ff */
[----:B------:R-:W-:Y:S01]  /*9ab0*/  MOV R52, UR28 ;  /* 0x0000001c00347c02 */ /* 0x000fe20008000f00 */
[----:B------:R-:W1:Y:S01]  /*9ac0*/  LDC.64 R48, c[0x0][0x4c0] ;  /* 0x00013000ff307b82 */ /* 0x000e620000000a00 */
[----:B------:R-:W-:-:S03]  /*9ad0*/  UIADD3 UR28, UPT, UPT, UR23, UR28, URZ ;  /* 0x0000001c171c7290 */ /* 0x000fc6000fffe0ff */
[----:B------:R-:W-:-:S04]  /*9ae0*/  IMAD R57, R52, UR47, R127 ;  /* 0x0000002f34397c24 */ /* 0x000fc8000f8e027f */
[----:B------:R-:W2:Y:S01]  /*9af0*/  LDC.64 R2, c[0x0][0x4c8] ;  /* 0x00013200ff027b82 */ /* 0x000ea20000000a00 */
[----:B0-----:R-:W-:-:S05]  /*9b00*/  IMAD.WIDE.U32 R50, R53, 0x8, R50 ;  /* 0x0000000835327825 */ /* 0x001fca00078e0032 */
[----:B------:R-:W3:Y:S01]  /*9b10*/  LDG.E.64 R124, desc[UR34][R50.64] ;  /* 0x00000022327c7981 */ /* 0x000ee2000c1e1b00 */
[----:B------:R-:W-:Y:S01]  /*9b20*/  MOV R52, UR28 ;  /* 0x0000001c00347c02 */ /* 0x000fe20008000f00 */
[----:B------:R-:W-:Y:S01]  /*9b30*/  UIADD3 UR28, UPT, UPT, UR23, UR28, URZ ;  /* 0x0000001c171c7290 */ /* 0x000fe2000fffe0ff */
[C---:B-1----:R-:W-:Y:S01]  /*9b40*/  IMAD.WIDE R60, R57.reuse, 0x8, R48 ;  /* 0x00000008393c7825 */ /* 0x042fe200078e0230 */
[----:B------:R-:W4:Y:S03]  /*9b50*/  LDG.E.64 R54, desc[UR34][R50.64+0x8] ;  /* 0x0000082232367981 */ /* 0x000f26000c1e1b00 */
[----:B------:R-:W-:Y:S01]  /*9b60*/  IMAD R143, R52, UR47, R127 ;  /* 0x0000002f348f7c24 */ /* 0x000fe2000f8e027f */
[----:B------:R-:W5:Y:S01]  /*9b70*/  LDG.E.64 R156, desc[UR34][R50.64+0x10] ;  /* 0x00001022329c7981 */ /* 0x000f62000c1e1b00 */
[----:B--2---:R-:W-:-:S03]  /*9b80*/  IMAD.WIDE R56, R57, 0x8, R2 ;  /* 0x0000000839387825 */ /* 0x004fc600078e0202 */
[----:B------:R-:W2:Y:S01]  /*9b90*/  LDG.E.64 R60, desc[UR34][R60.64] ;  /* 0x000000223c3c7981 */ /* 0x000ea2000c1e1b00 */
[----:B------:R-:W-:Y:S01]  /*9ba0*/  MOV R52, UR28 ;  /* 0x0000001c00347c02 */ /* 0x000fe20008000f00 */
[C---:B------:R-:W-:Y:S02]  /*9bb0*/  IMAD.WIDE R146, R143.reuse, 0x8, R48 ;  /* 0x000000088f927825 */ /* 0x040fe400078e0230 */
[----:B------:R-:W5:Y:S04]  /*9bc0*/  LDG.E.64 R150, desc[UR34][R50.64+0x18] ;  /* 0x0000182232967981 */ /* 0x000f68000c1e1b00 */
[----:B------:R-:W2:Y:S01]  /*9bd0*/  LDG.E.64 R56, desc[UR34][R56.64] ;  /* 0x0000002238387981 */ /* 0x000ea2000c1e1b00 */
[----:B------:R-:W-:-:S03]  /*9be0*/  IMAD.WIDE R142, R143, 0x8, R2 ;  /* 0x000000088f8e7825 */ /* 0x000fc600078e0202 */
[----:B------:R-:W5:Y:S01]  /*9bf0*/  LDG.E.64 R160, desc[UR34][R50.64+0x38] ;  /* 0x0000382232a07981 */ /* 0x000f62000c1e1b00 */
[----:B------:R-:W-:-:S03]  /*9c00*/  IMAD R145, R52, UR47, R127 ;  /* 0x0000002f34917c24 */ /* 0x000fc6000f8e027f */
[----:B------:R0:W5:Y:S04]  /*9c10*/  LDG.E.64 R52, desc[UR34][R146.64] ;  /* 0x0000002292347981 */ /* 0x000168000c1e1b00 */
[----:B------:R1:W5:Y:S01]  /*9c20*/  LDG.E.64 R158, desc[UR34][R142.64] ;  /* 0x000000228e9e7981 */ /* 0x000362000c1e1b00 */
[----:B------:R-:W-:-:S06]  /*9c30*/  IMAD.WIDE R154, R145, 0x8, R48 ;  /* 0x00000008919a7825 */ /* 0x000fcc00078e0230 */
[----:B------:R-:W5:Y:S01]  /*9c40*/  LDG.E.64 R154, desc[UR34][R154.64] ;  /* 0x000000229a9a7981 */ /* 0x000f62000c1e1b00 */
[----:B------:R-:W-:Y:S01]  /*9c50*/  UIADD3 UR28, UPT, UPT, UR23, UR28, URZ ;  /* 0x0000001c171c7290 */ /* 0x000fe2000fffe0ff */
[----:B------:R-:W-:Y:S02]  /*9c60*/  IMAD.WIDE R152, R145, 0x8, R2 ;  /* 0x0000000891987825 */ /* 0x000fe400078e0202 */
[----:B------:R-:W5:Y:S01]  /*9c70*/  LDG.E.64 R144, desc[UR34][R50.64+0x20] ;  /* 0x0000202232907981 */ /* 0x000f62000c1e1b00 */
[----:B------:R-:W-:-:S03]  /*9c80*/  UIADD3 UR29, UPT, UPT, UR23, UR28, URZ ;  /* 0x0000001c171d7290 */ /* 0x000fc6000fffe0ff */
[----:B------:R-:W5:Y:S01]  /*9c90*/  LDG.E.64 R152, desc[UR34][R152.64] ;  /* 0x0000002298987981 */ /* 0x000f62000c1e1b00 */
[----:B---3--:R-:W-:Y:S02]  /*9ca0*/  DMUL R124, R124, UR12 ;  /* 0x0000000c7c7c7c28 */ /* 0x008fe40008000000 */
[----:B----4-:R-:W-:-:S06]  /*9cb0*/  DMUL R54, R54, UR12 ;  /* 0x0000000c36367c28 */ /* 0x010fcc0008000000 */
[----:B--2---:R-:W-:Y:S01]  /*9cc0*/  DFMA R56, R124, R56, R44 ;  /* 0x000000387c38722b */ /* 0x004fe2000000002c */
[----:B------:R-:W-:-:S05]  /*9cd0*/  MOV R44, UR28 ;  /* 0x0000001c002c7c02 */ /* 0x000fca0008000f00 */
[----:B0-----:R-:W-:Y:S01]  /*9ce0*/  IMAD R147, R44, UR47, R127 ;  /* 0x0000002f2c937c24 */ /* 0x001fe2000f8e027f */
[----:B------:R-:W-:Y:S01]  /*9cf0*/  MOV R44, UR29 ;  /* 0x0000001d002c7c02 */ /* 0x000fe20008000f00 */
[----:B------:R-:W-:Y:S02]  /*9d00*/  UIADD3 UR29, UPT, UPT, UR23, UR29, URZ ;  /* 0x0000001d171d7290 */ /* 0x000fe4000fffe0ff */
[----:B------:R-:W-:Y:S01]  /*9d10*/  IMAD.WIDE R148, R147, 0x8, R48 ;  /* 0x0000000893947825 */ /* 0x000fe200078e0230 */
[----:B------:R-:W-:-:S03]  /*9d20*/  DFMA R60, R124, R60, R46 ;  /* 0x0000003c7c3c722b */ /* 0x000fc6000000002e */
[----:B------:R-:W-:Y:S01]  /*9d30*/  IMAD.WIDE R146, R147, 0x8, R2 ;  /* 0x0000000893927825 */ /* 0x000fe200078e0202 */
[----:B------:R-:W-:Y:S01]  /*9d40*/  UIADD3 UR28, UPT, UPT, UR23, UR29, URZ ;  /* 0x0000001d171c7290 */ /* 0x000fe2000fffe0ff */
[----:B------:R-:W2:Y:S02]  /*9d50*/  LDG.E.64 R148, desc[UR34][R148.64] ;  /* 0x0000002294947981 */ /* 0x000ea4000c1e1b00 */
[----:B------:R-:W-:Y:S02]  /*9d60*/  IMAD R125, R44, UR47, R127 ;  /* 0x0000002f2c7d7c24 */ /* 0x000fe4000f8e027f */
[----:B------:R-:W3:Y:S01]  /*9d70*/  LDG.E.64 R146, desc[UR34][R146.64] ;  /* 0x0000002292927981 */ /* 0x000ee2000c1e1b00 */
[----:B------:R-:W-:Y:S02]  /*9d80*/  IMAD.U32 R44, RZ, RZ, UR29 ;  /* 0x0000001dff2c7e24 */ /* 0x000fe4000f8e00ff */
[C---:B-1----:R-:W-:Y:S01]  /*9d90*/  IMAD.WIDE R142, R125.reuse, 0x8, R48 ;  /* 0x000000087d8e7825 */ /* 0x042fe200078e0230 */
[C---:B-----5:R-:W-:Y:S01]  /*9da0*/  DFMA R52, R54.reuse, R52, R60 ;  /* 0x000000343634722b */ /* 0x060fe2000000003c */
[----:B------:R-:W-:Y:S01]  /*9db0*/  UIADD3 UR29, UPT, UPT, UR23, UR28, URZ ;  /* 0x0000001c171d7290 */ /* 0x000fe2000fffe0ff */
[----:B------:R-:W-:Y:S01]  /*9dc0*/  DFMA R158, R54, R158, R56 ;  /* 0x0000009e369e722b */ /* 0x000fe20000000038 */
[----:B------:R-:W-:Y:S01]  /*9dd0*/  IMAD.WIDE R124, R125, 0x8, R2 ;  /* 0x000000087d7c7825 */ /* 0x000fe200078e0202 */
[----:B------:R-:W-:Y:S01]  /*9de0*/  DMUL R156, R156, UR12 ;  /* 0x0000000c9c9c7c28 */ /* 0x000fe20008000000 */
[----:B------:R-:W4:Y:S02]  /*9df0*/  LDG.E.64 R142, desc[UR34][R142.64] ;  /* 0x000000228e8e7981 */ /* 0x000f24000c1e1b00 */
[----:B------:R-:W-:Y:S01]  /*9e00*/  IMAD R55, R44, UR47, R127 ;  /* 0x0000002f2c377c24 */ /* 0x000fe2000f8e027f */
[----:B------:R-:W-:Y:S01]  /*9e10*/  MOV R44, UR28 ;  /* 0x0000001c002c7c02 */ /* 0x000fe20008000f00 */
[----:B------:R-:W5:Y:S02]  /*9e20*/  LDG.E.64 R124, desc[UR34][R124.64] ;  /* 0x000000227c7c7981 */ /* 0x000f64000c1e1b00 */
[----:B------:R-:W-:-:S02]  /*9e30*/  IMAD.WIDE R56, R55, 0x8, R48 ;  /* 0x0000000837387825 */ /* 0x000fc400078e0230 */
[----:B------:R-:W5:Y:S01]  /*9e40*/  LDG.E.64 R60, desc[UR34][R50.64+0x28] ;  /* 0x00002822323c7981 */ /* 0x000f62000c1e1b00 */
[----:B------:R-:W-:Y:S01]  /*9e50*/  MOV R46, UR29 ;  /* 0x0000001d002e7c02 */ /* 0x000fe20008000f00 */
[----:B------:R-:W-:Y:S01]  /*9e60*/  IMAD.WIDE R54, R55, 0x8, R2 ;  /* 0x0000000837367825 */ /* 0x000fe200078e0202 */
[----:B------:R-:W-:Y:S01]  /*9e70*/  DFMA R154, R156, R154, R52 ;  /* 0x0000009a9c9a722b */ /* 0x000fe20000000034 */
[----:B------:R-:W5:Y:S02]  /*9e80*/  LDG.E.64 R56, desc[UR34][R56.64] ;  /* 0x0000002238387981 */ /* 0x000f64000c1e1b00 */
[--C-:B------:R-:W-:Y:S02]  /*9e90*/  IMAD R45, R44, UR47, R127.reuse ;  /* 0x0000002f2c2d7c24 */ /* 0x100fe4000f8e027f */
[----:B------:R-:W-:Y:S01]  /*9ea0*/  IMAD R163, R46, UR47, R127 ;  /* 0x0000002f2ea37c24 */ /* 0x000fe2000f8e027f */
[----:B------:R-:W5:Y:S01]  /*9eb0*/  LDG.E.64 R54, desc[UR34][R54.64] ;  /* 0x0000002236367981 */ /* 0x000f62000c1e1b00 */
[----:B------:R-:W-:-:S03]  /*9ec0*/  IMAD.WIDE R46, R45, 0x8, R48 ;  /* 0x000000082d2e7825 */ /* 0x000fc600078e0230 */
[----:B------:R-:W5:Y:S01]  /*9ed0*/  LDG.E.64 R52, desc[UR34][R50.64+0x30] ;  /* 0x0000302232347981 */ /* 0x000f62000c1e1b00 */
[----:B------:R-:W-:-:S03]  /*9ee0*/  IMAD.WIDE R44, R45, 0x8, R2 ;  /* 0x000000082d2c7825 */ /* 0x000fc600078e0202 */
[----:B------:R-:W5:Y:S01]  /*9ef0*/  LDG.E.64 R46, desc[UR34][R46.64] ;  /* 0x000000222e2e7981 */ /* 0x000f62000c1e1b00 */
[----:B------:R-:W-:-:S03]  /*9f00*/  IMAD.WIDE R48, R163, 0x8, R48 ;  /* 0x00000008a3307825 */ /* 0x000fc600078e0230 */
[----:B------:R-:W5:Y:S01]  /*9f10*/  LDG.E.64 R44, desc[UR34][R44.64] ;  /* 0x000000222c2c7981 */ /* 0x000f62000c1e1b00 */
[----:B------:R-:W-:-:S03]  /*9f20*/  IMAD.WIDE R2, R163, 0x8, R2 ;  /* 0x00000008a3027825 */ /* 0x000fc600078e0202 */
[----:B------:R-:W5:Y:S04]  /*9f30*/  LDG.E.64 R48, desc[UR34][R48.64] ;  /* 0x0000002230307981 */ /* 0x000f68000c1e1b00 */
[----:B------:R-:W5:Y:S01]  /*9f40*/  LDG.E.64 R2, desc[UR34][R2.64] ;  /* 0x0000002202027981 */ /* 0x000f62000c1e1b00 */
[----:B------:R-:W-:Y:S02]  /*9f50*/  DFMA R152, R156, R152, R158 ;  /* 0x000000989c98722b */ /* 0x000fe4000000009e */
[----:B------:R-:W-:Y:S02]  /*9f60*/  DMUL R150, R150, UR12 ;  /* 0x0000000c96967c28 */ /* 0x000fe40008000000 */
[----:B------:R-:W-:Y:S01]  /*9f70*/  DMUL R144, R144, UR12 ;  /* 0x0000000c90907c28 */ /* 0x000fe20008000000 */
[----:B------:R-:W-:Y:S01]  /*9f80*/  UIADD3 UR7, UPT, UPT, UR7, 0x8, URZ ;  /* 0x0000000807077890 */ /* 0x000fe2000fffe0ff */
[----:B------:R-:W-:-:S03]  /*9f90*/  DMUL R160, R160, UR12 ;  /* 0x0000000ca0a07c28 */ /* 0x000fc60008000000 */
[----:B------:R-:W-:Y:S01]  /*9fa0*/  UISETP.NE.AND UP2, UPT, UR7, UR25, UPT ;  /* 0x000000190700728c */ /* 0x000fe2000bf45270 */
[C---:B--2---:R-:W-:Y:S02]  /*9fb0*/  DFMA R148, R150.reuse, R148, R154 ;  /* 0x000000949694722b */ /* 0x044fe4000000009a */
[----:B---3--:R-:W-:-:S06]  /*9fc0*/  DFMA R146, R150, R146, R152 ;  /* 0x000000929692722b */ /* 0x008fcc0000000098 */
[C---:B----4-:R-:W-:Y:S02]  /*9fd0*/  DFMA R142, R144.reuse, R142, R148 ;  /* 0x0000008e908e722b */ /* 0x050fe40000000094 */
[----:B-----5:R-:W-:Y:S02]  /*9fe0*/  DFMA R124, R144, R124, R146 ;  /* 0x0000007c907c722b */ /* 0x020fe40000000092 */
[----:B------:R-:W-:-:S08]  /*9ff0*/  DMUL R60, R60, UR12 ;  /* 0x0000000c3c3c7c28 */ /* 0x000fd00008000000 */
[C---:B------:R-:W-:Y:S02]  /*a000*/  DFMA R56, R60.reuse, R56, R142 ;  /* 0x000000383c38722b */ /* 0x040fe4000000008e */
[----:B------:R-:W-:Y:S02]  /*a010*/  DFMA R54, R60, R54, R124 ;  /* 0x000000363c36722b */ /* 0x000fe4000000007c */
[----:B------:R-:W-:-:S08]  /*a020*/  DMUL R52, R52, UR12 ;  /* 0x0000000c34347c28 */ /* 0x000fd00008000000 */
[C---:B------:R-:W-:Y:S02]  /*a030*/  DFMA R46, R52.reuse, R46, R56 ;  /* 0x0000002e342e722b */ /* 0x040fe40000000038 */
[----:B------:R-:W-:-:S06]  /*a040*/  DFMA R44, R52, R44, R54 ;  /* 0x0000002c342c722b */ /* 0x000fcc0000000036 */
[C---:B------:R-:W-:Y:S02]  /*a050*/  DFMA R46, R160.reuse, R48, R46 ;  /* 0x00000030a02e722b */ /* 0x040fe4000000002e */
[----:B------:R-:W-:Y:S01]  /*a060*/  DFMA R44, R160, R2, R44 ;  /* 0x00000002a02c722b */ /* 0x000fe2000000002c */
[----:B------:R-:W-:Y:S10]  /*a070*/  BRA.U UP2, `(.L_x_88) ;  /* 0xfffffff902807547 */ /* 0x000ff4000b83ffff */
[----:B------:R-:W-:-:S05]  /*a080*/  UMOV UR7, UR25 ;  /* 0x0000001900077c82 */ /* 0x000fca0008000000 */
.L_x_87:
[----:B------:R-:W-:-:S09]  /*a090*/  UISETP.NE.AND UP2, UPT, UR52, URZ, UPT ;  /* 0x000000ff3400728c */ /* 0x000fd2000bf45270 */
[----:B------:R-:W-:Y:S05]  /*a0a0*/  BRA.U !UP2, `(.L_x_89) ;  /* 0x000000050abc7547 */ /* 0x000fea000b800000 */
[----:B------:R-:W-:Y:S01]  /*a0b0*/  UISETP.NE.AND UP2, UPT, UR51, URZ, UPT ;  /* 0x000000ff3300728c */ /* 0x000fe2000bf45270 */
[----:B------:R-:W-:Y:S10]  /*a0c0*/  BRA.U !UP0, `(.L_x_90) ;  /* 0x0000000108dc7547 */ /* 0x000ff4000b800000 */
[----:B------:R-:W0:Y:S01]  /*a0d0*/  LDC.64 R148, c[0x0][0x490] ;  /* 0x00012400ff947b82 */ /* 0x000e220000000a00 */
[----:B------:R-:W1:Y:S01]  /*a0e0*/  LDCU.64 UR28, c[0x0][0x490] ;  /* 0x00009200ff1c77ac */ /* 0x000e620008000a00 */
[C---:B------:R-:W-:Y:S02]  /*a0f0*/  IADD3 R51, PT, PT, R22.reuse, UR7, RZ ;  /* 0x0000000716337c10 */ /* 0x040fe4000fffe0ff */
[----:B------:R-:W-:Y:S01]  /*a100*/  IADD3 R50, P4, PT, R22, UR7, RZ ;  /* 0x0000000716327c10 */ /* 0x000fe2000ff9e0ff */
[----:B------:R-:W-:-:S03]  /*a110*/  UIMAD UR30, UR23, UR7, UR31 ;  /* 0x00000007171e72a4 */ /* 0x000fc6000f8e021f */
[----:B------:R-:W2:Y:S03]  /*a120*/  LDC.64 R48, c[0x0][0x4c0] ;  /* 0x00013000ff307b82 */ /* 0x000ea60000000a00 */
[----:B------:R-:W-:Y:S01]  /*a130*/  MOV R52, UR30 ;  /* 0x0000001e00347c02 */ /* 0x000fe20008000f00 */
[----:B------:R-:W-:-:S04]  /*a140*/  UIADD3 UR30, UPT, UPT, UR23, UR30, URZ ;  /* 0x0000001e171e7290 */ /* 0x000fc8000fffe0ff */
[----:B------:R-:W3:Y:S01]  /*a150*/  LDC.64 R2, c[0x0][0x4c8] ;  /* 0x00013200ff027b82 */ /* 0x000ee20000000a00 */
[----:B------:R-:W-:Y:S02]  /*a160*/  IMAD R145, R52, UR47, R127 ;  /* 0x0000002f34917c24 */ /* 0x000fe4000f8e027f */
[----:B0-----:R-:W-:Y:S01]  /*a170*/  IMAD.WIDE.U32 R148, R51, 0x8, R148 ;  /* 0x0000000833947825 */ /* 0x001fe200078e0094 */
[----:B------:R-:W-:Y:S02]  /*a180*/  IADD3.X R51, PT, PT, RZ, RZ, RZ, P4, !PT ;  /* 0x000000ffff337210 */ /* 0x000fe400027fe4ff */
[----:B-1----:R-:W-:-:S03]  /*a190*/  LEA R150, P4, R50, UR28, 0x3 ;  /* 0x0000001c32967c11 */ /* 0x002fc6000f8818ff */
[----:B------:R-:W4:Y:S01]  /*a1a0*/  LDG.E.64 R148, desc[UR34][R148.64] ;  /* 0x0000002294947981 */ /* 0x000f22000c1e1b00 */
[----:B------:R-:W-:Y:S01]  /*a1b0*/  LEA.HI.X R151, R50, UR29, R51, 0x3, P4 ;  /* 0x0000001d32977c11 */ /* 0x000fe2000a0f1c33 */
[C---:B--2---:R-:W-:Y:S01]  /*a1c0*/  IMAD.WIDE R146, R145.reuse, 0x8, R48 ;  /* 0x0000000891927825 */ /* 0x044fe200078e0230 */
[----:B------:R-:W-:Y:S01]  /*a1d0*/  MOV R50, UR30 ;  /* 0x0000001e00327c02 */ /* 0x000fe20008000f00 */
[----:B------:R-:W-:Y:S02]  /*a1e0*/  UIADD3 UR30, UPT, UPT, UR23, UR30, URZ ;  /* 0x0000001e171e7290 */ /* 0x000fe4000fffe0ff */
[----:B------:R-:W2:Y:S01]  /*a1f0*/  LDG.E.64 R142, desc[UR34][R150.64+0x8] ;  /* 0x00000822968e7981 */ /* 0x000ea2000c1e1b00 */
[----:B---3--:R-:W-:-:S03]  /*a200*/  IMAD.WIDE R144, R145, 0x8, R2 ;  /* 0x0000000891907825 */ /* 0x008fc600078e0202 */
[----:B------:R-:W3:Y:S01]  /*a210*/  LDG.E.64 R146, desc[UR34][R146.64] ;  /* 0x0000002292927981 */ /* 0x000ee2000c1e1b00 */
[----:B------:R-:W-:Y:S01]  /*a220*/  IMAD R61, R50, UR47, R127 ;  /* 0x0000002f323d7c24 */ /* 0x000fe2000f8e027f */
[----:B------:R-:W-:Y:S02]  /*a230*/  MOV R50, UR30 ;  /* 0x0000001e00327c02 */ /* 0x000fe40008000f00 */
[----:B------:R-:W5:Y:S01]  /*a240*/  LDG.E.64 R144, desc[UR34][R144.64] ;  /* 0x0000002290907981 */ /* 0x000f62000c1e1b00 */
[C---:B------:R-:W-:Y:S01]  /*a250*/  IMAD.WIDE R124, R61.reuse, 0x8, R48 ;  /* 0x000000083d7c7825 */ /* 0x040fe200078e0230 */
[----:B------:R-:W-:Y:S02]  /*a260*/  UIADD3 UR30, UPT, UPT, UR23, UR30, URZ ;  /* 0x0000001e171e7290 */ /* 0x000fe4000fffe0ff */
[----:B------:R-:W5:Y:S01]  /*a270*/  LDG.E.64 R56, desc[UR34][R150.64+0x10] ;  /* 0x0000102296387981 */ /* 0x000f62000c1e1b00 */
[----:B------:R-:W-:-:S03]  /*a280*/  IMAD.WIDE R60, R61, 0x8, R2 ;  /* 0x000000083d3c7825 */ /* 0x000fc600078e0202 */
[----:B------:R-:W5:Y:S01]  /*a290*/  LDG.E.64 R124, desc[UR34][R124.64] ;  /* 0x000000227c7c7981 */ /* 0x000f62000c1e1b00 */
[----:B------:R-:W-:Y:S01]  /*a2a0*/  IMAD R53, R50, UR47, R127 ;  /* 0x0000002f32357c24 */ /* 0x000fe2000f8e027f */
[----:B------:R-:W-:Y:S02]  /*a2b0*/  MOV R50, UR30 ;  /* 0x0000001e00327c02 */ /* 0x000fe40008000f00 */
[----:B------:R-:W5:Y:S01]  /*a2c0*/  LDG.E.64 R60, desc[UR34][R60.64] ;  /* 0x000000223c3c7981 */ /* 0x000f62000c1e1b00 */
[----:B------:R-:W-:-:S04]  /*a2d0*/  IMAD.WIDE R54, R53, 0x8, R48 ;  /* 0x0000000835367825 */ /* 0x000fc800078e0230 */
[----:B------:R-:W-:Y:S02]  /*a2e0*/  IMAD.WIDE R52, R53, 0x8, R2 ;  /* 0x0000000835347825 */ /* 0x000fe400078e0202 */
[----:B------:R-:W5:Y:S02]  /*a2f0*/  LDG.E.64 R54, desc[UR34][R54.64] ;  /* 0x0000002236367981 */ /* 0x000f64000c1e1b00 */
[----:B------:R-:W-:Y:S02]  /*a300*/  IMAD R153, R50, UR47, R127 ;  /* 0x0000002f32997c24 */ /* 0x000fe4000f8e027f */
[----:B------:R-:W5:Y:S02]  /*a310*/  LDG.E.64 R50, desc[UR34][R150.64+0x18] ;  /* 0x0000182296327981 */ /* 0x000f64000c1e1b00 */
[C---:B------:R-:W-:Y:S02]  /*a320*/  IMAD.WIDE R48, R153.reuse, 0x8, R48 ;  /* 0x0000000899307825 */ /* 0x040fe400078e0230 */
[----:B------:R-:W5:Y:S02]  /*a330*/  LDG.E.64 R52, desc[UR34][R52.64] ;  /* 0x0000002234347981 */ /* 0x000f64000c1e1b00 */
[----:B------:R-:W-:-:S02]  /*a340*/  IMAD.WIDE R2, R153, 0x8, R2 ;  /* 0x0000000899027825 */ /* 0x000fc400078e0202 */
[----:B------:R-:W5:Y:S04]  /*a350*/  LDG.E.64 R48, desc[UR34][R48.64] ;  /* 0x0000002230307981 */ /* 0x000f68000c1e1b00 */
[----:B------:R-:W5:Y:S01]  /*a360*/  LDG.E.64 R2, desc[UR34][R2.64] ;  /* 0x0000002202027981 */ /* 0x000f62000c1e1b00 */
[----:B------:R-:W-:Y:S01]  /*a370*/  UIADD3 UR7, UPT, UPT, UR7, 0x4, URZ ;  /* 0x0000000407077890 */ /* 0x000fe2000fffe0ff */
[----:B----4-:R-:W-:Y:S02]  /*a380*/  DMUL R148, R148, UR12 ;  /* 0x0000000c94947c28 */ /* 0x010fe40008000000 */
[----:B--2---:R-:W-:-:S06]  /*a390*/  DMUL R142, R142, UR12 ;  /* 0x0000000c8e8e7c28 */ /* 0x004fcc0008000000 */
[C---:B---3--:R-:W-:Y:S02]  /*a3a0*/  DFMA R146, R148.reuse, R146, R46 ;  /* 0x000000929492722b */ /* 0x048fe4000000002e */
[----:B-----5:R-:W-:Y:S02]  /*a3b0*/  DFMA R144, R148, R144, R44 ;  /* 0x000000909490722b */ /* 0x020fe4000000002c */
[----:B------:R-:W-:-:S04]  /*a3c0*/  DMUL R56, R56, UR12 ;  /* 0x0000000c38387c28 */ /* 0x000fc80008000000 */
[C---:B------:R-:W-:Y:S02]  /*a3d0*/  DFMA R124, R142.reuse, R124, R146 ;  /* 0x0000007c8e7c722b */ /* 0x040fe40000000092 */
[----:B------:R-:W-:-:S06]  /*a3e0*/  DFMA R60, R142, R60, R144 ;  /* 0x0000003c8e3c722b */ /* 0x000fcc0000000090 */
[----:B------:R-:W-:Y:S02]  /*a3f0*/  DFMA R54, R56, R54, R124 ;  /* 0x000000363836722b */ /* 0x000fe4000000007c */
[----:B------:R-:W-:Y:S02]  /*a400*/  DMUL R50, R50, UR12 ;  /* 0x0000000c32327c28 */ /* 0x000fe40008000000 */
[----:B------:R-:W-:-:S06]  /*a410*/  DFMA R52, R56, R52, R60 ;  /* 0x000000343834722b */ /* 0x000fcc000000003c */
[C---:B------:R-:W-:Y:S02]  /*a420*/  DFMA R46, R50.reuse, R48, R54 ;  /* 0x00000030322e722b */ /* 0x040fe40000000036 */
[----:B------:R-:W-:-:S11]  /*a430*/  DFMA R44, R50, R2, R52 ;  /* 0x00000002322c722b */ /* 0x000fd60000000034 */
.L_x_90:
[----:B------:R-:W-:Y:S05]  /*a440*/  BRA.U !UP2, `(.L_x_89) ;  /* 0x000000010ad47547 */ /* 0x000fea000b800000 */
[----:B------:R-:W-:Y:S02]  /*a450*/  UISETP.NE.AND UP2, UPT, UR54, URZ, UPT ;  /* 0x000000ff3600728c */ /* 0x000fe4000bf45270 */
[----:B------:R-:W-:-:S07]  /*a460*/  UISETP.NE.AND UP3, UPT, UR53, URZ, UPT ;  /* 0x000000ff3500728c */ /* 0x000fce000bf65270 */
[----:B------:R-:W-:Y:S05]  /*a470*/  BRA.U !UP2, `(.L_x_91) ;  /* 0x000000010a847547 */ /* 0x000fea000b800000 */
[----:B------:R-:W0:Y:S01]  /*a480*/  LDC.64 R56, c[0x0][0x490] ;  /* 0x00012400ff387b82 */ /* 0x000e220000000a00 */
[----:B------:R-:W1:Y:S01]  /*a490*/  LDCU.64 UR28, c[0x0][0x490] ;  /* 0x00009200ff1c77ac */ /* 0x000e620008000a00 */
[C---:B------:R-:W-:Y:S01]  /*a4a0*/  VIADD R51, R22.reuse, UR7 ;  /* 0x0000000716337c36 */ /* 0x040fe20008000000 */
[----:B------:R-:W-:Y:S01]  /*a4b0*/  IADD3 R52, P4, PT, R22, UR7, RZ ;  /* 0x0000000716347c10 */ /* 0x000fe2000ff9e0ff */
[----:B------:R-:W-:-:S04]  /*a4c0*/  UIMAD UR30, UR23, UR7, UR31 ;  /* 0x00000007171e72a4 */ /* 0x000fc8000f8e021f */
[----:B------:R-:W2:Y:S01]  /*a4d0*/  LDC.64 R48, c[0x0][0x4c0] ;  /* 0x00013000ff307b82 */ /* 0x000ea20000000a00 */
[----:B------:R-:W-:Y:S02]  /*a4e0*/  UIADD3 UR48, UPT, UPT, UR23, UR30, URZ ;  /* 0x0000001e17307290 */ /* 0x000fe4000fffe0ff */
[----:B------:R-:W-:-:S05]  /*a4f0*/  MOV R54, UR30 ;  /* 0x0000001e00367c02 */ /* 0x000fca0008000f00 */
[----:B------:R-:W3:Y:S01]  /*a500*/  LDC.64 R2, c[0x0][0x4c8] ;  /* 0x00013200ff027b82 */ /* 0x000ee20000000a00 */
[----:B------:R-:W-:Y:S01]  /*a510*/  IMAD R53, R54, UR47, R127 ;  /* 0x0000002f36357c24 */ /* 0x000fe2000f8e027f */
[----:B------:R-:W-:Y:S01]  /*a520*/  MOV R54, UR48 ;  /* 0x0000003000367c02 */ /* 0x000fe20008000f00 */
[----:B0-----:R-:W-:Y:S01]  /*a530*/  IMAD.WIDE.U32 R56, R51, 0x8, R56 ;  /* 0x0000000833387825 */ /* 0x001fe200078e0038 */
[----:B------:R-:W-:Y:S02]  /*a540*/  IADD3.X R51, PT, PT, RZ, RZ, RZ, P4, !PT ;  /* 0x000000ffff337210 */ /* 0x000fe400027fe4ff */
[----:B-1----:R-:W-:-:S03]  /*a550*/  LEA R50, P4, R52, UR28, 0x3 ;  /* 0x0000001c34327c11 */ /* 0x002fc6000f8818ff */
[----:B------:R-:W4:Y:S01]  /*a560*/  LDG.E.64 R56, desc[UR34][R56.64] ;  /* 0x0000002238387981 */ /* 0x000f22000c1e1b00 */
[----:B------:R-:W-:Y:S01]  /*a570*/  LEA.HI.X R51, R52, UR29, R51, 0x3, P4 ;  /* 0x0000001d34337c11 */ /* 0x000fe2000a0f1c33 */
[----:B--2---:R-:W-:-:S04]  /*a580*/  IMAD.WIDE R60, R53, 0x8, R48 ;  /* 0x00000008353c7825 */ /* 0x004fc800078e0230 */
[----:B------:R-:W-:Y:S01]  /*a590*/  IMAD R125, R54, UR47, R127 ;  /* 0x0000002f367d7c24 */ /* 0x000fe2000f8e027f */
[----:B------:R-:W2:Y:S01]  /*a5a0*/  LDG.E.64 R50, desc[UR34][R50.64+0x8] ;  /* 0x0000082232327981 */ /* 0x000ea2000c1e1b00 */
[----:B---3--:R-:W-:-:S03]  /*a5b0*/  IMAD.WIDE R52, R53, 0x8, R2 ;  /* 0x0000000835347825 */ /* 0x008fc600078e0202 */
[----:B------:R-:W3:Y:S01]  /*a5c0*/  LDG.E.64 R54, desc[UR34][R60.64] ;  /* 0x000000223c367981 */ /* 0x000ee2000c1e1b00 */
[----:B------:R-:W-:-:S03]  /*a5d0*/  IMAD.WIDE R48, R125, 0x8, R48 ;  /* 0x000000087d307825 */ /* 0x000fc600078e0230 */
[----:B------:R-:W5:Y:S01]  /*a5e0*/  LDG.E.64 R52, desc[UR34][R52.64] ;  /* 0x0000002234347981 */ /* 0x000f62000c1e1b00 */
[----:B------:R-:W-:-:S03]  /*a5f0*/  IMAD.WIDE R2, R125, 0x8, R2 ;  /* 0x000000087d027825 */ /* 0x000fc600078e0202 */
[----:B------:R-:W5:Y:S04]  /*a600*/  LDG.E.64 R48, desc[UR34][R48.64] ;  /* 0x0000002230307981 */ /* 0x000f68000c1e1b00 */
[----:B------:R-:W5:Y:S01]  /*a610*/  LDG.E.64 R2, desc[UR34][R2.64] ;  /* 0x0000002202027981 */ /* 0x000f62000c1e1b00 */
[----:B------:R-:W-:Y:S01]  /*a620*/  UIADD3 UR7, UPT, UPT, UR7, 0x2, URZ ;  /* 0x0000000207077890 */ /* 0x000fe2000fffe0ff */
[----:B----4-:R-:W-:-:S08]  /*a630*/  DMUL R56, R56, UR12 ;  /* 0x0000000c38387c28 */ /* 0x010fd00008000000 */
[----:B---3--:R-:W-:Y:S02]  /*a640*/  DFMA R46, R56, R54, R46 ;  /* 0x00000036382e722b */ /* 0x008fe4000000002e */
[----:B--2---:R-:W-:Y:S02]  /*a650*/  DMUL R54, R50, UR12 ;  /* 0x0000000c32367c28 */ /* 0x004fe40008000000 */
[----:B-----5:R-:W-:-:S06]  /*a660*/  DFMA R44, R56, R52, R44 ;  /* 0x00000034382c722b */ /* 0x020fcc000000002c */
[C---:B------:R-:W-:Y:S02]  /*a670*/  DFMA R46, R54.reuse, R48, R46 ;  /* 0x00000030362e722b */ /* 0x040fe4000000002e */
[----:B------:R-:W-:-:S11]  /*a680*/  DFMA R44, R54, R2, R44 ;  /* 0x00000002362c722b */ /* 0x000fd6000000002c */
.L_x_91:
[----:B------:R-:W-:Y:S05]  /*a690*/  BRA.U !UP3, `(.L_x_89) ;  /* 0x000000010b407547 */ /* 0x000fea000b800000 */
[----:B------:R-:W0:Y:S01]  /*a6a0*/  LDC.64 R50, c[0x0][0x490] ;  /* 0x00012400ff327b82 */ /* 0x000e220000000a00 */
[----:B------:R-:W-:Y:S02]  /*a6b0*/  UIMAD UR28, UR23, UR7, UR31 ;  /* 0x00000007171c72a4 */ /* 0x000fe4000f8e021f */
[----:B------:R-:W-:-:S04]  /*a6c0*/  IADD3 R53, PT, PT, R22, UR7, RZ ;  /* 0x0000000716357c10 */ /* 0x000fc8000fffe0ff */
[----:B------:R-:W-:Y:S01]  /*a6d0*/  MOV R54, UR28 ;  /* 0x0000001c00367c02 */ /* 0x000fe20008000f00 */
[----:B------:R-:W1:Y:S04]  /*a6e0*/  LDC.64 R48, c[0x0][0x4c0] ;  /* 0x00013000ff307b82 */ /* 0x000e680000000a00 */
[----:B------:R-:W-:-:S04]  /*a6f0*/  IMAD R55, R54, UR47, R127 ;  /* 0x0000002f36377c24 */ /* 0x000fc8000f8e027f */
[----:B------:R-:W2:Y:S01]  /*a700*/  LDC.64 R2, c[0x0][0x4c8] ;  /* 0x00013200ff027b82 */ /* 0x000ea20000000a00 */
[----:B0-----:R-:W-:-:S05]  /*a710*/  IMAD.WIDE.U32 R52, R53, 0x8, R50 ;  /* 0x0000000835347825 */ /* 0x001fca00078e0032 */
[----:B------:R-:W3:Y:S01]  /*a720*/  LDG.E.64 R50, desc[UR34][R52.64] ;  /* 0x0000002234327981 */ /* 0x000ee2000c1e1b00 */
[----:B-1----:R-:W-:-:S06]  /*a730*/  IMAD.WIDE R48, R55, 0x8, R48 ;  /* 0x0000000837307825 */ /* 0x002fcc00078e0230 */
[----:B------:R-:W4:Y:S01]  /*a740*/  LDG.E.64 R48, desc[UR34][R48.64] ;  /* 0x0000002230307981 */ /* 0x000f22000c1e1b00 */
[----:B--2---:R-:W-:-:S06]  /*a750*/  IMAD.WIDE R2, R55, 0x8, R2 ;  /* 0x0000000837027825 */ /* 0x004fcc00078e0202 */
[----:B------:R-:W2:Y:S01]  /*a760*/  LDG.E.64 R2, desc[UR34][R2.64] ;  /* 0x0000002202027981 */ /* 0x000ea2000c1e1b00 */
[----:B---3--:R-:W-:-:S08]  /*a770*/  DMUL R50, R50, UR12 ;  /* 0x0000000c32327c28 */ /* 0x008fd00008000000 */
[C---:B----4-:R-:W-:Y:S02]  /*a780*/  DFMA R46, R50.reuse, R48, R46 ;  /* 0x00000030322e722b */ /* 0x050fe4000000002e */
[----:B--2---:R-:W-:-:S11]  /*a790*/  DFMA R44, R50, R2, R44 ;  /* 0x00000002322c722b */ /* 0x004fd6000000002c */
.L_x_89:
[----:B------:R-:W-:Y:S05]  /*a7a0*/  BRA.U UP1, `(.L_x_92) ;  /* 0xfffffff1018c7547 */ /* 0x000fea000b83ffff */
.L_x_81:
        /* <DEDUP_REMOVED lines=23> */
[----:B------:R-:W-:-:S03]  /*a920*/  IMAD.MOV.U32 R2, RZ, RZ, 0x3a2c32e4 ;  /* 0x3a2c32e4ff027424 */ /* 0x000fc600078e00ff */
        /* <DEDUP_REMOVED lines=26> */
[----:B------:R-:W-:Y:S01]  /*aad0*/  MOV R48, 0x391fcb8e ;  /* 0x391fcb8e00307802 */ /* 0x000fe20000000f00 */
        /* <DEDUP_REMOVED lines=17> */
[----:B------:R-:W-:Y:S01]  /*abf0*/  HFMA2 R49, -RZ, RZ, 1.875, 0 ;  /* 0x3f800000ff317431 */ /* 0x000fe200000001ff */
        /* <DEDUP_REMOVED lines=19> */
.L_x_98:
[----:B------:R-:W-:Y:S01]  /*ad30*/  FSETP.GEU.AND P4, PT, R24, RZ, PT ;  /* 0x000000ff1800720b */ /* 0x000fe20003f8e000 */
[----:B------:R-:W-:Y:S01]  /*ad40*/  FADD R49, R3, R3 ;  /* 0x0000000303317221 */ /* 0x000fe20000000000 */
[----:B------:R-:W-:-:S11]  /*ad50*/  FSETP.NEU.AND P5, PT, |R36|, 1, PT ;  /* 0x3f8000002400780b */ /* 0x000fd60003fad200 */
[----:B------:R-:W-:-:S04]  /*ad60*/  @!P4 LOP3.LUT R49, R49, 0x7f800000, RZ, 0x3c, !PT ;  /* 0x7f8000003131c812 */ /* 0x000fc800078e3cff */
[----:B------:R-:W-:Y:S01]  /*ad70*/  @P5 LOP3.LUT R49, R49, 0x7fffffff, RZ, 0xc0, !PT ;  /* 0x7fffffff31315812 */ /* 0x000fe200078ec0ff */
[----:B------:R-:W-:Y:S06]  /*ad80*/  BRA `(.L_x_96) ;  /* 0x0000000000047947 */ /* 0x000fec0003800000 */
.L_x_97:
[----:B------:R-:W-:-:S07]  /*ad90*/  FADD R49, R24, R3 ;  /* 0x0000000318317221 */ /* 0x000fce0000000000 */
.L_x_96:
[----:B------:R-:W-:Y:S05]  /*ada0*/  BSYNC.RECONVERGENT B0 ;  /* 0x0000000000007941 */ /* 0x000fea0003800200 */
.L_x_95:
        /* <DEDUP_REMOVED lines=78> */
.L_x_101:
[----:B------:R-:W-:Y:S01]  /*b290*/  FSETP.GEU.AND P4, PT, R27, RZ, PT ;  /* 0x000000ff1b00720b */ /* 0x000fe20003f8e000 */
[----:B------:R-:W-:Y:S01]  /*b2a0*/  FADD R52, R50, R50 ;  /* 0x0000003232347221 */ /* 0x000fe20000000000 */
[----:B------:R-:W-:-:S11]  /*b2b0*/  FSETP.NEU.AND P5, PT, |R126|, 1, PT ;  /* 0x3f8000007e00780b */ /* 0x000fd60003fad200 */
[----:B------:R-:W-:-:S04]  /*b2c0*/  @!P4 LOP3.LUT R52, R52, 0x7f800000, RZ, 0x3c, !PT ;  /* 0x7f8000003434c812 */ /* 0x000fc800078e3cff */
[----:B------:R-:W-:Y:S01]  /*b2d0*/  @P5 LOP3.LUT R52, R52, 0x7fffffff, RZ, 0xc0, !PT ;  /* 0x7fffffff34345812 */ /* 0x000fe200078ec0ff */
[----:B------:R-:W-:Y:S06]  /*b2e0*/  BRA `(.L_x_99) ;  /* 0x0000000000047947 */ /* 0x000fec0003800000 */
.L_x_100:
[----:B------:R-:W-:-:S07]  /*b2f0*/  FADD R52, R27, R50 ;  /* 0x000000321b347221 */ /* 0x000fce0000000000 */
.L_x_99:
        /* <DEDUP_REMOVED lines=79> */
.L_x_105:
[----:B------:R-:W-:Y:S01]  /*b7f0*/  FSETP.GEU.AND P4, PT, R26, RZ, PT ;  /* 0x000000ff1a00720b */ /* 0x000fe20003f8e000 */
[----:B------:R-:W-:Y:S01]  /*b800*/  FADD R146, R49, R49 ;  /* 0x0000003131927221 */ /* 0x000fe20000000000 */
[----:B------:R-:W-:-:S11]  /*b810*/  FSETP.NEU.AND P5, PT, |R41|, 1, PT ;  /* 0x3f8000002900780b */ /* 0x000fd60003fad200 */
[----:B------:R-:W-:-:S04]  /*b820*/  @!P4 LOP3.LUT R146, R146, 0x7f800000, RZ, 0x3c, !PT ;  /* 0x7f8000009292c812 */ /* 0x000fc800078e3cff */
[----:B------:R-:W-:Y:S01]  /*b830*/  @P5 LOP3.LUT R146, R146, 0x7fffffff, RZ, 0xc0, !PT ;  /* 0x7fffffff92925812 */ /* 0x000fe200078ec0ff */
[----:B------:R-:W-:Y:S06]  /*b840*/  BRA `(.L_x_103) ;  /* 0x0000000000047947 */ /* 0x000fec0003800000 */
.L_x_104:
[----:B------:R-:W-:-:S07]  /*b850*/  FADD R146, R26, R49 ;  /* 0x000000311a927221 */ /* 0x000fce0000000000 */
.L_x_103:
[----:B------:R-:W-:Y:S05]  /*b860*/  BSYNC.RECONVERGENT B0 ;  /* 0x0000000000007941 */ /* 0x000fea0003800200 */
.L_x_102:
[----:B------:R-:W0:Y:S01]  /*b870*/  MUFU.RCP64H R3, R95 ;  /* 0x0000005f00037308 */ /* 0x000e220000001800 */
[----:B------:R-:W-:Y:S01]  /*b880*/  IMAD.MOV.U32 R2, RZ, RZ, 0x1 ;  /* 0x00000001ff027424 */ /* 0x000fe200078e00ff */
        /* <DEDUP_REMOVED lines=18> */
.L_x_107:
[----:B------:R-:W-:Y:S05]  /*b9b0*/  BSYNC.RECONVERGENT B1 ;  /* 0x0000000000017941 */ /* 0x000fea0003800200 */
.L_x_106:
[----:B------:R-:W-:Y:S05]  /*b9c0*/  BRA `(.L_x_94) ;  /* 0x0000001800907947 */ /* 0x000fea0003800000 */
.L_x_93:
        /* <DEDUP_REMOVED lines=80> */
.L_x_111:
[----:B------:R-:W-:Y:S01]  /*bed0*/  FSETP.GEU.AND P4, PT, R25, RZ, PT ;  /* 0x000000ff1900720b */ /* 0x000fe20003f8e000 */
[----:B------:R-:W-:Y:S01]  /*bee0*/  FADD R2, R48, R48 ;  /* 0x0000003030027221 */ /* 0x000fe20000000000 */
[----:B------:R-:W-:-:S11]  /*bef0*/  FSETP.NEU.AND P5, PT, |R37|, 1, PT ;  /* 0x3f8000002500780b */ /* 0x000fd60003fad200 */
[----:B------:R-:W-:-:S04]  /*bf00*/  @!P4 LOP3.LUT R2, R2, 0x7f800000, RZ, 0x3c, !PT ;  /* 0x7f8000000202c812 */ /* 0x000fc800078e3cff */
[----:B------:R-:W-:Y:S01]  /*bf10*/  @P5 LOP3.LUT R2, R2, 0x7fffffff, RZ, 0xc0, !PT ;  /* 0x7fffffff02025812 */ /* 0x000fe200078ec0ff */
[----:B------:R-:W-:Y:S06]  /*bf20*/  BRA `(.L_x_109) ;  /* 0x0000000000047947 */ /* 0x000fec0003800000 */
.L_x_110:
[----:B------:R-:W-:-:S07]  /*bf30*/  FADD R2, R25, R48 ;  /* 0x0000003019027221 */ /* 0x000fce0000000000 */
.L_x_109:
[----:B------:R-:W-:Y:S05]  /*bf40*/  BSYNC.RECONVERGENT B0 ;  /* 0x0000000000007941 */ /* 0x000fea0003800200 */
.L_x_108:
        /* <DEDUP_REMOVED lines=56> */
[----:B------:R-:W-:-:S03]  /*c2d0*/  MOV R52, 0x3f800000 ;  /* 0x3f80000000347802 */ /* 0x000fc60000000f00 */
        /* <DEDUP_REMOVED lines=22> */
.L_x_114:
[----:B------:R-:W-:Y:S01]  /*c440*/  FSETP.GEU.AND P4, PT, R25, RZ, PT ;  /* 0x000000ff1900720b */ /* 0x000fe20003f8e000 */
[----:B------:R-:W-:Y:S01]  /*c450*/  FADD R52, R48, R48 ;  /* 0x0000003030347221 */ /* 0x000fe20000000000 */
[----:B------:R-:W-:-:S11]  /*c460*/  FSETP.NEU.AND P5, PT, |R37|, 1, PT ;  /* 0x3f8000002500780b */ /* 0x000fd60003fad200 */
[----:B------:R-:W-:-:S04]  /*c470*/  @!P4 LOP3.LUT R52, R52, 0x7f800000, RZ, 0x3c, !PT ;  /* 0x7f8000003434c812 */ /* 0x000fc800078e3cff */
[----:B------:R-:W-:Y:S01]  /*c480*/  @P5 LOP3.LUT R52, R52, 0x7fffffff, RZ, 0xc0, !PT ;  /* 0x7fffffff34345812 */ /* 0x000fe200078ec0ff */
[----:B------:R-:W-:Y:S06]  /*c490*/  BRA `(.L_x_112) ;  /* 0x0000000000047947 */ /* 0x000fec0003800000 */
.L_x_113:
[----:B------:R-:W-:-:S07]  /*c4a0*/  FADD R52, R25, R48 ;  /* 0x0000003019347221 */ /* 0x000fce0000000000 */
.L_x_112:
        /* <DEDUP_REMOVED lines=83> */
.L_x_118:
[----:B------:R-:W-:Y:S01]  /*c9e0*/  FSETP.GEU.AND P4, PT, R23, RZ, PT ;  /* 0x000000ff1700720b */ /* 0x000fe20003f8e000 */
[----:B------:R-:W-:Y:S01]  /*c9f0*/  FADD R3, R2, R2 ;  /* 0x0000000202037221 */ /* 0x000fe20000000000 */
[----:B------:R-:W-:-:S11]  /*ca00*/  FSETP.NEU.AND P5, PT, |R32|, 1, PT ;  /* 0x3f8000002000780b */ /* 0x000fd60003fad200 */
[----:B------:R-:W-:-:S04]  /*ca10*/  @!P4 LOP3.LUT R3, R3, 0x7f800000, RZ, 0x3c, !PT ;  /* 0x7f8000000303c812 */ /* 0x000fc800078e3cff */
[----:B------:R-:W-:Y:S01]  /*ca20*/  @P5 LOP3.LUT R3, R3, 0x7fffffff, RZ, 0xc0, !PT ;  /* 0x7fffffff03035812 */ /* 0x000fe200078ec0ff */
[----:B------:R-:W-:Y:S06]  /*ca30*/  BRA `(.L_x_116) ;  /* 0x0000000000047947 */ /* 0x000fec0003800000 */
.L_x_117:
[----:B------:R-:W-:-:S07]  /*ca40*/  FADD R3, R23, R2 ;  /* 0x0000000217037221 */ /* 0x000fce0000000000 */
.L_x_116:
[----:B------:R-:W-:Y:S05]  /*ca50*/  BSYNC.RECONVERGENT B0 ;  /* 0x0000000000007941 */ /* 0x000fea0003800200 */
.L_x_115:
[C---:B------:R-:W-:Y:S01]  /*ca60*/  FMUL R2, |R3|.reuse, 16777216 ;  /* 0x4b80000003027820 */ /* 0x040fe20000400200 */
[----:B------:R-:W-:Y:S01]  /*ca70*/  FSETP.GEU.AND P4, PT, |R3|, 1.175494350822287508e-38, PT ;  /* 0x008000000300780b */ /* 0x000fe20003f8e200 */
[----:B------:R-:W-:Y:S01]  /*ca80*/  BSSY.RECONVERGENT B0, `(.L_x_119) ;  /* 0x0000053000007945 */ /* 0x000fe20003800200 */
[----:B------:R-:W-:Y:S02]  /*ca90*/  HFMA2 R146, -RZ, RZ, 1.875, 0 ;  /* 0x3f800000ff927431 */ /* 0x000fe400000001ff */
        /* <DEDUP_REMOVED lines=74> */
.L_x_122:
[----:B------:R-:W-:Y:S01]  /*cf40*/  FSETP.GEU.AND P4, PT, R26, RZ, PT ;  /* 0x000000ff1a00720b */ /* 0x000fe20003f8e000 */
[----:B------:R-:W-:Y:S01]  /*cf50*/  FADD R146, R3, R3 ;  /* 0x0000000303927221 */ /* 0x000fe20000000000 */
[----:B------:R-:W-:-:S11]  /*cf60*/  FSETP.NEU.AND P5, PT, |R41|, 1, PT ;  /* 0x3f8000002900780b */ /* 0x000fd60003fad200 */
[----:B------:R-:W-:-:S04]  /*cf70*/  @!P4 LOP3.LUT R146, R146, 0x7f800000, RZ, 0x3c, !PT ;  /* 0x7f8000009292c812 */ /* 0x000fc800078e3cff */
[----:B------:R-:W-:Y:S01]  /*cf80*/  @P5 LOP3.LUT R146, R146, 0x7fffffff, RZ, 0xc0, !PT ;  /* 0x7fffffff92925812 */ /* 0x000fe200078ec0ff */
[----:B------:R-:W-:Y:S06]  /*cf90*/  BRA `(.L_x_120) ;  /* 0x0000000000047947 */ /* 0x000fec0003800000 */
.L_x_121:
[----:B------:R-:W-:-:S07]  /*cfa0*/  FADD R146, R26, R3 ;  /* 0x000000031a927221 */ /* 0x000fce0000000000 */
.L_x_120:
[----:B------:R-:W-:Y:S05]  /*cfb0*/  BSYNC.RECONVERGENT B0 ;  /* 0x0000000000007941 */ /* 0x000fea0003800200 */
.L_x_119:
[----:B------:R-:W0:Y:S01]  /*cfc0*/  MUFU.RCP64H R3, R95 ;  /* 0x0000005f00037308 */ /* 0x000e220000001800 */
[----:B------:R-:W-:Y:S01]  /*cfd0*/  MOV R2, 0x1 ;  /* 0x0000000100027802 */ /* 0x000fe20000000f00 */
        /* <DEDUP_REMOVED lines=21> */
.L_x_124:
[----:B------:R-:W-:Y:S05]  /*d130*/  BSYNC.RECONVERGENT B1 ;  /* 0x0000000000017941 */ /* 0x000fea0003800200 */
.L_x_123:
[----:B------:R-:W-:Y:S01]  /*d140*/  DADD R146, -RZ, |R72| ;  /* 0x00000000ff927229 */ /* 0x000fe20000000548 */
[----:B------:R-:W-:Y:S02]  /*d150*/  MOV R144, R86 ;  /* 0x0000005600907202 */ /* 0x000fe40000000f00 */
[----:B------:R-:W-:Y:S02]  /*d160*/  MOV R143, R87 ;  /* 0x00000057008f7202 */ /* 0x000fe40000000f00 */
[----:B------:R-:W-:-:S05]  /*d170*/  MOV R142, 0xd1a0 ;  /* 0x0000d1a0008e7802 */ /* 0x000fca0000000f00 */
[----:B------:R-:W-:-:S07]  /*d180*/  MOV R145, R147 ;  /* 0x0000009300917202 */ /* 0x000fce0000000f00 */
[----:B------:R-:W-:Y:S05]  /*d190*/  CALL.REL.NOINC `($_Z16vfi_continuationiiiiiiiiiiddddddddddddddddddddPKdS0_S0_S0_S0_S0_S0_S0_S0_S0_S0_S0_S0_iidS0_S0_PdS1_PiS2_S2_S2_S2_S2_S2_S1_S1_$__internal_accurate_pow) ;  /* 0x000000ac00147944 */ /* 0x000fea0003c00000 */
[----:B------:R-:W0:Y:S01]  /*d1a0*/  MUFU.RCP64H R51, R87 ;  /* 0x0000005700337308 */ /* 0x000e220000001800 */
[----:B------:R-:W-:Y:S01]  /*d1b0*/  IMAD.MOV.U32 R142, RZ, RZ, R144 ;  /* 0x000000ffff8e7224 */ /* 0x000fe200078e0090 */
[----:B------:R-:W-:Y:S01]  /*d1c0*/  MOV R50, 0x1 ;  /* 0x0000000100327802 */ /* 0x000fe20000000f00 */
[----:B------:R-:W1:Y:S01]  /*d1d0*/  LDCU.64 UR6, c[0x0][0x3f0] ;  /* 0x00007e00ff0677ac */ /* 0x000e620008000a00 */
        /* <DEDUP_REMOVED lines=34> */
.L_x_125:
[----:B------:R-:W-:-:S11]  /*d400*/  DADD R142, -R142, R2 ;  /* 0x000000008e8e7229 */ /* 0x000fd60000000102 */
.L_x_94:
        /* <DEDUP_REMOVED lines=11> */
[----:B------:R-:W-:-:S04]  /*d4c0*/  @P5 LOP3.LUT R49, R3, 0x80000, RZ, 0xfc, !PT ;  /* 0x0008000003315812 */ /* 0x000fc800078efcff */
[----:B------:R-:W-:-:S06]  /*d4d0*/  MOV R3, R49 ;  /* 0x0000003100037202 */ /* 0x000fcc0000000f00 */
[----:B------:R-:W-:-:S06]  /*d4e0*/  DSETP.GTU.AND P4, PT, R2, RZ, PT ;  /* 0x000000ff0200722a */ /* 0x000fcc0003f8c000 */
[----:B------:R-:W-:Y:S02]  /*d4f0*/  FSEL R2, R92, R142, !P4 ;  /* 0x0000008e5c027208 */ /* 0x000fe40006000000 */
[----:B------:R-:W-:-:S06]  /*d500*/  FSEL R3, R93, R143, !P4 ;  /* 0x0000008f5d037208 */ /* 0x000fcc0006000000 */
[----:B------:R-:W-:Y:S01]  /*d510*/  DFMA R2, R62, R46, R2 ;  /* 0x0000002e3e02722b */ /* 0x000fe20000000002 */
[----:B------:R-:W-:Y:S10]  /*d520*/  BRA.U UP0, `(.L_x_126) ;  /* 0x0000002d005c7547 */ /* 0x000ff4000b800000 */
[----:B------:R-:W0:Y:S01]  /*d530*/  LDCU UR6, c[0x0][0x3a4] ;  /* 0x00007480ff0677ac */ /* 0x000e220008000800 */
[----:B------:R-:W-:Y:S01]  /*d540*/  DMUL R46, R42, R84 ;  /* 0x000000542a2e7228 */ /* 0x000fe20000000000 */
[----:B------:R-:W-:Y:S01]  /*d550*/  IMAD.MOV.U32 R48, RZ, RZ, 0x3f800000 ;  /* 0x3f800000ff307424 */ /* 0x000fe200078e00ff */
        /* <DEDUP_REMOVED lines=86> */
.L_x_132:
[----:B------:R-:W-:Y:S01]  /*dac0*/  FSETP.GEU.AND P4, PT, R24, RZ, PT ;  /* 0x000000ff1800720b */ /* 0x000fe20003f8e000 */
[----:B------:R-:W-:Y:S01]  /*dad0*/  FADD R51, R49, R49 ;  /* 0x0000003131337221 */ /* 0x000fe20000000000 */
[----:B------:R-:W-:-:S11]  /*dae0*/  FSETP.NEU.AND P5, PT, |R36|, 1, PT ;  /* 0x3f8000002400780b */ /* 0x000fd60003fad200 */
[----:B------:R-:W-:-:S04]  /*daf0*/  @!P4 LOP3.LUT R51, R51, 0x7f800000, RZ, 0x3c, !PT ;  /* 0x7f8000003333c812 */ /* 0x000fc800078e3cff */
[----:B------:R-:W-:Y:S01]  /*db00*/  @P5 LOP3.LUT R51, R51, 0x7fffffff, RZ, 0xc0, !PT ;  /* 0x7fffffff33335812 */ /* 0x000fe200078ec0ff */
[----:B------:R-:W-:Y:S06]  /*db10*/  BRA `(.L_x_130) ;  /* 0x0000000000047947 */ /* 0x000fec0003800000 */
.L_x_131:
[----:B------:R-:W-:-:S07]  /*db20*/  FADD R51, R24, R49 ;  /* 0x0000003118337221 */ /* 0x000fce0000000000 */
.L_x_130:
[----:B------:R-:W-:Y:S05]  /*db30*/  BSYNC.RECONVERGENT B0 ;  /* 0x0000000000007941 */ /* 0x000fea0003800200 */
.L_x_129:
[----:B------:R-:W0:Y:S02]  /*db40*/  F2F.F32.F64 R52, UR18 ;  /* 0x0000001200347d10 */ /* 0x000e240008301000 */
[C---:B0-----:R-:W-:Y:S01]  /*db50*/  FMUL R49, |R52|.reuse, 16777216 ;  /* 0x4b80000034317820 */ /* 0x041fe20000400200 */
[----:B------:R-:W-:-:S04]  /*db60*/  FSETP.GEU.AND P4, PT, |R52|, 1.175494350822287508e-38, PT ;  /* 0x008000003400780b */ /* 0x000fc80003f8e200 */
[----:B------:R-:W-:-:S05]  /*db70*/  FSEL R49, R49, |R52|, !P4 ;  /* 0x4000003431317208 */ /* 0x000fca0006000000 */
[----:B------:R-:W-:-:S05]  /*db80*/  VIADD R53, R49, 0xc0cafb0d ;  /* 0xc0cafb0d31357836 */ /* 0x000fca0000000000 */
        /* <DEDUP_REMOVED lines=73> */
.L_x_135:
[----:B------:R-:W-:Y:S01]  /*e020*/  FSETP.GEU.AND P4, PT, R27, RZ, PT ;  /* 0x000000ff1b00720b */ /* 0x000fe20003f8e000 */
[----:B------:R-:W-:Y:S01]  /*e030*/  FADD R54, R52, R52 ;  /* 0x0000003434367221 */ /* 0x000fe20000000000 */
[----:B------:R-:W-:-:S11]  /*e040*/  FSETP.NEU.AND P5, PT, |R126|, 1, PT ;  /* 0x3f8000007e00780b */ /* 0x000fd60003fad200 */
[----:B------:R-:W-:-:S04]  /*e050*/  @!P4 LOP3.LUT R54, R54, 0x7f800000, RZ, 0x3c, !PT ;  /* 0x7f8000003636c812 */ /* 0x000fc800078e3cff */
[----:B------:R-:W-:Y:S01]  /*e060*/  @P5 LOP3.LUT R54, R54, 0x7fffffff, RZ, 0xc0, !PT ;  /* 0x7fffffff36365812 */ /* 0x000fe200078ec0ff */
[----:B------:R-:W-:Y:S06]  /*e070*/  BRA `(.L_x_133) ;  /* 0x0000000000047947 */ /* 0x000fec0003800000 */
.L_x_134:
[----:B------:R-:W-:-:S07]  /*e080*/  FADD R54, R27, R52 ;  /* 0x000000341b367221 */ /* 0x000fce0000000000 */
.L_x_133:
        /* <DEDUP_REMOVED lines=55> */
[----:B0-----:R-:W-:-:S03]  /*e400*/  IMAD R53, R48, 0x800000, -R53 ;  /* 0x0080000030357824 */ /* 0x001fc600078e0a35 */
        /* <DEDUP_REMOVED lines=23> */
.L_x_139:
[----:B------:R-:W-:Y:S01]  /*e580*/  FSETP.GEU.AND P4, PT, R26, RZ, PT ;  /* 0x000000ff1a00720b */ /* 0x000fe20003f8e000 */
[----:B------:R-:W-:Y:S01]  /*e590*/  FADD R146, R51, R51 ;  /* 0x0000003333927221 */ /* 0x000fe20000000000 */
[----:B------:R-:W-:-:S11]  /*e5a0*/  FSETP.NEU.AND P5, PT, |R41|, 1, PT ;  /* 0x3f8000002900780b */ /* 0x000fd60003fad200 */
[----:B------:R-:W-:-:S04]  /*e5b0*/  @!P4 LOP3.LUT R146, R146, 0x7f800000, RZ, 0x3c, !PT ;  /* 0x7f8000009292c812 */ /* 0x000fc800078e3cff */
[----:B------:R-:W-:Y:S01]  /*e5c0*/  @P5 LOP3.LUT R146, R146, 0x7fffffff, RZ, 0xc0, !PT ;  /* 0x7fffffff92925812 */ /* 0x000fe200078ec0ff */
[----:B------:R-:W-:Y:S06]  /*e5d0*/  BRA `(.L_x_137) ;  /* 0x0000000000047947 */ /* 0x000fec0003800000 */
.L_x_138:
[----:B------:R-:W-:-:S07]  /*e5e0*/  FADD R146, R26, R51 ;  /* 0x000000331a927221 */ /* 0x000fce0000000000 */
.L_x_137:
[----:B------:R-:W-:Y:S05]  /*e5f0*/  BSYNC.RECONVERGENT B0 ;  /* 0x0000000000007941 */ /* 0x000fea0003800200 */
.L_x_136:
        /* <DEDUP_REMOVED lines=20> */
.L_x_141:
[----:B------:R-:W-:Y:S05]  /*e740*/  BSYNC.RECONVERGENT B1 ;  /* 0x0000000000017941 */ /* 0x000fea0003800200 */
.L_x_140:
[----:B------:R-:W-:Y:S05]  /*e750*/  BRA `(.L_x_128) ;  /* 0x0000001800907947 */ /* 0x000fea0003800000 */
.L_x_127:
        /* <DEDUP_REMOVED lines=28> */
[----:B------:R-:W-:Y:S02]  /*e920*/  IMAD.MOV.U32 R53, RZ, RZ, 0x391fcb8e ;  /* 0x391fcb8eff357424 */ /* 0x000fe400078e00ff */
        /* <DEDUP_REMOVED lines=51> */
.L_x_145:
[----:B------:R-:W-:Y:S01]  /*ec60*/  FSETP.GEU.AND P4, PT, R25, RZ, PT ;  /* 0x000000ff1900720b */ /* 0x000fe20003f8e000 */
[----:B------:R-:W-:Y:S01]  /*ec70*/  FADD R48, R50, R50 ;  /* 0x0000003232307221 */ /* 0x000fe20000000000 */
[----:B------:R-:W-:-:S11]  /*ec80*/  FSETP.NEU.AND P5, PT, |R37|, 1, PT ;  /* 0x3f8000002500780b */ /* 0x000fd60003fad200 */
[----:B------:R-:W-:-:S04]  /*ec90*/  @!P4 LOP3.LUT R48, R48, 0x7f800000, RZ, 0x3c, !PT ;  /* 0x7f8000003030c812 */ /* 0x000fc800078e3cff */
[----:B------:R-:W-:Y:S01]  /*eca0*/  @P5 LOP3.LUT R48, R48, 0x7fffffff, RZ, 0xc0, !PT ;  /* 0x7fffffff30305812 */ /* 0x000fe200078ec0ff */
[----:B------:R-:W-:Y:S06]  /*ecb0*/  BRA `(.L_x_143) ;  /* 0x0000000000047947 */ /* 0x000fec0003800000 */
.L_x_144:
[----:B------:R-:W-:-:S07]  /*ecc0*/  FADD R48, R25, R50 ;  /* 0x0000003219307221 */ /* 0x000fce0000000000 */
.L_x_143:
[----:B------:R-:W-:Y:S05]  /*ecd0*/  BSYNC.RECONVERGENT B0 ;  /* 0x0000000000007941 */ /* 0x000fea0003800200 */
.L_x_142:
        /* <DEDUP_REMOVED lines=79> */
.L_x_148:
[----:B------:R-:W-:Y:S01]  /*f1d0*/  FSETP.GEU.AND P4, PT, R25, RZ, PT ;  /* 0x000000ff1900720b */ /* 0x000fe20003f8e000 */
[----:B------:R-:W-:Y:S01]  /*f1e0*/  FADD R54, R50, R50 ;  /* 0x0000003232367221 */ /* 0x000fe20000000000 */
[----:B------:R-:W-:-:S11]  /*f1f0*/  FSETP.NEU.AND P5, PT, |R37|, 1, PT ;  /* 0x3f8000002500780b */ /* 0x000fd60003fad200 */
[----:B------:R-:W-:-:S04]  /*f200*/  @!P4 LOP3.LUT R54, R54, 0x7f800000, RZ, 0x3c, !PT ;  /* 0x7f8000003636c812 */ /* 0x000fc800078e3cff */
[----:B------:R-:W-:Y:S01]  /*f210*/  @P5 LOP3.LUT R54, R54, 0x7fffffff, RZ, 0xc0, !PT ;  /* 0x7fffffff36365812 */ /* 0x000fe200078ec0ff */
[----:B------:R-:W-:Y:S06]  /*f220*/  BRA `(.L_x_146) ;  /* 0x0000000000047947 */ /* 0x000fec0003800000 */
.L_x_147:
[----:B------:R-:W-:-:S07]  /*f230*/  FADD R54, R25, R50 ;  /* 0x0000003219367221 */ /* 0x000fce0000000000 */
.L_x_146:
        /* <DEDUP_REMOVED lines=83> */
.L_x_152:
[----:B------:R-:W-:Y:S01]  /*f770*/  FSETP.GEU.AND P4, PT, R23, RZ, PT ;  /* 0x000000ff1700720b */ /* 0x000fe20003f8e000 */
[----:B------:R-:W-:Y:S01]  /*f780*/  FADD R49, R48, R48 ;  /* 0x0000003030317221 */ /* 0x000fe20000000000 */
[----:B------:R-:W-:-:S11]  /*f790*/  FSETP.NEU.AND P5, PT, |R32|, 1, PT ;  /* 0x3f8000002000780b */ /* 0x000fd60003fad200 */
[----:B------:R-:W-:-:S04]  /*f7a0*/  @!P4 LOP3.LUT R49, R49, 0x7f800000, RZ, 0x3c, !PT ;  /* 0x7f8000003131c812 */ /* 0x000fc800078e3cff */
[----:B------:R-:W-:Y:S01]  /*f7b0*/  @P5 LOP3.LUT R49, R49, 0x7fffffff, RZ, 0xc0, !PT ;  /* 0x7fffffff31315812 */ /* 0x000fe200078ec0ff */
[----:B------:R-:W-:Y:S06]  /*f7c0*/  BRA `(.L_x_150) ;  /* 0x0000000000047947 */ /* 0x000fec0003800000 */
.L_x_151:
[----:B------:R-:W-:-:S07]  /*f7d0*/  FADD R49, R23, R48 ;  /* 0x0000003017317221 */ /* 0x000fce0000000000 */
.L_x_150:
[----:B------:R-:W-:Y:S05]  /*f7e0*/  BSYNC.RECONVERGENT B0 ;  /* 0x0000000000007941 */ /* 0x000fea0003800200 */
.L_x_149:
        /* <DEDUP_REMOVED lines=78> */
.L_x_156:
[----:B------:R-:W-:Y:S01]  /*fcd0*/  FSETP.GEU.AND P4, PT, R26, RZ, PT ;  /* 0x000000ff1a00720b */ /* 0x000fe20003f8e000 */
[----:B------:R-:W-:Y:S01]  /*fce0*/  FADD R146, R49, R49 ;  /* 0x0000003131927221 */ /* 0x000fe20000000000 */
[----:B------:R-:W-:-:S11]  /*fcf0*/  FSETP.NEU.AND P5, PT, |R41|, 1, PT ;  /* 0x3f8000002900780b */ /* 0x000fd60003fad200 */
[----:B------:R-:W-:-:S04]  /*fd00*/  @!P4 LOP3.LUT R146, R146, 0x7f800000, RZ, 0x3c, !PT ;  /* 0x7f8000009292c812 */ /* 0x000fc800078e3cff */
[----:B------:R-:W-:Y:S01]  /*fd10*/  @P5 LOP3.LUT R146, R146, 0x7fffffff, RZ, 0xc0, !PT ;  /* 0x7fffffff92925812 */ /* 0x000fe200078ec0ff */
[----:B------:R-:W-:Y:S06]  /*fd20*/  BRA `(.L_x_154) ;  /* 0x0000000000047947 */ /* 0x000fec0003800000 */
.L_x_155:
[----:B------:R-:W-:-:S07]  /*fd30*/  FADD R146, R26, R49 ;  /* 0x000000311a927221 */ /* 0x000fce0000000000 */
.L_x_154:
[----:B------:R-:W-:Y:S05]  /*fd40*/  BSYNC.RECONVERGENT B0 ;  /* 0x0000000000007941 */ /* 0x000fea0003800200 */
.L_x_153:
        /* <DEDUP_REMOVED lines=23> */
.L_x_158:
[----:B------:R-:W-:Y:S05]  /*fec0*/  BSYNC.RECONVERGENT B1 ;  /* 0x0000000000017941 */ /* 0x000fea0003800200 */
.L_x_157:
[----:B------:R-:W-:Y:S01]  /*fed0*/  DADD R146, -RZ, |R72| ;  /* 0x00000000ff927229 */ /* 0x000fe20000000548 */
[----:B------:R-:W-:Y:S01]  /*fee0*/  IMAD.MOV.U32 R144, RZ, RZ, R86 ;  /* 0x000000ffff907224 */ /* 0x000fe200078e0056 */
[----:B------:R-:W-:Y:S02]  /*fef0*/  MOV R143, R87 ;  /* 0x00000057008f7202 */ /* 0x000fe40000000f00 */
[----:B------:R-:W-:-:S06]  /*ff00*/  MOV R142, 0xff30 ;  /* 0x0000ff30008e7802 */ /* 0x000fcc0000000f00 */
        /* <DEDUP_REMOVED lines=40> */
.L_x_159:
[----:B------:R-:W-:-:S11]  /*10190*/  DADD R142, -R142, R48 ;  /* 0x000000008e8e7229 */ /* 0x000fd60000000130 */
.L_x_128:
[----:B------:R-:W-:Y:S01]  /*101a0*/  MOV R48, UR18 ;  /* 0x0000001200307c02 */ /* 0x000fe20008000f00 */
[----:B------:R-:W0:Y:S01]  /*101b0*/  LDCU.64 UR28, c[0x0][0x3b0] ;  /* 0x00007600ff1c77ac */ /* 0x000e220008000a00 */
[----:B------:R-:W-:Y:S01]  /*101c0*/  MOV R49, UR19 ;  /* 0x0000001300317c02 */ /* 0x000fe20008000f00 */
[----:B------:R-:W-:-:S05]  /*101d0*/  UMOV UR6, UR19 ;  /* 0x0000001300067c82 */ /* 0x000fca0008000000 */
[----:B------:R-:W-:Y:S01]  /*101e0*/  DSETP.MIN.AND P4, P5, R48, R46, PT ;  /* 0x0000002e3000722a */ /* 0x000fe20003d80000 */
[----:B------:R-:W-:-:S05]  /*101f0*/  MOV R48, R47 ;  /* 0x0000002f00307202 */ /* 0x000fca0000000f00 */
[----:B------:R-:W-:Y:S01]  /*10200*/  FSEL R49, R48, UR6, !P4 ;  /* 0x0000000630317c08 */ /* 0x000fe2000e000000 */
[----:B------:R-:W-:Y:S02]  /*10210*/  UMOV UR6, UR18 ;  /* 0x0000001200067c82 */ /* 0x000fe40008000000 */
[----:B------:R-:W-:Y:S01]  /*10220*/  SEL R46, R46, UR6, !P4 ;  /* 0x000000062e2e7c07 */ /* 0x000fe2000e000000 */
[----:B0-----:R-:W-:-:S04]  /*10230*/  DMUL R122, R70, UR28 ;  /* 0x0000001c467a7c28 */ /* 0x001fc80008000000 */
[----:B------:R-:W-:-:S05]  /*10240*/  @P5 LOP3.LUT R49, R48, 0x80000, RZ, 0xfc, !PT ;  /* 0x0008000030315812 */ /* 0x000fca00078efcff */
[----:B------:R-:W-:-:S06]  /*10250*/  IMAD.MOV.U32 R47, RZ, RZ, R49 ;  /* 0x000000ffff2f7224 */ /* 0x000fcc00078e0031 */
[----:B------:R-:W-:-:S06]  /*10260*/  DSETP.GTU.AND P4, PT, R46, RZ, PT ;  /* 0x000000ff2e00722a */ /* 0x000fcc0003f8c000 */
[----:B------:R-:W-:Y:S02]  /*10270*/  FSEL R46, R92, R142, !P4 ;  /* 0x0000008e5c2e7208 */ /* 0x000fe40006000000 */
[----:B------:R-:W-:-:S06]  /*10280*/  FSEL R47, R93, R143, !P4 ;  /* 0x0000008f5d2f7208 */ /* 0x000fcc0006000000 */
[----:B------:R-:W-:-:S11]  /*10290*/  DFMA R122, R122, R44, R46 ;  /* 0x0000002c7a7a722b */ /* 0x000fd6000000002e */
.L_x_126:
[----:B------:R-:W0:Y:S01]  /*102a0*/  LDCU UR7, c[0x0][0x390] ;  /* 0x00007200ff0777ac */ /* 0x000e220008000800 */
[----:B------:R-:W-:Y:S01]  /*102b0*/  DSETP.GT.AND P4, PT, R2, R110, PT ;  /* 0x0000006e0200722a */ /* 0x000fe20003f84000 */
[----:B------:R-:W1:-:S13]  /*102c0*/  LDCU UR6, c[0x0][0x38c] ;  /* 0x00007180ff0677ac */ /* 0x000e5a0008000800 */
[----:B------:R-:W-:Y:S02]  /*102d0*/  @P4 MOV R110, R2 ;  /* 0x00000002006e4202 */ /* 0x000fe40000000f00 */
[----:B------:R-:W-:Y:S01]  /*102e0*/  @P4 MOV R111, R3 ;  /* 0x00000003006f4202 */ /* 0x000fe20000000f00 */
[----:B0-----:R-:W-:Y:S01]  /*102f0*/  UISETP.GE.AND UP0, UPT, UR7, 0x1, UPT ;  /* 0x000000010700788c */ /* 0x001fe2000bf06270 */
[----:B------:R-:W-:Y:S02]  /*10300*/  @P4 MOV R114, R42 ;  /* 0x0000002a00724202 */ /* 0x000fe40000000f00 */
[----:B------:R-:W-:Y:S01]  /*10310*/  @P4 MOV R115, R43 ;  /* 0x0000002b00734202 */ /* 0x000fe20000000f00 */
[----:B-1----:R-:W-:Y:S01]  /*10320*/  UISETP.LE.OR UP0, UPT, UR6, URZ, !UP0 ;  /* 0x000000ff0600728c */ /* 0x002fe2000c703670 */
[----:B------:R-:W-:Y:S02]  /*10330*/  @P4 MOV R104, R122 ;  /* 0x0000007a00684202 */ /* 0x000fe40000000f00 */
[----:B------:R-:W-:-:S02]  /*10340*/  @P4 MOV R105, R123 ;  /* 0x0000007b00694202 */ /* 0x000fc40000000f00 */
[----:B------:R-:W-:Y:S02]  /*10350*/  @P4 MOV R9, UR5 ;  /* 0x0000000500094c02 */ /* 0x000fe40008000f00 */
[----:B------:R-:W-:Y:S02]  /*10360*/  @P4 MOV R14, R127 ;  /* 0x0000007f000e4202 */ /* 0x000fe40000000f00 */
[----:B------:R-:W-:Y:S01]  /*10370*/  @P4 MOV R17, UR4 ;  /* 0x0000000400114c02 */ /* 0x000fe20008000f00 */
[----:B------:R-:W-:Y:S06]  /*10380*/  BRA.U UP0, `(.L_x_160) ;  /* 0x0000006900647547 */ /* 0x000fec000b800000 */
[----:B------:R-:W0:Y:S01]  /*10390*/  F2F.F32.F64 R2, UR18 ;  /* 0x0000001200027d10 */ /* 0x000e220008301000 */
[----:B------:R-:W-:Y:S02]  /*103a0*/  MOV R47, 0x3a2c32e4 ;  /* 0x3a2c32e4002f7802 */ /* 0x000fe40000000f00 */
[----:B------:R-:W-:Y:S02]  /*103b0*/  MOV R56, 0x391fcb8e ;  /* 0x391fcb8e00387802 */ /* 0x000fe40000000f00 */
[----:B------:R-:W-:Y:S02]  /*103c0*/  FSETP.NEU.AND P6, PT, R27, UR39, PT ;  /* 0x000000271b007c0b */ /* 0x000fe4000bfcd000 */
[----:B------:R-:W-:Y:S02]  /*103d0*/  P2R R49, PR, RZ, 0x1 ;  /* 0x00000001ff317803 */ /* 0x000fe40000000000 */
[----:B------:R-:W-:Y:S01]  /*103e0*/  FSETP.NEU.AND P0, PT, |R37|, 1, PT ;  /* 0x3f8000002500780b */ /* 0x000fe20003f0d200 */
        /* <DEDUP_REMOVED lines=32> */
[-C--:B------:R-:W-:Y:S01]  /*105f0*/  FMUL R44, R27, R42.reuse ;  /* 0x0000002a1b2c7220 */ /* 0x080fe20000400000 */
[----:B------:R-:W-:Y:S01]  /*10600*/  FADD R50, -R50, R42 ;  /* 0x0000002a32327221 */ /* 0x000fe20000000100 */
[-C--:B------:R-:W-:Y:S02]  /*10610*/  FMUL R52, R25, R42.reuse ;  /* 0x0000002a19347220 */ /* 0x080fe40000400000 */
[----:B------:R-:W0:Y:S01]  /*10620*/  FRND R3, R44 ;  /* 0x0000002c00037307 */ /* 0x000e220000201000 */
[----:B------:R-:W-:Y:S01]  /*10630*/  FADD R50, R45, -R50 ;  /* 0x800000322d327221 */ /* 0x000fe20000000000 */
[-C--:B------:R-:W-:Y:S01]  /*10640*/  FFMA R43, R27, R42.reuse, -R44 ;  /* 0x0000002a1b2b7223 */ /* 0x080fe2000000082c */
[----:B------:R-:W-:Y:S01]  /*10650*/  FSETP.GT.AND P5, PT, |R44|, 152, PT ;  /* 0x431800002c00780b */ /* 0x000fe20003fa4200 */
[----:B------:R-:W-:Y:S02]  /*10660*/  FFMA R54, R25, R42, -R52 ;  /* 0x0000002a19367223 */ /* 0x000fe40000000834 */
[----:B------:R-:W-:-:S02]  /*10670*/  FFMA R46, R27, R50, R43 ;  /* 0x000000321b2e7223 */ /* 0x000fc4000000002b */
[----:B------:R-:W-:Y:S01]  /*10680*/  FRND R45, R52 ;  /* 0x00000034002d7307 */ /* 0x000fe20000201000 */
[----:B------:R-:W-:Y:S01]  /*10690*/  FFMA R54, R25, R50, R54 ;  /* 0x0000003219367223 */ /* 0x000fe20000000036 */
[----:B0-----:R-:W-:Y:S01]  /*106a0*/  FADD R43, R44, -R3 ;  /* 0x800000032c2b7221 */ /* 0x001fe20000000000 */
[----:B------:R-:W-:-:S03]  /*106b0*/  FSETP.GT.AND P4, PT, R3, RZ, PT ;  /* 0x000000ff0300720b */ /* 0x000fc60003f84000 */
[----:B------:R-:W-:Y:S01]  /*106c0*/  FADD R43, R43, R46 ;  /* 0x0000002e2b2b7221 */ /* 0x000fe20000000000 */
[----:B------:R-:W-:Y:S01]  /*106d0*/  SEL R3, RZ, 0x83000000, P4 ;  /* 0x83000000ff037807 */ /* 0x000fe20002000000 */
[----:B------:R-:W0:Y:S01]  /*106e0*/  F2I.NTZ R46, R44 ;  /* 0x0000002c002e7305 */ /* 0x000e220000203100 */
[----:B------:R-:W-:Y:S01]  /*106f0*/  FSETP.GEU.AND P4, PT, R44, RZ, PT ;  /* 0x000000ff2c00720b */ /* 0x000fe20003f8e000 */
[----:B------:R-:W-:Y:S01]  /*10700*/  FFMA R48, R43, R56, 0.0013391353422775864601 ;  /* 0x3aaf85ed2b307423 */ /* 0x000fe20000000038 */
[----:B------:R-:W-:Y:S02]  /*10710*/  IADD3 R42, PT, PT, R3, 0x7f000000, RZ ;  /* 0x7f000000032a7810 */ /* 0x000fe40007ffe0ff */
[----:B------:R-:W-:Y:S01]  /*10720*/  FSEL R47, RZ, +INF , !P4 ;  /* 0x7f800000ff2f7808 */ /* 0x000fe20006000000 */
[----:B------:R-:W-:Y:S01]  /*10730*/  FFMA R48, R43, R48, 0.0096188392490148544312 ;  /* 0x3c1d98562b307423 */ /* 0x000fe20000000030 */
[----:B------:R-:W-:-:S03]  /*10740*/  FSETP.GEU.AND P4, PT, R2, RZ, PT ;  /* 0x000000ff0200720b */ /* 0x000fc60003f8e000 */
[----:B------:R-:W-:-:S04]  /*10750*/  FFMA R48, R43, R48, 0.055503588169813156128 ;  /* 0x3d6357bb2b307423 */ /* 0x000fc80000000030 */
[C---:B------:R-:W-:Y:S01]  /*10760*/  FFMA R48, R43.reuse, R48, 0.24022644758224487305 ;  /* 0x3e75fdec2b307423 */ /* 0x040fe20000000030 */
[----:B0-----:R-:W-:Y:S01]  /*10770*/  LEA R46, R46, -R3, 0x17 ;  /* 0x800000032e2e7211 */ /* 0x001fe200078eb8ff */
[----:B------:R-:W-:Y:S02]  /*10780*/  FADD R3, R52, -R45 ;  /* 0x8000002d34037221 */ /* 0x000fe40000000000 */
[----:B------:R-:W-:Y:S02]  /*10790*/  FFMA R48, R43, R48, 0.69314718246459960938 ;  /* 0x3f3172182b307423 */ /* 0x000fe40000000030 */
[----:B------:R-:W-:Y:S02]  /*107a0*/  FADD R3, R3, R54 ;  /* 0x0000003603037221 */ /* 0x000fe40000000000 */
[----:B------:R-:W-:-:S04]  /*107b0*/  FFMA R43, R43, R48, 1 ;  /* 0x3f8000002b2b7423 */ /* 0x000fc80000000030 */
[----:B------:R-:W-:Y:S01]  /*107c0*/  FMUL R43, R42, R43 ;  /* 0x0000002b2a2b7220 */ /* 0x000fe20000400000 */
[----:B------:R-:W-:-:S03]  /*107d0*/  FFMA R42, R3, R56, 0.0013391353422775864601 ;  /* 0x3aaf85ed032a7423 */ /* 0x000fc60000000038 */
[----:B------:R-:W-:Y:S01]  /*107e0*/  @!P5 FMUL R47, R46, R43 ;  /* 0x0000002b2e2fd220 */ /* 0x000fe20000400000 */
[----:B------:R-:W-:Y:S01]  /*107f0*/  FSETP.NEU.AND P5, PT, |R126|, 1, PT ;  /* 0x3f8000007e00780b */ /* 0x000fe20003fad200 */
[----:B------:R-:W-:-:S03]  /*10800*/  FFMA R42, R3, R42, 0.0096188392490148544312 ;  /* 0x3c1d9856032a7423 */ /* 0x000fc6000000002a */
[----:B------:R-:W-:Y:S01]  /*10810*/  FSEL R43, R47, -R47, P5 ;  /* 0x8000002f2f2b7208 */ /* 0x000fe20002800000 */
[----:B------:R-:W-:-:S03]  /*10820*/  FFMA R44, R3, R42, 0.055503588169813156128 ;  /* 0x3d6357bb032c7423 */ /* 0x000fc6000000002a */
[----:B------:R-:W-:Y:S01]  /*10830*/  @!P4 FSEL R47, R43, +QNAN , !P6 ;  /* 0x7fffffff2b2fc808 */ /* 0x000fe20007000000 */
[----:B------:R-:W-:Y:S01]  /*10840*/  FFMA R44, R3, R44, 0.24022644758224487305 ;  /* 0x3e75fdec032c7423 */ /* 0x000fe2000000002c */
[----:B------:R-:W-:Y:S01]  /*10850*/  FSETP.GT.AND P6, PT, R45, RZ, PT ;  /* 0x000000ff2d00720b */ /* 0x000fe20003fc4000 */
[----:B------:R-:W0:Y:S02]  /*10860*/  F2I.NTZ R43, R52 ;  /* 0x00000034002b7305 */ /* 0x000e240000203100 */
[C---:B------:R-:W-:Y:S01]  /*10870*/  FFMA R46, R3.reuse, R44, 0.69314718246459960938 ;  /* 0x3f317218032e7423 */ /* 0x040fe2000000002c */
[----:B------:R-:W-:Y:S02]  /*10880*/  SEL R42, RZ, 0x83000000, P6 ;  /* 0x83000000ff2a7807 */ /* 0x000fe40003000000 */
[----:B------:R-:W-:Y:S01]  /*10890*/  FSETP.GEU.AND P6, PT, R52, RZ, PT ;  /* 0x000000ff3400720b */ /* 0x000fe20003fce000 */
[----:B------:R-:W-:Y:S01]  /*108a0*/  FFMA R3, R3, R46, 1 ;  /* 0x3f80000003037423 */ /* 0x000fe2000000002e */
[----:B------:R-:W-:-:S02]  /*108b0*/  IADD3 R44, PT, PT, R42, 0x7f000000, RZ ;  /* 0x7f0000002a2c7810 */ /* 0x000fc40007ffe0ff */
[----:B------:R-:W-:Y:S02]  /*108c0*/  FSEL R45, RZ, +INF , !P6 ;  /* 0x7f800000ff2d7808 */ /* 0x000fe40007000000 */
[----:B------:R-:W-:Y:S01]  /*108d0*/  FSETP.GT.AND P6, PT, |R52|, 152, PT ;  /* 0x431800003400780b */ /* 0x000fe20003fc4200 */
[----:B------:R-:W-:Y:S01]  /*108e0*/  FMUL R44, R44, R3 ;  /* 0x000000032c2c7220 */ /* 0x000fe20000400000 */
[----:B0-----:R-:W-:-:S11]  /*108f0*/  LEA R43, R43, -R42, 0x17 ;  /* 0x8000002a2b2b7211 */ /* 0x001fd600078eb8ff */
[----:B------:R-:W-:Y:S01]  /*10900*/  @!P6 FMUL R45, R43, R44 ;  /* 0x0000002c2b2de220 */ /* 0x000fe20000400000 */
[----:B------:R-:W-:Y:S02]  /*10910*/  FSETP.NEU.AND P6, PT, R25, UR38, PT ;  /* 0x0000002619007c0b */ /* 0x000fe4000bfcd000 */
[----:B------:R-:W-:Y:S02]  /*10920*/  MOV R44, UR14 ;  /* 0x0000000e002c7c02 */ /* 0x000fe40008000f00 */
[----:B------:R-:W-:Y:S02]  /*10930*/  FSEL R3, R45, -R45, P0 ;  /* 0x8000002d2d037208 */ /* 0x000fe40000000000 */
[----:B------:R-:W-:Y:S02]  /*10940*/  MOV R43, UR9 ;  /* 0x00000009002b7c02 */ /* 0x000fe40008000f00 */
[----:B------:R-:W-:Y:S01]  /*10950*/  @!P4 FSEL R45, R3, +QNAN , !P6 ;  /* 0x7fffffff032dc808 */ /* 0x000fe20007000000 */
[C---:B------:R-:W-:Y:S01]  /*10960*/  FADD R3, R2.reuse, R2 ;  /* 0x0000000202037221 */ /* 0x040fe20000000000 */
[----:B------:R-:W-:-:S02]  /*10970*/  FSETP.NEU.AND P4, PT, R2, -1, PT ;  /* 0xbf8000000200780b */ /* 0x000fc40003f8d000 */
[----:B------:R-:W-:Y:S02]  /*10980*/  FSETP.NEU.AND P6, PT, |R27|, +INF , PT ;  /* 0x7f8000001b00780b */ /* 0x000fe40003fcd200 */
[----:B------:R-:W-:-:S09]  /*10990*/  LOP3.LUT R42, R3, 0x7f800000, RZ, 0x3c, !PT ;  /* 0x7f800000032a7812 */ /* 0x000fd200078e3cff */
[----:B------:R-:W-:Y:S02]  /*109a0*/  @!P4 FSEL R47, R47, 1, P6 ;  /* 0x3f8000002f2fc808 */ /* 0x000fe40003000000 */
[----:B------:R-:W-:-:S04]  /*109b0*/  FSETP.NEU.AND P6, PT, |R25|, +INF , PT ;  /* 0x7f8000001900780b */ /* 0x000fc80003fcd200 */
[----:B------:R-:W-:Y:S02]  /*109c0*/  @!P4 FSEL R45, R45, 1, P6 ;  /* 0x3f8000002d2dc808 */ /* 0x000fe40003000000 */
[----:B------:R-:W-:-:S04]  /*109d0*/  FSETP.GEU.AND P4, PT, R27, RZ, PT ;  /* 0x000000ff1b00720b */ /* 0x000fc80003f8e000 */
[-C--:B------:R-:W-:Y:S02]  /*109e0*/  SEL R150, R42, R3.reuse, !P4 ;  /* 0x000000032a967207 */ /* 0x080fe40006000000 */
[----:B------:R-:W-:Y:S02]  /*109f0*/  FSETP.GEU.AND P4, PT, R25, RZ, PT ;  /* 0x000000ff1900720b */ /* 0x000fe40003f8e000 */
[----:B------:R-:W-:Y:S02]  /*10a00*/  @P5 LOP3.LUT R150, R150, 0x7fffffff, RZ, 0xc0, !PT ;  /* 0x7fffffff96965812 */ /* 0x000fe400078ec0ff */
[----:B------:R-:W-:Y:S01]  /*10a10*/  SEL R46, R42, R3, !P4 ;  /* 0x000000032a2e7207 */ /* 0x000fe20006000000 */
[----:B------:R-:W-:Y:S01]  /*10a20*/  FADD R3, R27, R2 ;  /* 0x000000021b037221 */ /* 0x000fe20000000000 */
[----:B------:R-:W-:Y:S01]  /*10a30*/  FSETP.NEU.AND P4, PT, R2, 1, PT ;  /* 0x3f8000000200780b */ /* 0x000fe20003f8d000 */
[----:B------:R-:W-:-:S03]  /*10a40*/  IMAD.U32 R42, RZ, RZ, UR8 ;  /* 0x00000008ff2a7e24 */ /* 0x000fc6000f8e00ff */
[----:B------:R-:W-:Y:S02]  /*10a50*/  FSETP.EQ.OR P5, PT, R27, RZ, !P4 ;  /* 0x000000ff1b00720b */ /* 0x000fe400067a2400 */
[----:B------:R-:W2:Y:S02]  /*10a60*/  LDG.E.64 R60, desc[UR34][R42.64] ;  /* 0x000000222a3c7981 */ /* 0x000ea4000c1e1b00 */
[----:B------:R-:W-:-:S04]  /*10a70*/  FSETP.NAN.OR P6, PT, |R2|, |R2|, P5 ;  /* 0x400000020200720b */ /* 0x000fc80002fc8600 */
[----:B------:R-:W-:Y:S02]  /*10a80*/  FSETP.NAN.OR P0, PT, |R27|, |R27|, P6 ;  /* 0x4000001b1b00720b */ /* 0x000fe40003708600 */
[----:B------:R-:W-:-:S11]  /*10a90*/  FSETP.NEU.AND P6, PT, |R37|, 1, PT ;  /* 0x3f8000002500780b */ /* 0x000fd60003fcd200 */
[----:B------:R-:W-:Y:S01]  /*10aa0*/  @P0 FSEL R150, R3, 1, !P5 ;  /* 0x3f80000003960808 */ /* 0x000fe20006800000 */
[C---:B------:R-:W-:Y:S01]  /*10ab0*/  FADD R3, R25.reuse, R2 ;  /* 0x0000000219037221 */ /* 0x040fe20000000000 */
[C---:B------:R-:W-:Y:S02]  /*10ac0*/  FSETP.EQ.OR P5, PT, R25.reuse, RZ, !P4 ;  /* 0x000000ff1900720b */ /* 0x040fe400067a2400 */
[----:B------:R-:W-:Y:S02]  /*10ad0*/  @P6 LOP3.LUT R46, R46, 0x7fffffff, RZ, 0xc0, !PT ;  /* 0x7fffffff2e2e6812 */ /* 0x000fe400078ec0ff */
[C---:B------:R-:W-:Y:S02]  /*10ae0*/  FSETP.NAN.OR P4, PT, |R2|.reuse, |R2|, P5 ;  /* 0x400000020200720b */ /* 0x040fe40002f88600 */
[----:B------:R-:W-:Y:S02]  /*10af0*/  FSETP.NEU.AND P6, PT, R2, RZ, PT ;  /* 0x000000ff0200720b */ /* 0x000fe40003fcd000 */
[----:B------:R-:W-:-:S13]  /*10b00*/  FSETP.NAN.OR P4, PT, |R25|, |R25|, P4 ;  /* 0x400000191900720b */ /* 0x000fda0002788600 */
[----:B------:R-:W-:Y:S02]  /*10b10*/  @P4 FSEL R46, R3, 1, !P5 ;  /* 0x3f800000032e4808 */ /* 0x000fe40006800000 */
[----:B------:R-:W-:-:S04]  /*10b20*/  FSETP.NEU.AND P5, PT, |R2|, +INF , PT ;  /* 0x7f8000000200780b */ /* 0x000fc80003fad200 */
[----:B------:R-:W-:-:S04]  /*10b30*/  FSEL R45, R46, R45, !P5 ;  /* 0x0000002d2e2d7208 */ /* 0x000fc80006800000 */
[----:B------:R-:W-:Y:S02]  /*10b40*/  @!P4 FSEL R46, R46, R45, !P6 ;  /* 0x0000002d2e2ec208 */ /* 0x000fe40007000000 */
[----:B------:R-:W-:-:S05]  /*10b50*/  MOV R45, UR15 ;  /* 0x0000000f002d7c02 */ /* 0x000fca0008000f00 */
[----:B------:R-:W3:Y:S01]  /*10b60*/  LDG.E.64 R2, desc[UR34][R44.64] ;  /* 0x000000222c027981 */ /* 0x000ee2000c1e1b00 */
[----:B------:R-:W0:Y:S01]  /*10b70*/  F2F.F64.F32 R54, R46 ;  /* 0x0000002e00367310 */ /* 0x000e220000201800 */
[C---:B------:R-:W-:Y:S02]  /*10b80*/  FSEL R47, R150.reuse, R47, !P5 ;  /* 0x0000002f962f7208 */ /* 0x040fe40006800000 */
[----:B------:R-:W-:Y:S02]  /*10b90*/  MOV R152, RZ ;  /* 0x000000ff00987202 */ /* 0x000fe40000000f00 */
[----:B------:R-:W-:Y:S02]  /*10ba0*/  @!P0 FSEL R150, R150, R47, !P6 ;  /* 0x0000002f96968208 */ /* 0x000fe40007000000 */
[----:B------:R-:W-:Y:S01]  /*10bb0*/  ISETP.NE.AND P0, PT, R49, RZ, PT ;  /* 0x000000ff3100720c */ /* 0x000fe20003f05270 */
[----:B0-----:R-:W-:Y:S02]  /*10bc0*/  DMUL R54, R54, UR32 ;  /* 0x0000002036367c28 */ /* 0x001fe40008000000 */
[----:B--2---:R-:W-:-:S08]  /*10bd0*/  DADD R60, R60, 1 ;  /* 0x3ff000003c3c7429 */ /* 0x004fd00000000000 */
[----:B------:R-:W-:Y:S02]  /*10be0*/  DMUL R56, R100, R60 ;  /* 0x0000003c64387228 */ /* 0x000fe40000000000 */
[----:B---3--:R-:W-:-:S08]  /*10bf0*/  DADD R2, -R2, 1 ;  /* 0x3ff0000002027429 */ /* 0x008fd00000000100 */
[----:B------:R-:W-:-:S11]  /*10c00*/  DMUL R58, R2, R58 ;  /* 0x0000003a023a7228 */ /* 0x000fd60000000000 */
.L_x_227:
[----:B------:R-:W0:Y:S08]  /*10c10*/  LDC.64 R2, c[0x0][0x460] ;  /* 0x00011800ff027b82 */ /* 0x000e300000000a00 */
[----:B------:R-:W1:Y:S01]  /*10c20*/  LDC.64 R42, c[0x0][0x408] ;  /* 0x00010200ff2a7b82 */ /* 0x000e620000000a00 */
[----:B------:R-:W-:Y:S01]  /*10c30*/  ISETP.NE.AND P4, PT, R4, RZ, PT ;  /* 0x000000ff0400720c */ /* 0x000fe20003f85270 */
[----:B------:R-:W2:Y:S01]  /*10c40*/  LDCU.64 UR28, c[0x0][0x3b0] ;  /* 0x00007600ff1c77ac */ /* 0x000ea20008000a00 */
[C---:B------:R-:W-:Y:S01]  /*10c50*/  ISETP.NE.AND P5, PT, R152.reuse, RZ, PT ;  /* 0x000000ff9800720c */ /* 0x040fe20003fa5270 */
[----:B------:R-:W3:Y:S01]  /*10c60*/  LDCU UR6, c[0x0][0x388] ;  /* 0x00007100ff0677ac */ /* 0x000ee20008000800 */
[----:B0-----:R-:W-:-:S03]  /*10c70*/  IMAD.WIDE.U32 R52, R152, 0x8, R2 ;  /* 0x0000000898347825 */ /* 0x001fc600078e0002 */
[----:B------:R-:W0:Y:S03]  /*10c80*/  LDC.64 R2, c[0x0][0x400] ;  /* 0x00010000ff027b82 */ /* 0x000e260000000a00 */
[----:B------:R-:W4:Y:S01]  /*10c90*/  LDG.E.64 R52, desc[UR34][R52.64] ;  /* 0x0000002234347981 */ /* 0x000f22000c1e1b00 */
[----:B--2---:R-:W-:Y:S01]  /*10ca0*/  DMUL R50, R70, UR28 ;  /* 0x0000001c46327c28 */ /* 0x004fe20008000000 */
[C---:B---3--:R-:W-:Y:S02]  /*10cb0*/  IMAD R151, R152.reuse, UR6, R131 ;  /* 0x0000000698977c24 */ /* 0x048fe4000f8e0283 */
[----:B------:R-:W-:Y:S01]  /*10cc0*/  IMAD R153, R152, UR6, R127 ;  /* 0x0000000698997c24 */ /* 0x000fe2000f8e027f */
[----:B------:R-:W-:Y:S01]  /*10cd0*/  UMOV UR6, URZ ;  /* 0x000000ff00067c82 */ /* 0x000fe20008000000 */
[----:B0-----:R-:W-:Y:S02]  /*10ce0*/  FSEL R46, R2, RZ, P5 ;  /* 0x000000ff022e7208 */ /* 0x001fe40002800000 */
[----:B------:R-:W-:-:S02]  /*10cf0*/  FSEL R47, R3, RZ, P5 ;  /* 0x000000ff032f7208 */ /* 0x000fc40002800000 */
[----:B-1----:R-:W-:Y:S02]  /*10d00*/  @P4 FSEL R46, R42, RZ, P5 ;  /* 0x000000ff2a2e4208 */ /* 0x002fe40002800000 */
[----:B------:R-:W-:-:S06]  /*10d10*/  @P4 FSEL R47, R43, RZ, P5 ;  /* 0x000000ff2b2f4208 */ /* 0x000fcc0002800000 */
[C---:B------:R-:W-:Y:S02]  /*10d20*/  DMUL R46, R60.reuse, R46 ;  /* 0x0000002e3c2e7228 */ /* 0x040fe40000000000 */
[----:B----4-:R-:W-:-:S06]  /*10d30*/  DMUL R48, R60, R52 ;  /* 0x000000343c307228 */ /* 0x010fcc0000000000 */
[----:B------:R-:W-:-:S11]  /*10d40*/  DMUL R46, R52, R46 ;  /* 0x0000002e342e7228 */ /* 0x000fd60000000000 */
.L_x_226:
[----:B------:R-:W0:Y:S01]  /*10d50*/  LDCU.64 UR28, c[0x0][0x468] ;  /* 0x00008d00ff1c77ac */ /* 0x000e220008000a00 */
[----:B------:R-:W1:Y:S01]  /*10d60*/  LDC.64 R2, c[0x0][0x520] ;  /* 0x00014800ff027b82 */ /* 0x000e620000000a00 */
[----:B------:R-:W-:Y:S01]  /*10d70*/  UIMAD UR56, UR46, UR6, URZ ;  /* 0x000000062e3872a4 */ /* 0x000fe2000f8e02ff */
[----:B------:R-:W2:Y:S05]  /*10d80*/  LDCU.64 UR48, c[0x0][0x3b8] ;  /* 0x00007700ff3077ac */ /* 0x000eaa0008000a00 */
[----:B------:R-:W-:Y:S01]  /*10d90*/  IADD3 R143, PT, PT, R151, UR56, RZ ;  /* 0x00000038978f7c10 */ /* 0x000fe2000fffe0ff */
[----:B------:R-:W3:Y:S01]  /*10da0*/  LDCU UR7, c[0x0][0x380] ;  /* 0x00007000ff0777ac */ /* 0x000ee20008000800 */
[----:B------:R-:W4:Y:S01]  /*10db0*/  LDCU UR57, c[0x0][0x39c] ;  /* 0x00007380ff3977ac */ /* 0x000f220008000800 */
[----:B0-----:R-:W-:Y:S01]  /*10dc0*/  UIMAD.WIDE.U32 UR28, UR6, 0x8, UR28 ;  /* 0x00000008061c78a5 */ /* 0x001fe2000f8e001c */
[----:B------:R-:W0:Y:S05]  /*10dd0*/  LDCU UR58, c[0x0][0x4b0] ;  /* 0x00009600ff3a77ac */ /* 0x000e2a0008000800 */
[----:B------:R-:W-:-:S02]  /*10de0*/  MOV R124, UR28 ;  /* 0x0000001c007c7c02 */ /* 0x000fc40008000f00 */
[----:B------:R-:W-:Y:S01]  /*10df0*/  MOV R125, UR29 ;  /* 0x0000001d007d7c02 */ /* 0x000fe20008000f00 */
[----:B-1----:R-:W-:Y:S02]  /*10e00*/  IMAD.WIDE R142, R143, 0x8, R2 ;  /* 0x000000088f8e7825 */ /* 0x002fe400078e0202 */
[----:B------:R-:W1:Y:S03]  /*10e10*/  LDCU.128 UR28, c[0x0][0x3c0] ;  /* 0x00007800ff1c77ac */ /* 0x000e660008000c00 */
[----:B------:R-:W1:Y:S04]  /*10e20*/  LDG.E.64 R124, desc[UR34][R124.64] ;  /* 0x000000227c7c7981 */ /* 0x000e68000c1e1b00 */
[----:B------:R-:W5:Y:S01]  /*10e30*/  LDG.E.64 R42, desc[UR34][R142.64] ;  /* 0x000000228e2a7981 */ /* 0x000f62000c1e1b00 */
[----:B---3--:R-:W-:-:S02]  /*10e40*/  UIADD3 UR7, UPT, UPT, UR7, -0x1, URZ ;  /* 0xffffffff07077890 */ /* 0x008fc4000fffe0ff */
[----:B----4-:R-:W-:-:S04]  /*10e50*/  UISETP.GT.AND UP0, UPT, UR57, URZ, UPT ;  /* 0x000000ff3900728c */ /* 0x010fc8000bf04270 */
[----:B0-----:R-:W-:Y:S01]  /*10e60*/  UISETP.GT.AND UP0, UPT, UR7, UR58, UP0 ;  /* 0x0000003a0700728c */ /* 0x001fe20008704270 */
[----:B-1----:R-:W-:Y:S02]  /*10e70*/  DFMA R2, R124, UR28, R74 ;  /* 0x0000001c7c027c2b */ /* 0x002fe4000800004a */
[----:B------:R-:W-:Y:S02]  /*10e80*/  DMUL R44, R82, R124 ;  /* 0x0000007c522c7228 */ /* 0x000fe40000000000 */
[----:B-----5:R-:W-:-:S04]  /*10e90*/  DMUL R42, R52, R42 ;  /* 0x0000002a342a7228 */ /* 0x020fc80000000000 */
[----:B------:R-:W-:Y:S02]  /*10ea0*/  DADD R2, R58, R2 ;  /* 0x000000003a027229 */ /* 0x000fe40000000002 */
[----:B------:R-:W-:-:S06]  /*10eb0*/  DSETP.GTU.AND P4, PT, R48, R44, PT ;  /* 0x0000002c3000722a */ /* 0x000fcc0003f8c000 */
[----:B------:R-:W-:Y:S01]  /*10ec0*/  DADD R2, -R46, R2 ;  /* 0x000000002e027229 */ /* 0x000fe20000000102 */
[----:B------:R-:W-:Y:S02]  /*10ed0*/  FSEL R42, R42, RZ, !P4 ;  /* 0x000000ff2a2a7208 */ /* 0x000fe40006000000 */
[----:B------:R-:W-:-:S06]  /*10ee0*/  FSEL R43, R43, -6.1103515625, !P4 ;  /* 0xc0c388002b2b7808 */ /* 0x000fcc0006000000 */
[----:B------:R-:W-:Y:S01]  /*10ef0*/  DADD R42, R2, R42 ;  /* 0x00000000022a7229 */ /* 0x000fe2000000002a */
[----:B------:R-:W-:Y:S02]  /*10f00*/  MOV R2, UR28 ;  /* 0x0000001c00027c02 */ /* 0x000fe40008000f00 */
[----:B------:R-:W-:Y:S01]  /*10f10*/  MOV R3, UR29 ;  /* 0x0000001d00037c02 */ /* 0x000fe20008000f00 */
[----:B------:R-:W0:Y:S04]  /*10f20*/  LDCU.64 UR28, c[0x0][0x428] ;  /* 0x00008500ff1c77ac */ /* 0x000e280008000a00 */
[----:B------:R-:W-:-:S08]  /*10f30*/  DADD R42, R96, R42 ;  /* 0x00000000602a7229 */ /* 0x000fd0000000002a */
[----:B------:R-:W-:-:S08]  /*10f40*/  DADD R42, -R56, R42 ;  /* 0x00000000382a7229 */ /* 0x000fd0000000012a */
[----:B------:R-:W-:Y:S01]  /*10f50*/  DFMA R2, R2, -UR18, R42 ;  /* 0x8000001202027c2b */ /* 0x000fe2000800002a */
[----:B------:R-:W-:-:S07]  /*10f60*/  CS2R R42, SRZ ;  /* 0x00000000002a7805 */ /* 0x000fce000001ff00 */
[----:B--2---:R-:W-:Y:S01]  /*10f70*/  DFMA R2, -R124, UR48, R2 ;  /* 0x000000307c027c2b */ /* 0x004fe20008000102 */
[----:B------:R-:W-:-:S07]  /*10f80*/  CS2R R124, SRZ ;  /* 0x00000000007c7805 */ /* 0x000fce000001ff00 */
[----:B------:R-:W-:-:S08]  /*10f90*/  DFMA R44, -R68, UR30, R2 ;  /* 0x0000001e442c7c2b */ /* 0x000fd00008000102 */
[----:B0-----:R-:W-:Y:S01]  /*10fa0*/  DADD R44, R44, -UR28 ;  /* 0x8000001c2c2c7e29 */ /* 0x001fe20008000000 */
[----:B------:R-:W-:Y:S10]  /*10fb0*/  BRA.U !UP0, `(.L_x_161) ;  /* 0x0000001508a07547 */ /* 0x000ff4000b800000 */
[----:B------:R-:W0:Y:S02]  /*10fc0*/  LDCU UR7, c[0x0][0x384] ;  /* 0x00007080ff0777ac */ /* 0x000e240008000800 */
[----:B0-----:R-:W-:-:S09]  /*10fd0*/  UISETP.GE.AND UP0, UPT, UR58, UR7, UPT ;  /* 0x000000073a00728c */ /* 0x001fd2000bf06270 */
[----:B------:R-:W-:Y:S05]  /*10fe0*/  BRA.U !UP0, `(.L_x_162) ;  /* 0x0000000908947547 */ /* 0x000fea000b800000 */
[----:B------:R-:W-:Y:S01]  /*10ff0*/  UISETP.GE.U32.AND UP0, UPT, UR57, 0x4, UPT ;  /* 0x000000043900788c */ /* 0x000fe2000bf06070 */
[----:B------:R-:W-:Y:S02]  /*11000*/  IADD3 R158, PT, PT, R33, UR56, RZ ;  /* 0x00000038219e7c10 */ /* 0x000fe4000fffe0ff */
[----:B------:R-:W-:Y:S02]  /*11010*/  CS2R R42, SRZ ;  /* 0x00000000002a7805 */ /* 0x000fe4000001ff00 */
[----:B------:R-:W-:Y:S01]  /*11020*/  CS2R R124, SRZ ;  /* 0x00000000007c7805 */ /* 0x000fe2000001ff00 */
[----:B------:R-:W-:-:S03]  /*11030*/  UMOV UR7, URZ ;  /* 0x000000ff00077c82 */ /* 0x000fc60008000000 */
[----:B------:R-:W-:Y:S05]  /*11040*/  BRA.U !UP0, `(.L_x_163) ;  /* 0x0000000508587547 */ /* 0x000fea000b800000 */
[----:B------:R-:W-:Y:S01]  /*11050*/  CS2R R42, SRZ ;  /* 0x00000000002a7805 */ /* 0x000fe2000001ff00 */
[----:B------:R-:W0:Y:S01]  /*11060*/  LDCU.64 UR28, c[0x0][0x3a8] ;  /* 0x00007500ff1c77ac */ /* 0x000e220008000a00 */
[----:B------:R-:W1:Y:S01]  /*11070*/  LDCU UR31, c[0x0][0x38c] ;  /* 0x00007180ff1f77ac */ /* 0x000e620008000800 */
[----:B------:R-:W-:-:S05]  /*11080*/  UMOV UR7, URZ ;  /* 0x000000ff00077c82 */ /* 0x000fca0008000000 */
.L_x_164:
[----:B------:R-:W2:Y:S01]  /*11090*/  LDC.64 R142, c[0x0][0x4c0] ;  /* 0x00013000ff8e7b82 */ /* 0x000ea20000000a00 */
[----:B-1----:R-:W-:-:S06]  /*110a0*/  UIMAD UR30, UR7, UR31, UR26 ;  /* 0x0000001f071e72a4 */ /* 0x002fcc000f8e021a */
[----:B------:R-:W-:-:S05]  /*110b0*/  MOV R3, UR30 ;  /* 0x0000001e00037c02 */ /* 0x000fca0008000f00 */
[----:B------:R-:W-:-:S04]  /*110c0*/  IMAD R2, R3, UR47, R158 ;  /* 0x0000002f03027c24 */ /* 0x000fc8000f8e029e */
[----:B------:R-:W-:Y:S01]  /*110d0*/  IMAD.IADD R163, R2, 0x1, R127 ;  /* 0x0000000102a37824 */ /* 0x000fe200078e027f */
[----:B------:R-:W-:Y:S02]  /*110e0*/  IADD3 R155, PT, PT, R153, R2, RZ ;  /* 0x00000002999b7210 */ /* 0x000fe40007ffe0ff */
[----:B------:R-:W1:Y:S01]  /*110f0*/  LDC.64 R2, c[0x0][0x4c8] ;  /* 0x00013200ff027b82 */ /* 0x000e620000000a00 */
[----:B--2---:R-:W-:-:S05]  /*11100*/  IMAD.WIDE R146, R163, 0x8, R142 ;  /* 0x00000008a3927825 */ /* 0x004fca00078e028e */
[----:B------:R2:W3:Y:S01]  /*11110*/  LDG.E.64 R156, desc[UR34][R146.64] ;  /* 0x00000022929c7981 */ /* 0x0004e2000c1e1b00 */
[----:B------:R-:W-:-:S06]  /*11120*/  IMAD.WIDE R144, R155, 0x8, R142 ;  /* 0x000000089b907825 */ /* 0x000fcc00078e028e */
[----:B------:R-:W0:Y:S01]  /*11130*/  LDG.E.64 R144, desc[UR34][R144.64] ;  /* 0x0000002290907981 */ /* 0x000e22000c1e1b00 */
[----:B------:R-:W-:-:S06]  /*11140*/  UIADD3 UR30, UPT, UPT, UR30, UR31, URZ ;  /* 0x0000001f1e1e7290 */ /* 0x000fcc000fffe0ff */
[----:B------:R-:W-:Y:S01]  /*11150*/  MOV R149, UR30 ;  /* 0x0000001e00957c02 */ /* 0x000fe20008000f00 */
[----:B-1----:R-:W-:-:S04]  /*11160*/  IMAD.WIDE R162, R163, 0x8, R2 ;  /* 0x00000008a3a27825 */ /* 0x002fc800078e0202 */
[----:B------:R-:W-:Y:S02]  /*11170*/  IMAD R160, R149, UR47, R158 ;  /* 0x0000002f95a07c24 */ /* 0x000fe4000f8e029e */
[----:B------:R-:W4:Y:S01]  /*11180*/  LDG.E.64 R148, desc[UR34][R162.64] ;  /* 0x00000022a2947981 */ /* 0x000f22000c1e1b00 */
[----:B------:R-:W-:Y:S02]  /*11190*/  IMAD.WIDE R154, R155, 0x8, R2 ;  /* 0x000000089b9a7825 */ /* 0x000fe400078e0202 */
[----:B------:R-:W-:-:S04]  /*111a0*/  IADD3 R159, PT, PT, R160, R127, RZ ;  /* 0x0000007fa09f7210 */ /* 0x000fc80007ffe0ff */
[----:B------:R-:W5:Y:S01]  /*111b0*/  LDG.E.64 R154, desc[UR34][R154.64] ;  /* 0x000000229a9a7981 */ /* 0x000f62000c1e1b00 */
[----:B------:R-:W-:-:S05]  /*111c0*/  IADD3 R161, PT, PT, R153, R160, RZ ;  /* 0x000000a099a17210 */ /* 0x000fca0007ffe0ff */
[----:B--2---:R-:W-:-:S06]  /*111d0*/  IMAD.WIDE R146, R161, 0x8, R142 ;  /* 0x00000008a1927825 */ /* 0x004fcc00078e028e */
[----:B------:R-:W2:Y:S01]  /*111e0*/  LDG.E.64 R146, desc[UR34][R146.64] ;  /* 0x0000002292927981 */ /* 0x000ea2000c1e1b00 */
[----:B---3--:R-:W-:-:S08]  /*111f0*/  DMUL R156, R156, UR36 ;  /* 0x000000249c9c7c28 */ /* 0x008fd00008000000 */
[----:B0-----:R-:W-:Y:S01]  /*11200*/  DFMA R156, R144, UR28, R156 ;  /* 0x0000001c909c7c2b */ /* 0x001fe2000800009c */
[----:B------:R-:W-:-:S06]  /*11210*/  IMAD.WIDE R144, R159, 0x8, R142 ;  /* 0x000000089f907825 */ /* 0x000fcc00078e028e */
[----:B------:R-:W3:Y:S01]  /*11220*/  LDG.E.64 R144, desc[UR34][R144.64] ;  /* 0x0000002290907981 */ /* 0x000ee2000c1e1b00 */
[----:B----4-:R-:W-:Y:S01]  /*11230*/  DMUL R148, R148, UR36 ;  /* 0x0000002494947c28 */ /* 0x010fe20008000000 */
[----:B------:R-:W-:Y:S01]  /*11240*/  UIADD3 UR30, UPT, UPT, UR30, UR31, URZ ;  /* 0x0000001f1e1e7290 */ /* 0x000fe2000fffe0ff */
[----:B------:R-:W-:-:S06]  /*11250*/  DFMA R156, R156, UR12, R124 ;  /* 0x0000000c9c9c7c2b */ /* 0x000fcc000800007c */
[----:B-----5:R-:W-:Y:S01]  /*11260*/  DFMA R148, R154, UR28, R148 ;  /* 0x0000001c9a947c2b */ /* 0x020fe20008000094 */
[----:B------:R-:W-:Y:S01]  /*11270*/  MOV R125, UR30 ;  /* 0x0000001e007d7c02 */ /* 0x000fe20008000f00 */
[----:B------:R-:W-:-:S06]  /*11280*/  IMAD.WIDE R162, R159, 0x8, R2 ;  /* 0x000000089fa27825 */ /* 0x000fcc00078e0202 */
[----:B------:R-:W-:Y:S01]  /*11290*/  DFMA R148, R148, UR12, R42 ;  /* 0x0000000c94947c2b */ /* 0x000fe2000800002a */
[----:B------:R-:W-:-:S06]  /*112a0*/  IMAD.WIDE R154, R161, 0x8, R2 ;  /* 0x00000008a19a7825 */ /* 0x000fcc00078e0202 */
[----:B------:R-:W4:Y:S01]  /*112b0*/  LDG.E.64 R154, desc[UR34][R154.64] ;  /* 0x000000229a9a7981 */ /* 0x000f22000c1e1b00 */
[----:B---3--:R-:W-:Y:S01]  /*112c0*/  DMUL R42, R144, UR36 ;  /* 0x00000024902a7c28 */ /* 0x008fe20008000000 */
[----:B------:R-:W-:Y:S02]  /*112d0*/  IMAD R144, R125, UR47, R158 ;  /* 0x0000002f7d907c24 */ /* 0x000fe4000f8e029e */
[----:B------:R-:W3:Y:S03]  /*112e0*/  LDG.E.64 R124, desc[UR34][R162.64] ;  /* 0x00000022a27c7981 */ /* 0x000ee6000c1e1b00 */
[----:B------:R-:W-:Y:S02]  /*112f0*/  IADD3 R159, PT, PT, R144, R127, RZ ;  /* 0x0000007f909f7210 */ /* 0x000fe40007ffe0ff */
[----:B------:R-:W-:-:S03]  /*11300*/  IADD3 R161, PT, PT, R153, R144, RZ ;  /* 0x0000009099a17210 */ /* 0x000fc60007ffe0ff */
[----:B------:R-:W-:Y:S01]  /*11310*/  IMAD.WIDE R144, R159, 0x8, R142 ;  /* 0x000000089f907825 */ /* 0x000fe200078e028e */
[----:B--2---:R-:W-:-:S05]  /*11320*/  DFMA R42, R146, UR28, R42 ;  /* 0x0000001c922a7c2b */ /* 0x004fca000800002a */
[----:B------:R-:W2:Y:S01]  /*11330*/  LDG.E.64 R144, desc[UR34][R144.64] ;  /* 0x0000002290907981 */ /* 0x000ea2000c1e1b00 */
[----:B------:R-:W-:-:S06]  /*11340*/  IMAD.WIDE R146, R161, 0x8, R142 ;  /* 0x00000008a1927825 */ /* 0x000fcc00078e028e */
[----:B------:R-:W5:Y:S01]  /*11350*/  LDG.E.64 R146, desc[UR34][R146.64] ;  /* 0x0000002292927981 */ /* 0x000f62000c1e1b00 */
[----:B------:R-:W-:Y:S01]  /*11360*/  UIADD3 UR30, UPT, UPT, UR30, UR31, URZ ;  /* 0x0000001f1e1e7290 */ /* 0x000fe2000fffe0ff */
[----:B------:R-:W-:Y:S01]  /*11370*/  DFMA R42, R42, UR12, R156 ;  /* 0x0000000c2a2a7c2b */ /* 0x000fe2000800009c */
[----:B------:R-:W-:-:S06]  /*11380*/  IMAD.WIDE R156, R161, 0x8, R2 ;  /* 0x00000008a19c7825 */ /* 0x000fcc00078e0202 */
[----:B------:R-:W5:Y:S01]  /*11390*/  LDG.E.64 R156, desc[UR34][R156.64] ;  /* 0x000000229c9c7981 */ /* 0x000f62000c1e1b00 */
[----:B---3--:R-:W-:-:S08]  /*113a0*/  DMUL R124, R124, UR36 ;  /* 0x000000247c7c7c28 */ /* 0x008fd00008000000 */
[----:B----4-:R-:W-:Y:S01]  /*113b0*/  DFMA R124, R154, UR28, R124 ;  /* 0x0000001c9a7c7c2b */ /* 0x010fe2000800007c */
[----:B------:R-:W-:-:S07]  /*113c0*/  MOV R155, UR30 ;  /* 0x0000001e009b7c02 */ /* 0x000fce0008000f00 */
[----:B------:R-:W-:Y:S02]  /*113d0*/  DFMA R124, R124, UR12, R148 ;  /* 0x0000000c7c7c7c2b */ /* 0x000fe40008000094 */
[----:B--2---:R-:W-:Y:S01]  /*113e0*/  DMUL R148, R144, UR36 ;  /* 0x0000002490947c28 */ /* 0x004fe20008000000 */
[----:B------:R-:W-:-:S04]  /*113f0*/  IMAD.WIDE R144, R159, 0x8, R2 ;  /* 0x000000089f907825 */ /* 0x000fc800078e0202 */
[----:B------:R-:W-:Y:S02]  /*11400*/  IMAD R154, R155, UR47, R158 ;  /* 0x0000002f9b9a7c24 */ /* 0x000fe4000f8e029e */
[----:B------:R-:W2:Y:S01]  /*11410*/  LDG.E.64 R144, desc[UR34][R144.64] ;  /* 0x0000002290907981 */ /* 0x000ea2000c1e1b00 */
[----:B-----5:R-:W-:Y:S02]  /*11420*/  DFMA R148, R146, UR28, R148 ;  /* 0x0000001c92947c2b */ /* 0x020fe40008000094 */
[----:B------:R-:W-:Y:S01]  /*11430*/  IADD3 R147, PT, PT, R154, R127, RZ ;  /* 0x0000007f9a937210 */ /* 0x000fe20007ffe0ff */
[----:B------:R-:W-:-:S04]  /*11440*/  IMAD.IADD R159, R153, 0x1, R154 ;  /* 0x00000001999f7824 */ /* 0x000fc800078e029a */
[----:B------:R-:W-:-:S04]  /*11450*/  IMAD.WIDE R154, R147, 0x8, R142 ;  /* 0x00000008939a7825 */ /* 0x000fc800078e028e */
[----:B------:R-:W-:Y:S02]  /*11460*/  IMAD.WIDE R146, R147, 0x8, R2 ;  /* 0x0000000893927825 */ /* 0x000fe400078e0202 */
[----:B------:R-:W3:Y:S02]  /*11470*/  LDG.E.64 R154, desc[UR34][R154.64] ;  /* 0x000000229a9a7981 */ /* 0x000ee4000c1e1b00 */
[C---:B------:R-:W-:Y:S02]  /*11480*/  IMAD.WIDE R142, R159.reuse, 0x8, R142 ;  /* 0x000000089f8e7825 */ /* 0x040fe400078e028e */
[----:B------:R-:W4:Y:S02]  /*11490*/  LDG.E.64 R146, desc[UR34][R146.64] ;  /* 0x0000002292927981 */ /* 0x000f24000c1e1b00 */
[----:B------:R-:W-:Y:S02]  /*114a0*/  IMAD.WIDE R2, R159, 0x8, R2 ;  /* 0x000000089f027825 */ /* 0x000fe400078e0202 */
[----:B------:R-:W5:Y:S04]  /*114b0*/  LDG.E.64 R142, desc[UR34][R142.64] ;  /* 0x000000228e8e7981 */ /* 0x000f68000c1e1b00 */
[----:B------:R-:W5:Y:S01]  /*114c0*/  LDG.E.64 R2, desc[UR34][R2.64] ;  /* 0x0000002202027981 */ /* 0x000f62000c1e1b00 */
[----:B------:R-:W-:Y:S01]  /*114d0*/  DFMA R42, R148, UR12, R42 ;  /* 0x0000000c942a7c2b */ /* 0x000fe2000800002a */
[----:B------:R-:W-:-:S04]  /*114e0*/  UIADD3 UR7, UPT, UPT, UR7, 0x4, URZ ;  /* 0x0000000407077890 */ /* 0x000fc8000fffe0ff */
[----:B------:R-:W-:Y:S01]  /*114f0*/  UISETP.NE.AND UP0, UPT, UR7, UR21, UPT ;  /* 0x000000150700728c */ /* 0x000fe2000bf05270 */
[----:B--2---:R-:W-:-:S08]  /*11500*/  DMUL R144, R144, UR36 ;  /* 0x0000002490907c28 */ /* 0x004fd00008000000 */
[----:B------:R-:W-:-:S08]  /*11510*/  DFMA R144, R156, UR28, R144 ;  /* 0x0000001c9c907c2b */ /* 0x000fd00008000090 */
[----:B------:R-:W-:Y:S02]  /*11520*/  DFMA R144, R144, UR12, R124 ;  /* 0x0000000c90907c2b */ /* 0x000fe4000800007c */
[----:B---3--:R-:W-:Y:S02]  /*11530*/  DMUL R124, R154, UR36 ;  /* 0x000000249a7c7c28 */ /* 0x008fe40008000000 */
[----:B----4-:R-:W-:-:S06]  /*11540*/  DMUL R148, R146, UR36 ;  /* 0x0000002492947c28 */ /* 0x010fcc0008000000 */
[----:B-----5:R-:W-:Y:S02]  /*11550*/  DFMA R124, R142, UR28, R124 ;  /* 0x0000001c8e7c7c2b */ /* 0x020fe4000800007c */
[----:B------:R-:W-:-:S06]  /*11560*/  DFMA R148, R2, UR28, R148 ;  /* 0x0000001c02947c2b */ /* 0x000fcc0008000094 */
[----:B------:R-:W-:Y:S02]  /*11570*/  DFMA R124, R124, UR12, R42 ;  /* 0x0000000c7c7c7c2b */ /* 0x000fe4000800002a */
[----:B------:R-:W-:Y:S01]  /*11580*/  DFMA R42, R148, UR12, R144 ;  /* 0x0000000c942a7c2b */ /* 0x000fe20008000090 */
[----:B------:R-:W-:Y:S10]  /*11590*/  BRA.U UP0, `(.L_x_164) ;  /* 0xfffffff900bc7547 */ /* 0x000ff4000b83ffff */
[----:B------:R-:W-:-:S05]  /*115a0*/  UMOV UR7, UR21 ;  /* 0x0000001500077c82 */ /* 0x000fca0008000000 */
.L_x_163:
[----:B------:R-:W-:-:S09]  /*115b0*/  UISETP.NE.AND UP0, UPT, UR45, URZ, UPT ;  /* 0x000000ff2d00728c */ /* 0x000fd2000bf05270 */
[----:B------:R-:W-:Y:S05]  /*115c0*/  BRA.U !UP0, `(.L_x_161) ;  /* 0x00000011081c7547 */ /* 0x000fea000b800000 */
[----:B------:R-:W-:Y:S02]  /*115d0*/  UISETP.NE.AND UP0, UPT, UR50, URZ, UPT ;  /* 0x000000ff3200728c */ /* 0x000fe4000bf05270 */
[----:B------:R-:W-:-:S07]  /*115e0*/  UISETP.NE.AND UP1, UPT, UR43, URZ, UPT ;  /* 0x000000ff2b00728c */ /* 0x000fce000bf25270 */
[----:B------:R-:W-:Y:S05]  /*115f0*/  BRA.U !UP0, `(.L_x_165) ;  /* 0x0000000108ac7547 */ /* 0x000fea000b800000 */
[----:B------:R-:W0:Y:S01]  /*11600*/  LDCU UR31, c[0x0][0x38c] ;  /* 0x00007180ff1f77ac */ /* 0x000e220008000800 */
[----:B------:R-:W1:Y:S01]  /*11610*/  LDC.64 R142, c[0x0][0x4c0] ;  /* 0x00013000ff8e7b82 */ /* 0x000e620000000a00 */
[----:B------:R-:W2:Y:S01]  /*11620*/  LDCU.64 UR28, c[0x0][0x3a8] ;  /* 0x00007500ff1c77ac */ /* 0x000ea20008000a00 */
[----:B0-----:R-:W-:-:S06]  /*11630*/  UIMAD UR30, UR7, UR31, UR26 ;  /* 0x0000001f071e72a4 */ /* 0x001fcc000f8e021a */
[----:B------:R-:W-:-:S05]  /*11640*/  MOV R3, UR30 ;  /* 0x0000001e00037c02 */ /* 0x000fca0008000f00 */
[----:B------:R-:W-:-:S05]  /*11650*/  IMAD R2, R3, UR47, R158 ;  /* 0x0000002f03027c24 */ /* 0x000fca000f8e029e */
[----:B------:R-:W-:Y:S02]  /*11660*/  IADD3 R149, PT, PT, R2, R127, RZ ;  /* 0x0000007f02957210 */ /* 0x000fe40007ffe0ff */
[----:B------:R-:W-:Y:S02]  /*11670*/  IADD3 R155, PT, PT, R153, R2, RZ ;  /* 0x00000002999b7210 */ /* 0x000fe40007ffe0ff */
[----:B------:R-:W0:Y:S01]  /*11680*/  LDC.64 R2, c[0x0][0x4c8] ;  /* 0x00013200ff027b82 */ /* 0x000e220000000a00 */
[----:B-1----:R-:W-:-:S05]  /*11690*/  IMAD.WIDE R146, R149, 0x8, R142 ;  /* 0x0000000895927825 */ /* 0x002fca00078e028e */
[----:B------:R-:W3:Y:S01]  /*116a0*/  LDG.E.64 R156, desc[UR34][R146.64] ;  /* 0x00000022929c7981 */ /* 0x000ee2000c1e1b00 */
[----:B------:R-:W-:-:S06]  /*116b0*/  IMAD.WIDE R144, R155, 0x8, R142 ;  /* 0x000000089b907825 */ /* 0x000fcc00078e028e */
[----:B------:R-:W2:Y:S01]  /*116c0*/  LDG.E.64 R144, desc[UR34][R144.64] ;  /* 0x0000002290907981 */ /* 0x000ea2000c1e1b00 */
[----:B------:R-:W-:-:S06]  /*116d0*/  UIADD3 UR30, UPT, UPT, UR30, UR31, URZ ;  /* 0x0000001f1e1e7290 */ /* 0x000fcc000fffe0ff */
[----:B------:R-:W-:Y:S01]  /*116e0*/  MOV R159, UR30 ;  /* 0x0000001e009f7c02 */ /* 0x000fe20008000f00 */
[----:B0-----:R-:W-:-:S04]  /*116f0*/  IMAD.WIDE R148, R149, 0x8, R2 ;  /* 0x0000000895947825 */ /* 0x001fc800078e0202 */
[----:B------:R-:W-:Y:S02]  /*11700*/  IMAD R160, R159, UR47, R158 ;  /* 0x0000002f9fa07c24 */ /* 0x000fe4000f8e029e */
[----:B------:R-:W4:Y:S01]  /*11710*/  LDG.E.64 R148, desc[UR34][R148.64] ;  /* 0x0000002294947981 */ /* 0x000f22000c1e1b00 */
[----:B------:R-:W-:-:S06]  /*11720*/  IMAD.WIDE R154, R155, 0x8, R2 ;  /* 0x000000089b9a7825 */ /* 0x000fcc00078e0202 */
[----:B------:R-:W5:Y:S01]  /*11730*/  LDG.E.64 R154, desc[UR34][R154.64] ;  /* 0x000000229a9a7981 */ /* 0x000f62000c1e1b00 */
[----:B------:R-:W-:Y:S01]  /*11740*/  IADD3 R159, PT, PT, R153, R160, RZ ;  /* 0x000000a0999f7210 */ /* 0x000fe20007ffe0ff */
[----:B---3--:R-:W-:-:S08]  /*11750*/  DMUL R156, R156, UR36 ;  /* 0x000000249c9c7c28 */ /* 0x008fd00008000000 */
[----:B--2---:R-:W-:Y:S01]  /*11760*/  DFMA R156, R144, UR28, R156 ;  /* 0x0000001c909c7c2b */ /* 0x004fe2000800009c */
[----:B------:R-:W-:-:S05]  /*11770*/  IADD3 R145, PT, PT, R160, R127, RZ ;  /* 0x0000007fa0917210 */ /* 0x000fca0007ffe0ff */
[----:B------:R-:W-:-:S04]  /*11780*/  IMAD.WIDE R146, R145, 0x8, R142 ;  /* 0x0000000891927825 */ /* 0x000fc800078e028e */
[----:B------:R-:W-:Y:S02]  /*11790*/  IMAD.WIDE R144, R145, 0x8, R2 ;  /* 0x0000000891907825 */ /* 0x000fe400078e0202 */
[----:B------:R-:W2:Y:S02]  /*117a0*/  LDG.E.64 R146, desc[UR34][R146.64] ;  /* 0x0000002292927981 */ /* 0x000ea4000c1e1b00 */
[C---:B------:R-:W-:Y:S02]  /*117b0*/  IMAD.WIDE R142, R159.reuse, 0x8, R142 ;  /* 0x000000089f8e7825 */ /* 0x040fe400078e028e */
[----:B------:R-:W3:Y:S02]  /*117c0*/  LDG.E.64 R144, desc[UR34][R144.64] ;  /* 0x0000002290907981 */ /* 0x000ee4000c1e1b00 */
[----:B------:R-:W-:Y:S02]  /*117d0*/  IMAD.WIDE R2, R159, 0x8, R2 ;  /* 0x000000089f027825 */ /* 0x000fe400078e0202 */
[----:B------:R-:W3:Y:S04]  /*117e0*/  LDG.E.64 R142, desc[UR34][R142.64] ;  /* 0x000000228e8e7981 */ /* 0x000ee8000c1e1b00 */
[----:B------:R-:W3:Y:S01]  /*117f0*/  LDG.E.64 R2, desc[UR34][R2.64] ;  /* 0x0000002202027981 */ /* 0x000ee2000c1e1b00 */
[----:B----4-:R-:W-:-:S08]  /*11800*/  DMUL R148, R148, UR36 ;  /* 0x0000002494947c28 */ /* 0x010fd00008000000 */
[----:B-----5:R-:W-:-:S08]  /*11810*/  DFMA R148, R154, UR28, R148 ;  /* 0x0000001c9a947c2b */ /* 0x020fd00008000094 */
[----:B------:R-:W-:Y:S02]  /*11820*/  DFMA R42, R148, UR12, R42 ;  /* 0x0000000c942a7c2b */ /* 0x000fe4000800002a */
[----:B------:R-:W-:Y:S01]  /*11830*/  DFMA R124, R156, UR12, R124 ;  /* 0x0000000c9c7c7c2b */ /* 0x000fe2000800007c */
[----:B------:R-:W-:Y:S01]  /*11840*/  UIADD3 UR7, UPT, UPT, UR7, 0x2, URZ ;  /* 0x0000000207077890 */ /* 0x000fe2000fffe0ff */
[----:B--2---:R-:W-:Y:S02]  /*11850*/  DMUL R148, R146, UR36 ;  /* 0x0000002492947c28 */ /* 0x004fe40008000000 */
[----:B---3--:R-:W-:-:S06]  /*11860*/  DMUL R146, R144, UR36 ;  /* 0x0000002490927c28 */ /* 0x008fcc0008000000 */
[----:B------:R-:W-:Y:S02]  /*11870*/  DFMA R148, R142, UR28, R148 ;  /* 0x0000001c8e947c2b */ /* 0x000fe40008000094 */
[----:B------:R-:W-:-:S06]  /*11880*/  DFMA R146, R2, UR28, R146 ;  /* 0x0000001c02927c2b */ /* 0x000fcc0008000092 */
[----:B------:R-:W-:Y:S02]  /*11890*/  DFMA R124, R148, UR12, R124 ;  /* 0x0000000c947c7c2b */ /* 0x000fe4000800007c */
[----:B------:R-:W-:-:S11]  /*118a0*/  DFMA R42, R146, UR12, R42 ;  /* 0x0000000c922a7c2b */ /* 0x000fd6000800002a */
.L_x_165:
[----:B------:R-:W-:Y:S05]  /*118b0*/  BRA.U !UP1, `(.L_x_161) ;  /* 0x0000000d09607547 */ /* 0x000fea000b800000 */
[----:B------:R-:W0:Y:S01]  /*118c0*/  LDCU UR28, c[0x0][0x38c] ;  /* 0x00007180ff1c77ac */ /* 0x000e220008000800 */
[----:B------:R-:W1:Y:S08]  /*118d0*/  LDC.64 R142, c[0x0][0x4c0] ;  /* 0x00013000ff8e7b82 */ /* 0x000e700000000a00 */
[----:B------:R-:W2:Y:S01]  /*118e0*/  LDC.64 R2, c[0x0][0x4c8] ;  /* 0x00013200ff027b82 */ /* 0x000ea20000000a00 */
[----:B0-----:R-:W-:Y:S01]  /*118f0*/  UIMAD UR7, UR7, UR28, UR26 ;  /* 0x0000001c070772a4 */ /* 0x001fe2000f8e021a */
[----:B------:R-:W0:Y:S05]  /*11900*/  LDCU.64 UR28, c[0x0][0x3a8] ;  /* 0x00007500ff1c77ac */ /* 0x000e2a0008000a00 */
[----:B------:R-:W-:-:S05]  /*11910*/  MOV R145, UR7 ;  /* 0x0000000700917c02 */ /* 0x000fca0008000f00 */
[----:B------:R-:W-:-:S05]  /*11920*/  IMAD R158, R145, UR47, R158 ;  /* 0x0000002f919e7c24 */ /* 0x000fca000f8e029e */
[----:B------:R-:W-:Y:S02]  /*11930*/  IADD3 R149, PT, PT, R158, R127, RZ ;  /* 0x0000007f9e957210 */ /* 0x000fe40007ffe0ff */
[----:B------:R-:W-:-:S03]  /*11940*/  IADD3 R157, PT, PT, R153, R158, RZ ;  /* 0x0000009e999d7210 */ /* 0x000fc60007ffe0ff */
[----:B-1----:R-:W-:-:S04]  /*11950*/  IMAD.WIDE R154, R149, 0x8, R142 ;  /* 0x00000008959a7825 */ /* 0x002fc800078e028e */
[----:B--2---:R-:W-:Y:S01]  /*11960*/  IMAD.WIDE R148, R149, 0x8, R2 ;  /* 0x0000000895947825 */ /* 0x004fe200078e0202 */
        /* <DEDUP_REMOVED lines=13> */
.L_x_162:
[----:B------:R-:W0:Y:S01]  /*11a40*/  LDCU UR7, c[0x0][0x3a0] ;  /* 0x00007400ff0777ac */ /* 0x000e220008000800 */
[----:B------:R-:W-:Y:S01]  /*11a50*/  CS2R R42, SRZ ;  /* 0x00000000002a7805 */ /* 0x000fe2000001ff00 */
[----:B0-----:R-:W-:-:S09]  /*11a60*/  UISETP.GE.AND UP0, UPT, UR7, 0x1, UPT ;  /* 0x000000010700788c */ /* 0x001fd2000bf06270 */
[----:B------:R-:W-:Y:S05]  /*11a70*/  BRA.U !UP0, `(.L_x_161) ;  /* 0x0000000908f07547 */ /* 0x000fea000b800000 */
[----:B------:R-:W-:Y:S02]  /*11a80*/  CS2R R42, SRZ ;  /* 0x00000000002a7805 */ /* 0x000fe4000001ff00 */
[----:B------:R-:W-:Y:S01]  /*11a90*/  CS2R R124, SRZ ;  /* 0x00000000007c7805 */ /* 0x000fe2000001ff00 */
[----:B------:R-:W-:-:S06]  /*11aa0*/  UMOV UR7, URZ ;  /* 0x000000ff00077c82 */ /* 0x000fcc0008000000 */
.L_x_170:
[----:B------:R-:W0:Y:S01]  /*11ab0*/  LDCU UR28, c[0x0][0x3a0] ;  /* 0x00007400ff1c77ac */ /* 0x000e220008000800 */
[----:B------:R-:W1:Y:S01]  /*11ac0*/  LDCU UR57, c[0x0][0x38c] ;  /* 0x00007180ff3977ac */ /* 0x000e620008000800 */
[----:B------:R-:W2:Y:S01]  /*11ad0*/  LDCU UR29, c[0x0][0x39c] ;  /* 0x00007380ff1d77ac */ /* 0x000ea20008000800 */
[----:B------:R-:W-:Y:S01]  /*11ae0*/  UMOV UR48, URZ ;  /* 0x000000ff00307c82 */ /* 0x000fe20008000000 */
[----:B0-----:R-:W-:Y:S02]  /*11af0*/  UISETP.GE.U32.AND UP1, UPT, UR28, 0x4, UPT ;  /* 0x000000041c00788c */ /* 0x001fe4000bf26070 */
[----:B-1----:R-:W-:Y:S02]  /*11b00*/  UIMAD UR57, UR7, UR57, UR26 ;  /* 0x00000039073972a4 */ /* 0x002fe4000f8e021a */
[----:B------:R-:W-:-:S04]  /*11b10*/  UIADD3 UR7, UPT, UPT, UR7, 0x1, URZ ;  /* 0x0000000107077890 */ /* 0x000fc8000fffe0ff */
[----:B--2---:R-:W-:Y:S01]  /*11b20*/  UISETP.NE.AND UP0, UPT, UR7, UR29, UPT ;  /* 0x0000001d0700728c */ /* 0x004fe2000bf05270 */
[----:B------:R-:W-:Y:S10]  /*11b30*/  BRA.U !UP1, `(.L_x_166) ;  /* 0x00000005096c7547 */ /* 0x000ff4000b800000 */
[----:B------:R-:W0:Y:S01]  /*11b40*/  LDCU.64 UR28, c[0x0][0x3a8] ;  /* 0x00007500ff1c77ac */ /* 0x000e220008000a00 */
[----:B------:R-:W-:-:S05]  /*11b50*/  UMOV UR30, URZ ;  /* 0x000000ff001e7c82 */ /* 0x000fca0008000000 */
.L_x_167:
[----:B------:R-:W1:Y:S01]  /*11b60*/  LDC.64 R142, c[0x0][0x4c0] ;  /* 0x00013000ff8e7b82 */ /* 0x000e620000000a00 */
[----:B------:R-:W-:Y:S02]  /*11b70*/  UIMAD UR31, UR23, UR30, UR57 ;  /* 0x0000001e171f72a4 */ /* 0x000fe4000f8e0239 */
[----:B------:R-:W-:Y:S02]  /*11b80*/  VIADD R147, R22, UR30 ;  /* 0x0000001e16937c36 */ /* 0x000fe40008000000 */
[----:B------:R-:W-:-:S03]  /*11b90*/  UIMAD UR48, UR31, UR47, UR56 ;  /* 0x0000002f1f3072a4 */ /* 0x000fc6000f8e0238 */
[----:B------:R-:W2:Y:S03]  /*11ba0*/  LDC.64 R2, c[0x0][0x4c8] ;  /* 0x00013200ff027b82 */ /* 0x000ea60000000a00 */
[----:B------:R-:W-:Y:S02]  /*11bb0*/  IADD3 R163, PT, PT, R127, UR48, RZ ;  /* 0x000000307fa37c10 */ /* 0x000fe4000fffe0ff */
[----:B------:R-:W-:-:S03]  /*11bc0*/  IADD3 R149, PT, PT, R153, UR48, RZ ;  /* 0x0000003099957c10 */ /* 0x000fc6000fffe0ff */
[----:B------:R-:W3:Y:S01]  /*11bd0*/  LDC.64 R144, c[0x0][0x490] ;  /* 0x00012400ff907b82 */ /* 0x000ee20000000a00 */
[----:B-1----:R-:W-:-:S05]  /*11be0*/  IMAD.WIDE R164, R163, 0x8, R142 ;  /* 0x00000008a3a47825 */ /* 0x002fca00078e028e */
[----:B------:R-:W4:Y:S01]  /*11bf0*/  LDG.E.64 R154, desc[UR34][R164.64] ;  /* 0x00000022a49a7981 */ /* 0x000f22000c1e1b00 */
[----:B--2---:R-:W-:-:S04]  /*11c00*/  IMAD.WIDE R162, R163, 0x8, R2 ;  /* 0x00000008a3a27825 */ /* 0x004fc800078e0202 */
[----:B------:R-:W-:-:S04]  /*11c10*/  IMAD.WIDE R160, R149, 0x8, R142 ;  /* 0x0000000895a07825 */ /* 0x000fc800078e028e */
[----:B---3--:R-:W-:Y:S01]  /*11c20*/  IMAD.WIDE.U32 R144, R147, 0x8, R144 ;  /* 0x0000000893907825 */ /* 0x008fe200078e0090 */
[----:B------:R1:W0:Y:S04]  /*11c30*/  LDG.E.64 R156, desc[UR34][R160.64] ;  /* 0x00000022a09c7981 */ /* 0x000228000c1e1b00 */
[----:B------:R2:W3:Y:S01]  /*11c40*/  LDG.E.64 R146, desc[UR34][R162.64] ;  /* 0x00000022a2927981 */ /* 0x0004e2000c1e1b00 */
[----:B------:R-:W-:-:S03]  /*11c50*/  IMAD.WIDE R148, R149, 0x8, R2 ;  /* 0x0000000895947825 */ /* 0x000fc600078e0202 */
[----:B------:R-:W5:Y:S04]  /*11c60*/  LDG.E.64 R158, desc[UR34][R144.64] ;  /* 0x00000022909e7981 */ /* 0x000f68000c1e1b00 */
[----:B------:R-:W5:Y:S01]  /*11c70*/  LDG.E.64 R148, desc[UR34][R148.64] ;  /* 0x0000002294947981 */ /* 0x000f62000c1e1b00 */
[----:B------:R-:W-:-:S04]  /*11c80*/  UIADD3 UR31, UPT, UPT, UR23, UR31, URZ ;  /* 0x0000001f171f7290 */ /* 0x000fc8000fffe0ff */
[----:B------:R-:W-:-:S06]  /*11c90*/  UIMAD UR48, UR31, UR47, UR56 ;  /* 0x0000002f1f3072a4 */ /* 0x000fcc000f8e0238 */
[----:B-1----:R-:W-:-:S05]  /*11ca0*/  IADD3 R161, PT, PT, R127, UR48, RZ ;  /* 0x000000307fa17c10 */ /* 0x002fca000fffe0ff */
[----:B--2---:R-:W-:-:S04]  /*11cb0*/  IMAD.WIDE R162, R161, 0x8, R142 ;  /* 0x00000008a1a27825 */ /* 0x004fc800078e028e */
[----:B------:R-:W-:Y:S01]  /*11cc0*/  IMAD.WIDE R160, R161, 0x8, R2 ;  /* 0x00000008a1a07825 */ /* 0x000fe200078e0202 */
[----:B----4-:R-:W-:-:S08]  /*11cd0*/  DMUL R154, R154, UR36 ;  /* 0x000000249a9a7c28 */ /* 0x010fd00008000000 */
[----:B0-----:R-:W-:Y:S02]  /*11ce0*/  DFMA R154, R156, UR28, R154 ;  /* 0x0000001c9c9a7c2b */ /* 0x001fe4000800009a */
[----:B---3--:R-:W-:Y:S02]  /*11cf0*/  DMUL R146, R146, UR36 ;  /* 0x0000002492927c28 */ /* 0x008fe40008000000 */
[----:B-----5:R-:W-:-:S06]  /*11d00*/  DMUL R156, R158, UR12 ;  /* 0x0000000c9e9c7c28 */ /* 0x020fcc0008000000 */
[----:B------:R-:W-:Y:S02]  /*11d10*/  DFMA R146, R148, UR28, R146 ;  /* 0x0000001c94927c2b */ /* 0x000fe40008000092 */
[C---:B------:R-:W-:Y:S01]  /*11d20*/  DFMA R158, R156.reuse, R154, R124 ;  /* 0x0000009a9c9e722b */ /* 0x040fe2000000007c */
[----:B------:R-:W-:Y:S01]  /*11d30*/  IADD3 R125, PT, PT, R153, UR48, RZ ;  /* 0x00000030997d7c10 */ /* 0x000fe2000fffe0ff */
[----:B------:R-:W2:Y:S04]  /*11d40*/  LDG.E.64 R154, desc[UR34][R144.64+0x8] ;  /* 0x00000822909a7981 */ /* 0x000ea8000c1e1b00 */
[----:B------:R-:W-:Y:S01]  /*11d50*/  DFMA R156, R156, R146, R42 ;  /* 0x000000929c9c722b */ /* 0x000fe2000000002a */
[----:B------:R-:W3:Y:S01]  /*11d60*/  LDG.E.64 R42, desc[UR34][R160.64] ;  /* 0x00000022a02a7981 */ /* 0x000ee2000c1e1b00 */
[----:B------:R-:W-:-:S03]  /*11d70*/  IMAD.WIDE R148, R125, 0x8, R142 ;  /* 0x000000087d947825 */ /* 0x000fc600078e028e */
[----:B------:R0:W4:Y:S01]  /*11d80*/  LDG.E.64 R146, desc[UR34][R162.64] ;  /* 0x00000022a2927981 */ /* 0x000122000c1e1b00 */
[----:B------:R-:W-:-:S03]  /*11d90*/  IMAD.WIDE R124, R125, 0x8, R2 ;  /* 0x000000087d7c7825 */ /* 0x000fc600078e0202 */
[----:B------:R-:W5:Y:S04]  /*11da0*/  LDG.E.64 R148, desc[UR34][R148.64] ;  /* 0x0000002294947981 */ /* 0x000f68000c1e1b00 */
[----:B------:R-:W5:Y:S01]  /*11db0*/  LDG.E.64 R124, desc[UR34][R124.64] ;  /* 0x000000227c7c7981 */ /* 0x000f62000c1e1b00 */
[----:B------:R-:W-:-:S04]  /*11dc0*/  UIADD3 UR31, UPT, UPT, UR23, UR31, URZ ;  /* 0x0000001f171f7290 */ /* 0x000fc8000fffe0ff */
[----:B------:R-:W-:-:S06]  /*11dd0*/  UIMAD UR48, UR31, UR47, UR56 ;  /* 0x0000002f1f3072a4 */ /* 0x000fcc000f8e0238 */
[----:B0-----:R-:W-:Y:S02]  /*11de0*/  IADD3 R163, PT, PT, R127, UR48, RZ ;  /* 0x000000307fa37c10 */ /* 0x001fe4000fffe0ff */
[----:B------:R-:W-:-:S03]  /*11df0*/  IADD3 R161, PT, PT, R153, UR48, RZ ;  /* 0x0000003099a17c10 */ /* 0x000fc6000fffe0ff */
[----:B------:R-:W-:-:S04]  /*11e00*/  IMAD.WIDE R164, R163, 0x8, R142 ;  /* 0x00000008a3a47825 */ /* 0x000fc800078e028e */
[----:B------:R-:W-:Y:S01]  /*11e10*/  IMAD.WIDE R162, R163, 0x8, R2 ;  /* 0x00000008a3a27825 */ /* 0x000fe200078e0202 */
[----:B---3--:R-:W-:Y:S02]  /*11e20*/  DMUL R42, R42, UR36 ;  /* 0x000000242a2a7c28 */ /* 0x008fe40008000000 */
[----:B----4-:R-:W-:Y:S02]  /*11e30*/  DMUL R146, R146, UR36 ;  /* 0x0000002492927c28 */ /* 0x010fe40008000000 */
[----:B--2---:R-:W-:-:S04]  /*11e40*/  DMUL R154, R154, UR12 ;  /* 0x0000000c9a9a7c28 */ /* 0x004fc80008000000 */
[----:B-----5:R-:W-:Y:S02]  /*11e50*/  DFMA R42, R124, UR28, R42 ;  /* 0x0000001c7c2a7c2b */ /* 0x020fe4000800002a */
[----:B------:R-:W-:Y:S01]  /*11e60*/  DFMA R146, R148, UR28, R146 ;  /* 0x0000001c94927c2b */ /* 0x000fe20008000092 */
[----:B------:R-:W2:Y:S05]  /*11e70*/  LDG.E.64 R124, desc[UR34][R164.64] ;  /* 0x00000022a47c7981 */ /* 0x000eaa000c1e1b00 */
[C---:B------:R-:W-:Y:S02]  /*11e80*/  DFMA R156, R154.reuse, R42, R156 ;  /* 0x0000002a9a9c722b */ /* 0x040fe4000000009c */
[----:B------:R-:W3:Y:S01]  /*11e90*/  LDG.E.64 R42, desc[UR34][R162.64] ;  /* 0x00000022a22a7981 */ /* 0x000ee2000c1e1b00 */
[----:B------:R-:W-:Y:S01]  /*11ea0*/  DFMA R158, R154, R146, R158 ;  /* 0x000000929a9e722b */ /* 0x000fe2000000009e */
[----:B------:R-:W-:-:S04]  /*11eb0*/  IMAD.WIDE R154, R161, 0x8, R142 ;  /* 0x00000008a19a7825 */ /* 0x000fc800078e028e */
[----:B------:R-:W-:Y:S01]  /*11ec0*/  IMAD.WIDE R160, R161, 0x8, R2 ;  /* 0x00000008a1a07825 */ /* 0x000fe200078e0202 */
[----:B------:R-:W4:Y:S04]  /*11ed0*/  LDG.E.64 R148, desc[UR34][R154.64] ;  /* 0x000000229a947981 */ /* 0x000f28000c1e1b00 */
[----:B------:R0:W5:Y:S01]  /*11ee0*/  LDG.E.64 R146, desc[UR34][R160.64] ;  /* 0x00000022a0927981 */ /* 0x000162000c1e1b00 */
[----:B------:R-:W-:-:S04]  /*11ef0*/  UIADD3 UR31, UPT, UPT, UR23, UR31, URZ ;  /* 0x0000001f171f7290 */ /* 0x000fc8000fffe0ff */
[----:B------:R-:W-:Y:S01]  /*11f00*/  UIMAD UR31, UR31, UR47, UR56 ;  /* 0x0000002f1f1f72a4 */ /* 0x000fe2000f8e0238 */
[----:B------:R-:W4:Y:S05]  /*11f10*/  LDG.E.64 R154, desc[UR34][R144.64+0x10] ;  /* 0x00001022909a7981 */ /* 0x000f2a000c1e1b00 */
[----:B0-----:R-:W-:Y:S01]  /*11f20*/  IADD3 R161, PT, PT, R153, UR31, RZ ;  /* 0x0000001f99a17c10 */ /* 0x001fe2000fffe0ff */
[----:B--2---:R-:W-:Y:S02]  /*11f30*/  DMUL R124, R124, UR36 ;  /* 0x000000247c7c7c28 */ /* 0x004fe40008000000 */
[----:B---3--:R-:W-:-:S08]  /*11f40*/  DMUL R42, R42, UR36 ;  /* 0x000000242a2a7c28 */ /* 0x008fd00008000000 */
[----:B-----5:R-:W-:Y:S01]  /*11f50*/  DFMA R146, R146, UR28, R42 ;  /* 0x0000001c92927c2b */ /* 0x020fe2000800002a */
[----:B------:R-:W-:Y:S01]  /*11f60*/  IADD3 R43, PT, PT, R127, UR31, RZ ;  /* 0x0000001f7f2b7c10 */ /* 0x000fe2000fffe0ff */
[----:B----4-:R-:W-:-:S04]  /*11f70*/  DFMA R148, R148, UR28, R124 ;  /* 0x0000001c94947c2b */ /* 0x010fc8000800007c */
[----:B------:R-:W-:-:S04]  /*11f80*/  IMAD.WIDE R124, R43, 0x8, R142 ;  /* 0x000000082b7c7825 */ /* 0x000fc800078e028e */
[----:B------:R-:W-:Y:S02]  /*11f90*/  IMAD.WIDE R42, R43, 0x8, R2 ;  /* 0x000000082b2a7825 */ /* 0x000fe400078e0202 */
[----:B------:R-:W2:Y:S02]  /*11fa0*/  LDG.E.64 R124, desc[UR34][R124.64] ;  /* 0x000000227c7c7981 */ /* 0x000ea4000c1e1b00 */
[C---:B------:R-:W-:Y:S02]  /*11fb0*/  IMAD.WIDE R142, R161.reuse, 0x8, R142 ;  /* 0x00000008a18e7825 */ /* 0x040fe400078e028e */
[----:B------:R-:W3:Y:S02]  /*11fc0*/  LDG.E.64 R42, desc[UR34][R42.64] ;  /* 0x000000222a2a7981 */ /* 0x000ee4000c1e1b00 */
[----:B------:R-:W-:Y:S02]  /*11fd0*/  IMAD.WIDE R2, R161, 0x8, R2 ;  /* 0x00000008a1027825 */ /* 0x000fe400078e0202 */
[----:B------:R-:W4:Y:S04]  /*11fe0*/  LDG.E.64 R142, desc[UR34][R142.64] ;  /* 0x000000228e8e7981 */ /* 0x000f28000c1e1b00 */
[----:B------:R-:W5:Y:S04]  /*11ff0*/  LDG.E.64 R2, desc[UR34][R2.64] ;  /* 0x0000002202027981 */ /* 0x000f68000c1e1b00 */
[----:B------:R-:W5:Y:S01]  /*12000*/  LDG.E.64 R160, desc[UR34][R144.64+0x18] ;  /* 0x0000182290a07981 */ /* 0x000f62000c1e1b00 */
[----:B------:R-:W-:Y:S01]  /*12010*/  DMUL R154, R154, UR12 ;  /* 0x0000000c9a9a7c28 */ /* 0x000fe20008000000 */
[----:B------:R-:W-:-:S07]  /*12020*/  UIADD3 UR30, UPT, UPT, UR30, 0x4, URZ ;  /* 0x000000041e1e7890 */ /* 0x000fce000fffe0ff */
[C---:B------:R-:W-:Y:S02]  /*12030*/  DFMA R148, R154.reuse, R148, R158 ;  /* 0x000000949a94722b */ /* 0x040fe4000000009e */
[----:B------:R-:W-:Y:S01]  /*12040*/  DFMA R146, R154, R146, R156 ;  /* 0x000000929a92722b */ /* 0x000fe2000000009c */
[----:B------:R-:W-:Y:S01]  /*12050*/  UISETP.NE.AND UP1, UPT, UR30, UR24, UPT ;  /* 0x000000181e00728c */ /* 0x000fe2000bf25270 */
[----:B--2---:R-:W-:Y:S02]  /*12060*/  DMUL R154, R124, UR36 ;  /* 0x000000247c9a7c28 */ /* 0x004fe40008000000 */
[----:B---3--:R-:W-:-:S06]  /*12070*/  DMUL R124, R42, UR36 ;  /* 0x000000242a7c7c28 */ /* 0x008fcc0008000000 */
[----:B----4-:R-:W-:Y:S02]  /*12080*/  DFMA R154, R142, UR28, R154 ;  /* 0x0000001c8e9a7c2b */ /* 0x010fe4000800009a */
[----:B-----5:R-:W-:Y:S02]  /*12090*/  DFMA R42, R2, UR28, R124 ;  /* 0x0000001c022a7c2b */ /* 0x020fe4000800007c */
[----:B------:R-:W-:-:S08]  /*120a0*/  DMUL R160, R160, UR12 ;  /* 0x0000000ca0a07c28 */ /* 0x000fd00008000000 */
[C---:B------:R-:W-:Y:S02]  /*120b0*/  DFMA R124, R160.reuse, R154, R148 ;  /* 0x0000009aa07c722b */ /* 0x040fe40000000094 */
[----:B------:R-:W-:Y:S01]  /*120c0*/  DFMA R42, R160, R42, R146 ;  /* 0x0000002aa02a722b */ /* 0x000fe20000000092 */
[----:B------:R-:W-:Y:S10]  /*120d0*/  BRA.U UP1, `(.L_x_167) ;  /* 0xfffffff901a07547 */ /* 0x000ff4000b83ffff */
[----:B------:R-:W-:-:S05]  /*120e0*/  UMOV UR48, UR24 ;  /* 0x0000001800307c82 */ /* 0x000fca0008000000 */
.L_x_166:
[----:B------:R-:W-:-:S09]  /*120f0*/  UISETP.NE.AND UP1, UPT, UR51, URZ, UPT ;  /* 0x000000ff3300728c */ /* 0x000fd2000bf25270 */
[----:B------:R-:W-:Y:S05]  /*12100*/  BRA.U !UP1, `(.L_x_168) ;  /* 0x0000000509487547 */ /* 0x000fea000b800000 */
[----:B------:R-:W-:Y:S02]  /*12110*/  UISETP.NE.AND UP1, UPT, UR54, URZ, UPT ;  /* 0x000000ff3600728c */ /* 0x000fe4000bf25270 */
[----:B------:R-:W-:-:S07]  /*12120*/  UISETP.NE.AND UP2, UPT, UR53, URZ, UPT ;  /* 0x000000ff3500728c */ /* 0x000fce000bf45270 */
[----:B------:R-:W-:Y:S05]  /*12130*/  BRA.U !UP1, `(.L_x_169) ;  /* 0x0000000109d07547 */ /* 0x000fea000b800000 */
[----:B------:R-:W0:Y:S01]  /*12140*/  LDC.64 R146, c[0x0][0x4c0] ;  /* 0x00013000ff927b82 */ /* 0x000e220000000a00 */
[----:B------:R-:W-:-:S04]  /*12150*/  UIMAD UR30, UR23, UR48, UR57 ;  /* 0x00000030171e72a4 */ /* 0x000fc8000f8e0239 */
[----:B------:R-:W-:-:S03]  /*12160*/  UIMAD UR28, UR30, UR47, UR56 ;  /* 0x0000002f1e1c72a4 */ /* 0x000fc6000f8e0238 */
[----:B------:R-:W1:Y:S03]  /*12170*/  LDC.64 R142, c[0x0][0x4c8] ;  /* 0x00013200ff8e7b82 */ /* 0x000e660000000a00 */
[----:B------:R-:W-:Y:S01]  /*12180*/  IADD3 R149, PT, PT, R127, UR28, RZ ;  /* 0x0000001c7f957c10 */ /* 0x000fe2000fffe0ff */
[----:B------:R-:W-:-:S04]  /*12190*/  VIADD R3, R153, UR28 ;  /* 0x0000001c99037c36 */ /* 0x000fc80008000000 */
[----:B------:R-:W2:Y:S01]  /*121a0*/  LDC.64 R160, c[0x0][0x490] ;  /* 0x00012400ffa07b82 */ /* 0x000ea20000000a00 */
[----:B------:R-:W3:Y:S01]  /*121b0*/  LDCU.64 UR28, c[0x0][0x3a8] ;  /* 0x00007500ff1c77ac */ /* 0x000ee20008000a00 */
[----:B0-----:R-:W-:-:S05]  /*121c0*/  IMAD.WIDE R158, R149, 0x8, R146 ;  /* 0x00000008959e7825 */ /* 0x001fca00078e0292 */
[----:B------:R-:W4:Y:S01]  /*121d0*/  LDG.E.64 R156, desc[UR34][R158.64] ;  /* 0x000000229e9c7981 */ /* 0x000f22000c1e1b00 */
[----:B-1----:R-:W-:-:S04]  /*121e0*/  IMAD.WIDE R148, R149, 0x8, R142 ;  /* 0x0000000895947825 */ /* 0x002fc800078e028e */
[C---:B------:R-:W-:Y:S01]  /*121f0*/  IMAD.WIDE R144, R3.reuse, 0x8, R146 ;  /* 0x0000000803907825 */ /* 0x040fe200078e0292 */
[----:B------:R0:W5:Y:S03]  /*12200*/  LDG.E.64 R154, desc[UR34][R148.64] ;  /* 0x00000022949a7981 */ /* 0x000166000c1e1b00 */
[----:B------:R-:W-:Y:S02]  /*12210*/  IMAD.WIDE R2, R3, 0x8, R142 ;  /* 0x0000000803027825 */ /* 0x000fe400078e028e */
[----:B------:R-:W3:Y:S04]  /*12220*/  LDG.E.64 R144, desc[UR34][R144.64] ;  /* 0x0000002290907981 */ /* 0x000ee8000c1e1b00 */
[----:B------:R-:W3:Y:S01]  /*12230*/  LDG.E.64 R2, desc[UR34][R2.64] ;  /* 0x0000002202027981 */ /* 0x000ee2000c1e1b00 */
[----:B------:R-:W-:Y:S01]  /*12240*/  UIADD3 UR30, UPT, UPT, UR23, UR30, URZ ;  /* 0x0000001e171e7290 */ /* 0x000fe2000fffe0ff */
[----:B0-----:R-:W-:-:S03]  /*12250*/  IADD3 R149, PT, PT, R22, UR48, RZ ;  /* 0x0000003016957c10 */ /* 0x001fc6000fffe0ff */
[----:B------:R-:W-:Y:S02]  /*12260*/  UIMAD UR49, UR30, UR47, UR56 ;  /* 0x0000002f1e3172a4 */ /* 0x000fe4000f8e0238 */
[----:B--2---:R-:W-:-:S05]  /*12270*/  IMAD.WIDE.U32 R160, R149, 0x8, R160 ;  /* 0x0000000895a07825 */ /* 0x004fca00078e00a0 */
[----:B------:R-:W0:Y:S01]  /*12280*/  LDCU.64 UR30, c[0x0][0x490] ;  /* 0x00009200ff1e77ac */ /* 0x000e220008000a00 */
[----:B------:R-:W2:Y:S01]  /*12290*/  LDG.E.64 R158, desc[UR34][R160.64] ;  /* 0x00000022a09e7981 */ /* 0x000ea2000c1e1b00 */
[----:B----4-:R-:W-:Y:S02]  /*122a0*/  DMUL R156, R156, UR36 ;  /* 0x000000249c9c7c28 */ /* 0x010fe40008000000 */
[----:B-----5:R-:W-:-:S06]  /*122b0*/  DMUL R154, R154, UR36 ;  /* 0x000000249a9a7c28 */ /* 0x020fcc0008000000 */
[----:B---3--:R-:W-:Y:S01]  /*122c0*/  DFMA R156, R144, UR28, R156 ;  /* 0x0000001c909c7c2b */ /* 0x008fe2000800009c */
[----:B------:R-:W-:Y:S01]  /*122d0*/  IADD3 R145, PT, PT, R153, UR49, RZ ;  /* 0x0000003199917c10 */ /* 0x000fe2000fffe0ff */
[----:B------:R-:W-:Y:S01]  /*122e0*/  DFMA R154, R2, UR28, R154 ;  /* 0x0000001c029a7c2b */ /* 0x000fe2000800009a */
[----:B------:R-:W-:-:S03]  /*122f0*/  IADD3 R3, PT, PT, R127, UR49, RZ ;  /* 0x000000317f037c10 */ /* 0x000fc6000fffe0ff */
[----:B------:R-:W-:-:S04]  /*12300*/  IMAD.WIDE R148, R145, 0x8, R146 ;  /* 0x0000000891947825 */ /* 0x000fc800078e0292 */
[----:B------:R-:W-:Y:S02]  /*12310*/  IMAD.WIDE R144, R145, 0x8, R142 ;  /* 0x0000000891907825 */ /* 0x000fe400078e028e */
[----:B------:R-:W3:Y:S02]  /*12320*/  LDG.E.64 R148, desc[UR34][R148.64] ;  /* 0x0000002294947981 */ /* 0x000ee4000c1e1b00 */
[C---:B------:R-:W-:Y:S02]  /*12330*/  IMAD.WIDE R146, R3.reuse, 0x8, R146 ;  /* 0x0000000803927825 */ /* 0x040fe400078e0292 */
[----:B------:R-:W4:Y:S02]  /*12340*/  LDG.E.64 R144, desc[UR34][R144.64] ;  /* 0x0000002290907981 */ /* 0x000f24000c1e1b00 */
[----:B------:R-:W-:Y:S01]  /*12350*/  IMAD.WIDE R142, R3, 0x8, R142 ;  /* 0x00000008038e7825 */ /* 0x000fe200078e028e */
[----:B------:R-:W-:Y:S01]  /*12360*/  IADD3 R3, P4, PT, R22, UR48, RZ ;  /* 0x0000003016037c10 */ /* 0x000fe2000ff9e0ff */
[----:B------:R-:W5:Y:S03]  /*12370*/  LDG.E.64 R146, desc[UR34][R146.64] ;  /* 0x0000002292927981 */ /* 0x000f66000c1e1b00 */
[----:B------:R-:W-:Y:S01]  /*12380*/  IADD3.X R162, PT, PT, RZ, RZ, RZ, P4, !PT ;  /* 0x000000ffffa27210 */ /* 0x000fe200027fe4ff */
[----:B------:R-:W3:Y:S01]  /*12390*/  LDG.E.64 R142, desc[UR34][R142.64] ;  /* 0x000000228e8e7981 */ /* 0x000ee2000c1e1b00 */
[----:B0-----:R-:W-:-:S04]  /*123a0*/  LEA R2, P4, R3, UR30, 0x3 ;  /* 0x0000001e03027c11 */ /* 0x001fc8000f8818ff */
[----:B------:R-:W-:-:S06]  /*123b0*/  LEA.HI.X R3, R3, UR31, R162, 0x3, P4 ;  /* 0x0000001f03037c11 */ /* 0x000fcc000a0f1ca2 */
[----:B------:R-:W4:Y:S01]  /*123c0*/  LDG.E.64 R2, desc[UR34][R2.64+0x8] ;  /* 0x0000082202027981 */ /* 0x000f22000c1e1b00 */
[----:B--2---:R-:W-:-:S08]  /*123d0*/  DMUL R158, R158, UR12 ;  /* 0x0000000c9e9e7c28 */ /* 0x004fd00008000000 */
[C---:B------:R-:W-:Y:S02]  /*123e0*/  DFMA R124, R158.reuse, R156, R124 ;  /* 0x0000009c9e7c722b */ /* 0x040fe4000000007c */
[----:B------:R-:W-:Y:S01]  /*123f0*/  DFMA R42, R158, R154, R42 ;  /* 0x0000009a9e2a722b */ /* 0x000fe2000000002a */
[----:B------:R-:W-:Y:S01]  /*12400*/  UIADD3 UR48, UPT, UPT, UR48, 0x2, URZ ;  /* 0x0000000230307890 */ /* 0x000fe2000fffe0ff */
[----:B-----5:R-:W-:Y:S02]  /*12410*/  DMUL R154, R146, UR36 ;  /* 0x00000024929a7c28 */ /* 0x020fe40008000000 */
[----:B---3--:R-:W-:-:S06]  /*12420*/  DMUL R156, R142, UR36 ;  /* 0x000000248e9c7c28 */ /* 0x008fcc0008000000 */
[----:B------:R-:W-:Y:S02]  /*12430*/  DFMA R154, R148, UR28, R154 ;  /* 0x0000001c949a7c2b */ /* 0x000fe4000800009a */
[----:B----4-:R-:W-:Y:S02]  /*12440*/  DFMA R156, R144, UR28, R156 ;  /* 0x0000001c909c7c2b */ /* 0x010fe4000800009c */
[----:B------:R-:W-:-:S08]  /*12450*/  DMUL R142, R2, UR12 ;  /* 0x0000000c028e7c28 */ /* 0x000fd00008000000 */
[C---:B------:R-:W-:Y:S02]  /*12460*/  DFMA R124, R142.reuse, R154, R124 ;  /* 0x0000009a8e7c722b */ /* 0x040fe4000000007c */
[----:B------:R-:W-:-:S11]  /*12470*/  DFMA R42, R142, R156, R42 ;  /* 0x0000009c8e2a722b */ /* 0x000fd6000000002a */
.L_x_169:
[----:B------:R-:W-:Y:S05]  /*12480*/  BRA.U !UP2, `(.L_x_168) ;  /* 0x000000010a687547 */ /* 0x000fea000b800000 */
[----:B------:R-:W0:Y:S01]  /*12490*/  LDC.64 R142, c[0x0][0x4c0] ;  /* 0x00013000ff8e7b82 */ /* 0x000e220000000a00 */
[----:B------:R-:W-:-:S04]  /*124a0*/  UIMAD UR28, UR23, UR48, UR57 ;  /* 0x00000030171c72a4 */ /* 0x000fc8000f8e0239 */
[----:B------:R-:W-:-:S03]  /*124b0*/  UIMAD UR28, UR28, UR47, UR56 ;  /* 0x0000002f1c1c72a4 */ /* 0x000fc6000f8e0238 */
[----:B------:R-:W1:Y:S03]  /*124c0*/  LDC.64 R2, c[0x0][0x4c8] ;  /* 0x00013200ff027b82 */ /* 0x000e660000000a00 */
[----:B------:R-:W-:Y:S02]  /*124d0*/  IADD3 R147, PT, PT, R127, UR28, RZ ;  /* 0x0000001c7f937c10 */ /* 0x000fe4000fffe0ff */
[----:B------:R-:W-:-:S03]  /*124e0*/  IADD3 R155, PT, PT, R153, UR28, RZ ;  /* 0x0000001c999b7c10 */ /* 0x000fc6000fffe0ff */
[----:B------:R-:W2:Y:S01]  /*124f0*/  LDC.64 R144, c[0x0][0x490] ;  /* 0x00012400ff907b82 */ /* 0x000ea20000000a00 */
[----:B------:R-:W3:Y:S01]  /*12500*/  LDCU.64 UR28, c[0x0][0x3a8] ;  /* 0x00007500ff1c77ac */ /* 0x000ee20008000a00 */
[----:B0-----:R-:W-:-:S04]  /*12510*/  IMAD.WIDE R148, R147, 0x8, R142 ;  /* 0x0000000893947825 */ /* 0x001fc800078e028e */
[----:B------:R-:W-:Y:S02]  /*12520*/  IMAD.WIDE R142, R155, 0x8, R142 ;  /* 0x000000089b8e7825 */ /* 0x000fe400078e028e */
[----:B------:R-:W4:Y:S02]  /*12530*/  LDG.E.64 R148, desc[UR34][R148.64] ;  /* 0x0000002294947981 */ /* 0x000f24000c1e1b00 */
[--C-:B-1----:R-:W-:Y:S02]  /*12540*/  IMAD.WIDE R146, R147, 0x8, R2.reuse ;  /* 0x0000000893927825 */ /* 0x102fe400078e0202 */
[----:B------:R-:W3:Y:S02]  /*12550*/  LDG.E.64 R142, desc[UR34][R142.64] ;  /* 0x000000228e8e7981 */ /* 0x000ee4000c1e1b00 */
[----:B------:R-:W-:Y:S01]  /*12560*/  IMAD.WIDE R2, R155, 0x8, R2 ;  /* 0x000000089b027825 */ /* 0x000fe200078e0202 */
[----:B------:R-:W-:Y:S01]  /*12570*/  IADD3 R155, PT, PT, R22, UR48, RZ ;  /* 0x00000030169b7c10 */ /* 0x000fe2000fffe0ff */
[----:B------:R-:W5:Y:S04]  /*12580*/  LDG.E.64 R146, desc[UR34][R146.64] ;  /* 0x0000002292927981 */ /* 0x000f68000c1e1b00 */
[----:B--2---:R-:W-:Y:S01]  /*12590*/  IMAD.WIDE.U32 R144, R155, 0x8, R144 ;  /* 0x000000089b907825 */ /* 0x004fe200078e0090 */
[----:B------:R-:W2:Y:S05]  /*125a0*/  LDG.E.64 R2, desc[UR34][R2.64] ;  /* 0x0000002202027981 */ /* 0x000eaa000c1e1b00 */
[----:B------:R-:W2:Y:S01]  /*125b0*/  LDG.E.64 R144, desc[UR34][R144.64] ;  /* 0x0000002290907981 */ /* 0x000ea2000c1e1b00 */
[----:B----4-:R-:W-:-:S02]  /*125c0*/  DMUL R154, R148, UR36 ;  /* 0x00000024949a7c28 */ /* 0x010fc40008000000 */
[----:B-----5:R-:W-:-:S06]  /*125d0*/  DMUL R156, R146, UR36 ;  /* 0x00000024929c7c28 */ /* 0x020fcc0008000000 */
[----:B---3--:R-:W-:Y:S02]  /*125e0*/  DFMA R154, R142, UR28, R154 ;  /* 0x0000001c8e9a7c2b */ /* 0x008fe4000800009a */
[----:B--2---:R-:W-:Y:S02]  /*125f0*/  DFMA R156, R2, UR28, R156 ;  /* 0x0000001c029c7c2b */ /* 0x004fe4000800009c */
[----:B------:R-:W-:-:S08]  /*12600*/  DMUL R146, R144, UR12 ;  /* 0x0000000c90927c28 */ /* 0x000fd00008000000 */
[C---:B------:R-:W-:Y:S02]  /*12610*/  DFMA R124, R146.reuse, R154, R124 ;  /* 0x0000009a927c722b */ /* 0x040fe4000000007c */
[----:B------:R-:W-:-:S11]  /*12620*/  DFMA R42, R146, R156, R42 ;  /* 0x0000009c922a722b */ /* 0x000fd6000000002a */
.L_x_168:
[----:B------:R-:W-:Y:S05]  /*12630*/  BRA.U UP0, `(.L_x_170) ;  /* 0xfffffff5001c7547 */ /* 0x000fea000b83ffff */
.L_x_161:
        /* <DEDUP_REMOVED lines=19> */
[----:B------:R-:W-:Y:S01]  /*12770*/  FFMA R143, R143, 1.1920928955078125e-07, R142 ;  /* 0x340000008f8f7823 */ /* 0x000fe2000000008e */
[----:B------:R-:W-:Y:S02]  /*12780*/  MOV R142, 0x3a2c32e4 ;  /* 0x3a2c32e4008e7802 */ /* 0x000fe40000000f00 */
[----:B------:R-:W-:Y:S01]  /*12790*/  FADD R147, R145, R145 ;  /* 0x0000009191937221 */ /* 0x000fe20000000000 */
[----:B------:R-:W0:Y:S03]  /*127a0*/  MUFU.RCP R144, R144 ;  /* 0x0000009000907308 */ /* 0x000e260000001000 */
[----:B0-----:R-:W-:-:S04]  /*127b0*/  FMUL R2, R144, R147 ;  /* 0x0000009390027220 */ /* 0x001fc80000400000 */
[----:B------:R-:W-:-:S04]  /*127c0*/  FADD R146, R145, -R2 ;  /* 0x8000000291927221 */ /* 0x000fc80000000000 */
[----:B------:R-:W-:-:S04]  /*127d0*/  FADD R146, R146, R146 ;  /* 0x0000009292927221 */ /* 0x000fc80000000000 */
[-C--:B------:R-:W-:Y:S01]  /*127e0*/  FFMA R147, R145, -R2.reuse, R146 ;  /* 0x8000000291937223 */ /* 0x080fe20000000092 */
[C---:B------:R-:W-:Y:S01]  /*127f0*/  FMUL R145, R2.reuse, R2 ;  /* 0x0000000202917220 */ /* 0x040fe20000400000 */
[----:B------:R-:W-:Y:S02]  /*12800*/  FFMA R146, R2, 1.4426950216293334961, R143 ;  /* 0x3fb8aa3b02927823 */ /* 0x000fe4000000008f */
[----:B------:R-:W-:Y:S01]  /*12810*/  FMUL R147, R144, R147 ;  /* 0x0000009390937220 */ /* 0x000fe20000400000 */
[----:B------:R-:W-:Y:S01]  /*12820*/  FFMA R144, R145, R142, 0.0032181653659790754318 ;  /* 0x3b52e7db91907423 */ /* 0x000fe2000000008e */
[----:B------:R-:W-:-:S03]  /*12830*/  FADD R143, R143, -R146 ;  /* 0x800000928f8f7221 */ /* 0x000fc60000000000 */
[----:B------:R-:W-:Y:S01]  /*12840*/  FFMA R144, R145, R144, 0.018033718690276145935 ;  /* 0x3c93bb7391907423 */ /* 0x000fe20000000090 */
[----:B------:R-:W-:-:S03]  /*12850*/  FFMA R148, R2, 1.4426950216293334961, R143 ;  /* 0x3fb8aa3b02947823 */ /* 0x000fc6000000008f */
[----:B------:R-:W-:Y:S01]  /*12860*/  FFMA R144, R145, R144, 0.12022458761930465698 ;  /* 0x3df6384f91907423 */ /* 0x000fe20000000090 */
[----:B------:R-:W-:-:S03]  /*12870*/  FFMA R143, R147, 1.4426950216293334961, R148 ;  /* 0x3fb8aa3b938f7823 */ /* 0x000fc60000000094 */
[----:B------:R-:W-:Y:S01]  /*12880*/  FMUL R145, R145, R144 ;  /* 0x0000009091917220 */ /* 0x000fe20000400000 */
[----:B------:R-:W-:-:S03]  /*12890*/  FFMA R144, R2, 1.9251366722983220825e-08, R143 ;  /* 0x32a55e3402907823 */ /* 0x000fc6000000008f */
        /* <DEDUP_REMOVED lines=12> */
[----:B------:R-:W-:Y:S02]  /*12960*/  HFMA2 R2, -RZ, RZ, 0.64013671875, -15.109375 ;  /* 0x391fcb8eff027431 */ /* 0x000fe400000001ff */
[----:B0-----:R-:W-:Y:S01]  /*12970*/  FADD R146, R143, -R144 ;  /* 0x800000908f927221 */ /* 0x001fe20000000000 */
[----:B------:R-:W-:-:S02]  /*12980*/  FSETP.GT.AND P4, PT, R144, RZ, PT ;  /* 0x000000ff9000720b */ /* 0x000fc40003f84000 */
[----:B------:R0:W1:Y:S01]  /*12990*/  F2I.NTZ R144, R143 ;  /* 0x0000008f00907305 */ /* 0x0000620000203100 */
[----:B------:R-:W-:-:S04]  /*129a0*/  FADD R145, R145, R146 ;  /* 0x0000009291917221 */ /* 0x000fc80000000000 */
[----:B------:R-:W-:-:S04]  /*129b0*/  FFMA R146, R145, R2, 0.0013391353422775864601 ;  /* 0x3aaf85ed91927423 */ /* 0x000fc80000000002 */
[----:B------:R-:W-:Y:S01]  /*129c0*/  FFMA R146, R145, R146, 0.0096188392490148544312 ;  /* 0x3c1d985691927423 */ /* 0x000fe20000000092 */
[----:B0-----:R-:W-:-:S03]  /*129d0*/  MOV R143, 0x3f800000 ;  /* 0x3f800000008f7802 */ /* 0x001fc60000000f00 */
[----:B------:R-:W-:-:S04]  /*129e0*/  FFMA R146, R145, R146, 0.055503588169813156128 ;  /* 0x3d6357bb91927423 */ /* 0x000fc80000000092 */
[----:B------:R-:W-:-:S04]  /*129f0*/  FFMA R146, R145, R146, 0.24022644758224487305 ;  /* 0x3e75fdec91927423 */ /* 0x000fc80000000092 */
[----:B------:R-:W-:-:S04]  /*12a00*/  FFMA R146, R145, R146, 0.69314718246459960938 ;  /* 0x3f31721891927423 */ /* 0x000fc80000000092 */
[----:B------:R-:W-:Y:S01]  /*12a10*/  FFMA R146, R145, R146, 1 ;  /* 0x3f80000091927423 */ /* 0x000fe20000000092 */
[----:B------:R-:W-:Y:S02]  /*12a20*/  SEL R145, RZ, 0x83000000, P4 ;  /* 0x83000000ff917807 */ /* 0x000fe40002000000 */
[----:B------:R-:W-:Y:S02]  /*12a30*/  FSETP.NEU.AND P4, PT, R3, 1, PT ;  /* 0x3f8000000300780b */ /* 0x000fe40003f8d000 */
[----:B------:R-:W-:Y:S02]  /*12a40*/  IADD3 R147, PT, PT, R145, 0x7f000000, RZ ;  /* 0x7f00000091937810 */ /* 0x000fe40007ffe0ff */
[----:B------:R-:W-:Y:S02]  /*12a50*/  FSETP.EQ.OR P4, PT, R24, RZ, !P4 ;  /* 0x000000ff1800720b */ /* 0x000fe40006782400 */
[----:B-1----:R-:W-:Y:S01]  /*12a60*/  LEA R145, R144, -R145, 0x17 ;  /* 0x8000009190917211 */ /* 0x002fe200078eb8ff */
[----:B------:R-:W-:-:S04]  /*12a70*/  FMUL R146, R146, R147 ;  /* 0x0000009392927220 */ /* 0x000fc80000400000 */
[----:B------:R-:W-:Y:S01]  /*12a80*/  FMUL R145, R146, R145 ;  /* 0x0000009192917220 */ /* 0x000fe20000400000 */
[----:B------:R-:W-:-:S05]  /*12a90*/  @P5 FSEL R145, RZ, +INF , !P6 ;  /* 0x7f800000ff915808 */ /* 0x000fca0007000000 */
[----:B------:R-:W-:Y:S05]  /*12aa0*/  @P4 BRA `(.L_x_174) ;  /* 0x0000000000604947 */ /* 0x000fea0003800000 */
        /* <DEDUP_REMOVED lines=17> */
.L_x_176:
[----:B------:R-:W-:Y:S01]  /*12bc0*/  FSETP.GEU.AND P4, PT, R24, RZ, PT ;  /* 0x000000ff1800720b */ /* 0x000fe20003f8e000 */
[----:B------:R-:W-:Y:S01]  /*12bd0*/  FADD R143, R3, R3 ;  /* 0x00000003038f7221 */ /* 0x000fe20000000000 */
[----:B------:R-:W-:-:S11]  /*12be0*/  FSETP.NEU.AND P5, PT, |R36|, 1, PT ;  /* 0x3f8000002400780b */ /* 0x000fd60003fad200 */
[----:B------:R-:W-:-:S04]  /*12bf0*/  @!P4 LOP3.LUT R143, R143, 0x7f800000, RZ, 0x3c, !PT ;  /* 0x7f8000008f8fc812 */ /* 0x000fc800078e3cff */
[----:B------:R-:W-:Y:S01]  /*12c00*/  @P5 LOP3.LUT R143, R143, 0x7fffffff, RZ, 0xc0, !PT ;  /* 0x7fffffff8f8f5812 */ /* 0x000fe200078ec0ff */
[----:B------:R-:W-:Y:S06]  /*12c10*/  BRA `(.L_x_174) ;  /* 0x0000000000047947 */ /* 0x000fec0003800000 */
.L_x_175:
[----:B------:R-:W-:-:S07]  /*12c20*/  FADD R143, R24, R3 ;  /* 0x00000003188f7221 */ /* 0x000fce0000000000 */
.L_x_174:
[----:B------:R-:W-:Y:S05]  /*12c30*/  BSYNC.RECONVERGENT B0 ;  /* 0x0000000000007941 */ /* 0x000fea0003800200 */
.L_x_173:
[----:B------:R-:W-:Y:S01]  /*12c40*/  FMUL R3, R150, R143 ;  /* 0x0000008f96037220 */ /* 0x000fe20000400000 */
[----:B------:R-:W-:Y:S03]  /*12c50*/  BSSY.RECONVERGENT B0, `(.L_x_177) ;  /* 0x0000055000007945 */ /* 0x000fe60003800200 */
[C---:B------:R-:W-:Y:S01]  /*12c60*/  FMUL R144, |R3|.reuse, 16777216 ;  /* 0x4b80000003907820 */ /* 0x040fe20000400200 */
[----:B------:R-:W-:-:S04]  /*12c70*/  FSETP.GEU.AND P4, PT, |R3|, 1.175494350822287508e-38, PT ;  /* 0x008000000300780b */ /* 0x000fc80003f8e200 */
[----:B------:R-:W-:-:S04]  /*12c80*/  FSEL R144, R144, |R3|, !P4 ;  /* 0x4000000390907208 */ /* 0x000fc80006000000 */
[----:B------:R-:W-:-:S04]  /*12c90*/  IADD3 R143, PT, PT, R144, -0x3f3504f3, RZ ;  /* 0xc0cafb0d908f7810 */ /* 0x000fc80007ffe0ff */
[----:B------:R-:W-:-:S04]  /*12ca0*/  LOP3.LUT R145, R143, 0xff800000, RZ, 0xc0, !PT ;  /* 0xff8000008f917812 */ /* 0x000fc800078ec0ff */
[-C--:B------:R-:W-:Y:S02]  /*12cb0*/  IADD3 R144, PT, PT, R144, -R145.reuse, RZ ;  /* 0x8000009190907210 */ /* 0x080fe40007ffe0ff */
[----:B------:R-:W-:-:S03]  /*12cc0*/  I2FP.F32.S32 R145, R145 ;  /* 0x0000009100917245 */ /* 0x000fc60000201400 */
[C---:B------:R-:W-:Y:S01]  /*12cd0*/  FADD R146, R144.reuse, 1 ;  /* 0x3f80000090927421 */ /* 0x040fe20000000000 */
[----:B------:R-:W-:-:S04]  /*12ce0*/  FADD R144, R144, -1 ;  /* 0xbf80000090907421 */ /* 0x000fc80000000000 */
[----:B------:R-:W-:Y:S01]  /*12cf0*/  FADD R143, R144, R144 ;  /* 0x00000090908f7221 */ /* 0x000fe20000000000 */
[----:B------:R-:W0:Y:S03]  /*12d00*/  MUFU.RCP R146, R146 ;  /* 0x0000009200927308 */ /* 0x000e260000001000 */
[----:B0-----:R-:W-:-:S04]  /*12d10*/  FMUL R143, R146, R143 ;  /* 0x0000008f928f7220 */ /* 0x001fc80000400000 */
[----:B------:R-:W-:-:S04]  /*12d20*/  FADD R147, R144, -R143 ;  /* 0x8000008f90937221 */ /* 0x000fc80000000000 */
[----:B------:R-:W-:-:S04]  /*12d30*/  FADD R147, R147, R147 ;  /* 0x0000009393937221 */ /* 0x000fc80000000000 */
[----:B------:R-:W-:Y:S01]  /*12d40*/  FFMA R147, R144, -R143, R147 ;  /* 0x8000008f90937223 */ /* 0x000fe20000000093 */
[----:B------:R-:W-:-:S03]  /*12d50*/  FSEL R144, RZ, -24, P4 ;  /* 0xc1c00000ff907808 */ /* 0x000fc60002000000 */
[----:B------:R-:W-:Y:S02]  /*12d60*/  FMUL R147, R146, R147 ;  /* 0x0000009392937220 */ /* 0x000fe40000400000 */
[----:B------:R-:W-:Y:S01]  /*12d70*/  FFMA R144, R145, 1.1920928955078125e-07, R144 ;  /* 0x3400000091907823 */ /* 0x000fe20000000090 */
[----:B------:R-:W-:-:S03]  /*12d80*/  FMUL R145, R143, R143 ;  /* 0x0000008f8f917220 */ /* 0x000fc60000400000 */
[----:B------:R-:W-:Y:S01]  /*12d90*/  FFMA R149, R143, 1.4426950216293334961, R144 ;  /* 0x3fb8aa3b8f957823 */ /* 0x000fe20000000090 */
[----:B------:R-:W-:-:S03]  /*12da0*/  FFMA R142, R145, R142, 0.0032181653659790754318 ;  /* 0x3b52e7db918e7423 */ /* 0x000fc6000000008e */
[----:B------:R-:W-:Y:S01]  /*12db0*/  FADD R144, R144, -R149 ;  /* 0x8000009590907221 */ /* 0x000fe20000000000 */
[----:B------:R-:W-:-:S03]  /*12dc0*/  FFMA R142, R145, R142, 0.018033718690276145935 ;  /* 0x3c93bb73918e7423 */ /* 0x000fc6000000008e */
[----:B------:R-:W-:Y:S01]  /*12dd0*/  FFMA R144, R143, 1.4426950216293334961, R144 ;  /* 0x3fb8aa3b8f907823 */ /* 0x000fe20000000090 */
        /* <DEDUP_REMOVED lines=18> */
[----:B------:R-:W-:Y:S01]  /*12f00*/  FSETP.GT.AND P4, PT, R146, RZ, PT ;  /* 0x000000ff9200720b */ /* 0x000fe20003f84000 */
[----:B------:R-:W-:-:S02]  /*12f10*/  HFMA2 R146, -RZ, RZ, 1.875, 0 ;  /* 0x3f800000ff927431 */ /* 0x000fc400000001ff */
[----:B------:R-:W-:Y:S01]  /*12f20*/  FADD R145, R144, R145 ;  /* 0x0000009190917221 */ /* 0x000fe20000000000 */
[----:B------:R-:W-:Y:S02]  /*12f30*/  SEL R147, RZ, 0x83000000, P4 ;  /* 0x83000000ff937807 */ /* 0x000fe40002000000 */
[----:B------:R-:W-:Y:S01]  /*12f40*/  FSETP.NEU.AND P4, PT, R3, 1, PT ;  /* 0x3f8000000300780b */ /* 0x000fe20003f8d000 */
[----:B------:R-:W-:-:S03]  /*12f50*/  FFMA R2, R145, R2, 0.0013391353422775864601 ;  /* 0x3aaf85ed91027423 */ /* 0x000fc60000000002 */
[----:B------:R-:W-:Y:S01]  /*12f60*/  FSETP.EQ.OR P4, PT, R26, RZ, !P4 ;  /* 0x000000ff1a00720b */ /* 0x000fe20006782400 */
[----:B------:R-:W-:-:S04]  /*12f70*/  FFMA R2, R145, R2, 0.0096188392490148544312 ;  /* 0x3c1d985691027423 */ /* 0x000fc80000000002 */
[----:B------:R-:W-:-:S04]  /*12f80*/  FFMA R2, R145, R2, 0.055503588169813156128 ;  /* 0x3d6357bb91027423 */ /* 0x000fc80000000002 */
[----:B------:R-:W-:-:S04]  /*12f90*/  FFMA R2, R145, R2, 0.24022644758224487305 ;  /* 0x3e75fdec91027423 */ /* 0x000fc80000000002 */
[----:B------:R-:W-:-:S04]  /*12fa0*/  FFMA R2, R145, R2, 0.69314718246459960938 ;  /* 0x3f31721891027423 */ /* 0x000fc80000000002 */
[----:B------:R-:W-:Y:S01]  /*12fb0*/  FFMA R2, R145, R2, 1 ;  /* 0x3f80000091027423 */ /* 0x000fe20000000002 */
[----:B------:R-:W-:Y:S01]  /*12fc0*/  IADD3 R145, PT, PT, R147, 0x7f000000, RZ ;  /* 0x7f00000093917810 */ /* 0x000fe20007ffe0ff */
[----:B-1----:R-:W-:-:S04]  /*12fd0*/  IMAD R147, R142, 0x800000, -R147 ;  /* 0x008000008e937824 */ /* 0x002fc800078e0a93 */
        /* <DEDUP_REMOVED lines=21> */
.L_x_180:
[----:B------:R-:W-:Y:S01]  /*13130*/  FSETP.GEU.AND P4, PT, R26, RZ, PT ;  /* 0x000000ff1a00720b */ /* 0x000fe20003f8e000 */
[----:B------:R-:W-:Y:S01]  /*13140*/  FADD R146, R3, R3 ;  /* 0x0000000303927221 */ /* 0x000fe20000000000 */
[----:B------:R-:W-:-:S11]  /*13150*/  FSETP.NEU.AND P5, PT, |R41|, 1, PT ;  /* 0x3f8000002900780b */ /* 0x000fd60003fad200 */
[----:B------:R-:W-:-:S04]  /*13160*/  @!P4 LOP3.LUT R146, R146, 0x7f800000, RZ, 0x3c, !PT ;  /* 0x7f8000009292c812 */ /* 0x000fc800078e3cff */
[----:B------:R-:W-:Y:S01]  /*13170*/  @P5 LOP3.LUT R146, R146, 0x7fffffff, RZ, 0xc0, !PT ;  /* 0x7fffffff92925812 */ /* 0x000fe200078ec0ff */
[----:B------:R-:W-:Y:S06]  /*13180*/  BRA `(.L_x_178) ;  /* 0x0000000000047947 */ /* 0x000fec0003800000 */
.L_x_179:
[----:B------:R-:W-:-:S07]  /*13190*/  FADD R146, R26, R3 ;  /* 0x000000031a927221 */ /* 0x000fce0000000000 */
.L_x_178:
[----:B------:R-:W-:Y:S05]  /*131a0*/  BSYNC.RECONVERGENT B0 ;  /* 0x0000000000007941 */ /* 0x000fea0003800200 */
.L_x_177:
        /* <DEDUP_REMOVED lines=20> */
.L_x_182:
[----:B------:R-:W-:Y:S05]  /*132f0*/  BSYNC.RECONVERGENT B1 ;  /* 0x0000000000017941 */ /* 0x000fea0003800200 */
.L_x_181:
[----:B------:R-:W-:Y:S05]  /*13300*/  BRA `(.L_x_172) ;  /* 0x0000001400347947 */ /* 0x000fea0003800000 */
.L_x_171:
        /* <DEDUP_REMOVED lines=18> */
[----:B------:R-:W-:Y:S01]  /*13430*/  FMUL R147, R145, R146 ;  /* 0x0000009291937220 */ /* 0x000fe20000400000 */
[----:B------:R-:W-:Y:S01]  /*13440*/  FMUL R146, R3, R3 ;  /* 0x0000000303927220 */ /* 0x000fe20000400000 */
[----:B------:R-:W-:Y:S01]  /*13450*/  FFMA R144, R144, 1.1920928955078125e-07, R143 ;  /* 0x3400000090907823 */ /* 0x000fe2000000008f */
[----:B------:R-:W-:-:S03]  /*13460*/  MOV R143, 0x3a2c32e4 ;  /* 0x3a2c32e4008f7802 */ /* 0x000fc60000000f00 */
[C---:B------:R-:W-:Y:S02]  /*13470*/  FFMA R149, R3.reuse, 1.4426950216293334961, R144 ;  /* 0x3fb8aa3b03957823 */ /* 0x040fe40000000090 */
[----:B------:R-:W-:Y:S02]  /*13480*/  FFMA R145, R146, R143, 0.0032181653659790754318 ;  /* 0x3b52e7db92917423 */ /* 0x000fe4000000008f */
[----:B------:R-:W-:Y:S02]  /*13490*/  FADD R144, R144, -R149 ;  /* 0x8000009590907221 */ /* 0x000fe40000000000 */
[C---:B------:R-:W-:Y:S02]  /*134a0*/  FFMA R145, R146.reuse, R145, 0.018033718690276145935 ;  /* 0x3c93bb7392917423 */ /* 0x040fe40000000091 */
[----:B------:R-:W-:Y:S02]  /*134b0*/  FFMA R144, R3, 1.4426950216293334961, R144 ;  /* 0x3fb8aa3b03907823 */ /* 0x000fe40000000090 */
[----:B------:R-:W-:-:S02]  /*134c0*/  FFMA R145, R146, R145, 0.12022458761930465698 ;  /* 0x3df6384f92917423 */ /* 0x000fc40000000091 */
[----:B------:R-:W-:Y:S02]  /*134d0*/  FFMA R144, R147, 1.4426950216293334961, R144 ;  /* 0x3fb8aa3b93907823 */ /* 0x000fe40000000090 */
[----:B------:R-:W-:Y:S02]  /*134e0*/  FMUL R146, R146, R145 ;  /* 0x0000009192927220 */ /* 0x000fe40000400000 */
[----:B------:R-:W-:Y:S02]  /*134f0*/  FFMA R144, R3, 1.9251366722983220825e-08, R144 ;  /* 0x32a55e3403907823 */ /* 0x000fe40000000090 */
        /* <DEDUP_REMOVED lines=15> */
[----:B------:R-:W-:Y:S01]  /*135f0*/  HFMA2 R144, -RZ, RZ, 0.64013671875, -15.109375 ;  /* 0x391fcb8eff907431 */ /* 0x000fe200000001ff */
[----:B------:R-:W-:Y:S02]  /*13600*/  SEL R154, RZ, 0x83000000, P4 ;  /* 0x83000000ff9a7807 */ /* 0x000fe40002000000 */
[----:B------:R-:W-:-:S03]  /*13610*/  FSETP.NEU.AND P4, PT, R2, 1, PT ;  /* 0x3f8000000200780b */ /* 0x000fc60003f8d000 */
[----:B------:R-:W-:Y:S01]  /*13620*/  VIADD R145, R154, 0x7f000000 ;  /* 0x7f0000009a917836 */ /* 0x000fe20000000000 */
[----:B------:R-:W-:Y:S01]  /*13630*/  FSETP.EQ.OR P4, PT, R25, RZ, !P4 ;  /* 0x000000ff1900720b */ /* 0x000fe20006782400 */
[----:B------:R-:W-:-:S04]  /*13640*/  FFMA R148, R3, R144, 0.0013391353422775864601 ;  /* 0x3aaf85ed03947423 */ /* 0x000fc80000000090 */
[----:B------:R-:W-:-:S04]  /*13650*/  FFMA R148, R3, R148, 0.0096188392490148544312 ;  /* 0x3c1d985603947423 */ /* 0x000fc80000000094 */
[----:B------:R-:W-:-:S04]  /*13660*/  FFMA R148, R3, R148, 0.055503588169813156128 ;  /* 0x3d6357bb03947423 */ /* 0x000fc80000000094 */
[----:B------:R-:W-:-:S04]  /*13670*/  FFMA R148, R3, R148, 0.24022644758224487305 ;  /* 0x3e75fdec03947423 */ /* 0x000fc80000000094 */
[----:B------:R-:W-:-:S04]  /*13680*/  FFMA R148, R3, R148, 0.69314718246459960938 ;  /* 0x3f31721803947423 */ /* 0x000fc80000000094 */
[----:B------:R-:W-:Y:S02]  /*13690*/  FFMA R148, R3, R148, 1 ;  /* 0x3f80000003947423 */ /* 0x000fe40000000094 */
[----:B------:R-:W0:Y:S02]  /*136a0*/  F2I.NTZ R3, R146 ;  /* 0x0000009200037305 */ /* 0x000e240000203100 */
[----:B------:R-:W-:Y:S01]  /*136b0*/  FMUL R145, R148, R145 ;  /* 0x0000009194917220 */ /* 0x000fe20000400000 */
[----:B0-----:R-:W-:-:S05]  /*136c0*/  LEA R154, R3, -R154, 0x17 ;  /* 0x8000009a039a7211 */ /* 0x001fca00078eb8ff */
        /* <DEDUP_REMOVED lines=20> */
.L_x_186:
[----:B------:R-:W-:Y:S01]  /*13810*/  FSETP.GEU.AND P4, PT, R25, RZ, PT ;  /* 0x000000ff1900720b */ /* 0x000fe20003f8e000 */
[----:B------:R-:W-:Y:S01]  /*13820*/  FADD R142, R2, R2 ;  /* 0x00000002028e7221 */ /* 0x000fe20000000000 */
[----:B------:R-:W-:-:S11]  /*13830*/  FSETP.NEU.AND P5, PT, |R37|, 1, PT ;  /* 0x3f8000002500780b */ /* 0x000fd60003fad200 */
[----:B------:R-:W-:-:S04]  /*13840*/  @!P4 LOP3.LUT R142, R142, 0x7f800000, RZ, 0x3c, !PT ;  /* 0x7f8000008e8ec812 */ /* 0x000fc800078e3cff */
[----:B------:R-:W-:Y:S01]  /*13850*/  @P5 LOP3.LUT R142, R142, 0x7fffffff, RZ, 0xc0, !PT ;  /* 0x7fffffff8e8e5812 */ /* 0x000fe200078ec0ff */
[----:B------:R-:W-:Y:S06]  /*13860*/  BRA `(.L_x_184) ;  /* 0x0000000000047947 */ /* 0x000fec0003800000 */
.L_x_185:
[----:B------:R-:W-:-:S07]  /*13870*/  FADD R142, R25, R2 ;  /* 0x00000002198e7221 */ /* 0x000fce0000000000 */
.L_x_184:
[----:B------:R-:W-:Y:S05]  /*13880*/  BSYNC.RECONVERGENT B0 ;  /* 0x0000000000007941 */ /* 0x000fea0003800200 */
.L_x_183:
[----:B------:R-:W0:Y:S01]  /*13890*/  LDCU.64 UR28, c[0x0][0x3e0] ;  /* 0x00007c00ff1c77ac */ /* 0x000e220008000a00 */
[----:B------:R-:W0:Y:S01]  /*138a0*/  F2F.F64.F32 R2, R142 ;  /* 0x0000008e00027310 */ /* 0x000e220000201800 */
[----:B------:R-:W-:Y:S01]  /*138b0*/  BSSY.RECONVERGENT B0, `(.L_x_187) ;  /* 0x0000057000007945 */ /* 0x000fe20003800200 */
[----:B0-----:R-:W-:-:S10]  /*138c0*/  DFMA R2, R2, UR28, R54 ;  /* 0x0000001c02027c2b */ /* 0x001fd40008000036 */
[----:B------:R-:W0:Y:S02]  /*138d0*/  F2F.F32.F64 R2, R2 ;  /* 0x0000000200027310 */ /* 0x000e240000301000 */
[C---:B0-----:R-:W-:Y:S01]  /*138e0*/  FMUL R145, |R2|.reuse, 16777216 ;  /* 0x4b80000002917820 */ /* 0x041fe20000400200 */
[----:B------:R-:W-:-:S04]  /*138f0*/  FSETP.GEU.AND P4, PT, |R2|, 1.175494350822287508e-38, PT ;  /* 0x008000000200780b */ /* 0x000fc80003f8e200 */
[----:B------:R-:W-:-:S04]  /*13900*/  FSEL R145, R145, |R2|, !P4 ;  /* 0x4000000291917208 */ /* 0x000fc80006000000 */
[----:B------:R-:W-:-:S04]  /*13910*/  IADD3 R146, PT, PT, R145, -0x3f3504f3, RZ ;  /* 0xc0cafb0d91927810 */ /* 0x000fc80007ffe0ff */
[----:B------:R-:W-:-:S04]  /*13920*/  LOP3.LUT R146, R146, 0xff800000, RZ, 0xc0, !PT ;  /* 0xff80000092927812 */ /* 0x000fc800078ec0ff */
[----:B------:R-:W-:-:S05]  /*13930*/  IADD3 R145, PT, PT, R145, -R146, RZ ;  /* 0x8000009291917210 */ /* 0x000fca0007ffe0ff */
[C---:B------:R-:W-:Y:S01]  /*13940*/  FADD R147, R145.reuse, 1 ;  /* 0x3f80000091937421 */ /* 0x040fe20000000000 */
[----:B------:R-:W-:-:S04]  /*13950*/  FADD R142, R145, -1 ;  /* 0xbf800000918e7421 */ /* 0x000fc80000000000 */
[----:B------:R-:W-:Y:S01]  /*13960*/  FADD R148, R142, R142 ;  /* 0x0000008e8e947221 */ /* 0x000fe20000000000 */
[----:B------:R-:W0:Y:S03]  /*13970*/  MUFU.RCP R147, R147 ;  /* 0x0000009300937308 */ /* 0x000e260000001000 */
[----:B0-----:R-:W-:-:S04]  /*13980*/  FMUL R3, R147, R148 ;  /* 0x0000009493037220 */ /* 0x001fc80000400000 */
[----:B------:R-:W-:-:S04]  /*13990*/  FADD R145, R142, -R3 ;  /* 0x800000038e917221 */ /* 0x000fc80000000000 */
[----:B------:R-:W-:-:S04]  /*139a0*/  FADD R145, R145, R145 ;  /* 0x0000009191917221 */ /* 0x000fc80000000000 */
[-C--:B------:R-:W-:Y:S01]  /*139b0*/  FFMA R148, R142, -R3.reuse, R145 ;  /* 0x800000038e947223 */ /* 0x080fe20000000091 */
[----:B------:R-:W-:Y:S01]  /*139c0*/  I2FP.F32.S32 R145, R146 ;  /* 0x0000009200917245 */ /* 0x000fe20000201400 */
[----:B------:R-:W-:Y:S01]  /*139d0*/  FMUL R146, R3, R3 ;  /* 0x0000000303927220 */ /* 0x000fe20000400000 */
[----:B------:R-:W-:Y:S01]  /*139e0*/  FSEL R142, RZ, -24, P4 ;  /* 0xc1c00000ff8e7808 */ /* 0x000fe20002000000 */
[----:B------:R-:W-:-:S04]  /*139f0*/  FMUL R148, R147, R148 ;  /* 0x0000009493947220 */ /* 0x000fc80000400000 */
[----:B------:R-:W-:Y:S01]  /*13a00*/  FFMA R142, R145, 1.1920928955078125e-07, R142 ;  /* 0x34000000918e7823 */ /* 0x000fe2000000008e */
[----:B------:R-:W-:-:S03]  /*13a10*/  FFMA R145, R146, R143, 0.0032181653659790754318 ;  /* 0x3b52e7db92917423 */ /* 0x000fc6000000008f */
[----:B------:R-:W-:Y:S01]  /*13a20*/  FFMA R147, R3, 1.4426950216293334961, R142 ;  /* 0x3fb8aa3b03937823 */ /* 0x000fe2000000008e */
[----:B------:R-:W-:-:S03]  /*13a30*/  FFMA R145, R146, R145, 0.018033718690276145935 ;  /* 0x3c93bb7392917423 */ /* 0x000fc60000000091 */
[----:B------:R-:W-:Y:S01]  /*13a40*/  FADD R142, R142, -R147 ;  /* 0x800000938e8e7221 */ /* 0x000fe20000000000 */
[----:B------:R-:W-:-:S03]  /*13a50*/  FFMA R145, R146, R145, 0.12022458761930465698 ;  /* 0x3df6384f92917423 */ /* 0x000fc60000000091 */
[----:B------:R-:W-:Y:S01]  /*13a60*/  FFMA R149, R3, 1.4426950216293334961, R142 ;  /* 0x3fb8aa3b03957823 */ /* 0x000fe2000000008e */
[----:B------:R-:W-:-:S03]  /*13a70*/  FMUL R146, R146, R145 ;  /* 0x0000009192927220 */ /* 0x000fc60000400000 */
[----:B------:R-:W-:-:S04]  /*13a80*/  FFMA R142, R148, 1.4426950216293334961, R149 ;  /* 0x3fb8aa3b948e7823 */ /* 0x000fc80000000095 */
        /* <DEDUP_REMOVED lines=14> */
[----:B------:R-:W-:Y:S02]  /*13b70*/  FSETP.GT.AND P4, PT, R145, RZ, PT ;  /* 0x000000ff9100720b */ /* 0x000fe40003f84000 */
[----:B------:R-:W0:Y:S01]  /*13b80*/  F2I.NTZ R145, R142 ;  /* 0x0000008e00917305 */ /* 0x000e220000203100 */
[----:B------:R-:W-:Y:S01]  /*13b90*/  FADD R3, R3, R146 ;  /* 0x0000009203037221 */ /* 0x000fe20000000000 */
[----:B------:R-:W-:-:S02]  /*13ba0*/  SEL R148, RZ, 0x83000000, P4 ;  /* 0x83000000ff947807 */ /* 0x000fc40002000000 */
        /* <DEDUP_REMOVED lines=8> */
[----:B------:R-:W-:Y:S02]  /*13c30*/  IADD3 R3, PT, PT, R148, 0x7f000000, RZ ;  /* 0x7f00000094037810 */ /* 0x000fe40007ffe0ff */
[----:B0-----:R-:W-:-:S03]  /*13c40*/  LEA R148, R145, -R148, 0x17 ;  /* 0x8000009491947211 */ /* 0x001fc600078eb8ff */
        /* <DEDUP_REMOVED lines=22> */
.L_x_190:
[----:B------:R-:W-:Y:S01]  /*13db0*/  FSETP.GEU.AND P4, PT, R23, RZ, PT ;  /* 0x000000ff1700720b */ /* 0x000fe20003f8e000 */
[----:B------:R-:W-:Y:S01]  /*13dc0*/  FADD R3, R2, R2 ;  /* 0x0000000202037221 */ /* 0x000fe20000000000 */
[----:B------:R-:W-:-:S11]  /*13dd0*/  FSETP.NEU.AND P5, PT, |R32|, 1, PT ;  /* 0x3f8000002000780b */ /* 0x000fd60003fad200 */
[----:B------:R-:W-:-:S04]  /*13de0*/  @!P4 LOP3.LUT R3, R3, 0x7f800000, RZ, 0x3c, !PT ;  /* 0x7f8000000303c812 */ /* 0x000fc800078e3cff */
[----:B------:R-:W-:Y:S01]  /*13df0*/  @P5 LOP3.LUT R3, R3, 0x7fffffff, RZ, 0xc0, !PT ;  /* 0x7fffffff03035812 */ /* 0x000fe200078ec0ff */
[----:B------:R-:W-:Y:S06]  /*13e00*/  BRA `(.L_x_188) ;  /* 0x0000000000047947 */ /* 0x000fec0003800000 */
.L_x_189:
[----:B------:R-:W-:-:S07]  /*13e10*/  FADD R3, R23, R2 ;  /* 0x0000000217037221 */ /* 0x000fce0000000000 */
.L_x_188:
[----:B------:R-:W-:Y:S05]  /*13e20*/  BSYNC.RECONVERGENT B0 ;  /* 0x0000000000007941 */ /* 0x000fea0003800200 */
.L_x_187:
[C---:B------:R-:W-:Y:S01]  /*13e30*/  FMUL R2, |R3|.reuse, 16777216 ;  /* 0x4b80000003027820 */ /* 0x040fe20000400200 */
[----:B------:R-:W-:Y:S01]  /*13e40*/  FSETP.GEU.AND P4, PT, |R3|, 1.175494350822287508e-38, PT ;  /* 0x008000000300780b */ /* 0x000fe20003f8e200 */
[----:B------:R-:W-:Y:S03]  /*13e50*/  BSSY.RECONVERGENT B0, `(.L_x_191) ;  /* 0x0000053000007945 */ /* 0x000fe60003800200 */
[----:B------:R-:W-:-:S04]  /*13e60*/  FSEL R2, R2, |R3|, !P4 ;  /* 0x4000000302027208 */ /* 0x000fc80006000000 */
[----:B------:R-:W-:-:S04]  /*13e70*/  IADD3 R142, PT, PT, R2, -0x3f3504f3, RZ ;  /* 0xc0cafb0d028e7810 */ /* 0x000fc80007ffe0ff */
[----:B------:R-:W-:-:S05]  /*13e80*/  LOP3.LUT R145, R142, 0xff800000, RZ, 0xc0, !PT ;  /* 0xff8000008e917812 */ /* 0x000fca00078ec0ff */
[----:B------:R-:W-:Y:S01]  /*13e90*/  IMAD.IADD R2, R2, 0x1, -R145 ;  /* 0x0000000102027824 */ /* 0x000fe200078e0a91 */
        /* <DEDUP_REMOVED lines=31> */
[C---:B------:R-:W-:Y:S01]  /*14090*/  FSETP.GT.AND P5, PT, |R143|.reuse, 152, PT ;  /* 0x431800008f00780b */ /* 0x040fe20003fa4200 */
[----:B------:R-:W-:Y:S01]  /*140a0*/  HFMA2 R146, -RZ, RZ, 1.875, 0 ;  /* 0x3f800000ff927431 */ /* 0x000fe200000001ff */
        /* <DEDUP_REMOVED lines=38> */
.L_x_194:
[----:B------:R-:W-:Y:S01]  /*14310*/  FSETP.GEU.AND P4, PT, R26, RZ, PT ;  /* 0x000000ff1a00720b */ /* 0x000fe20003f8e000 */
[----:B------:R-:W-:Y:S01]  /*14320*/  FADD R146, R3, R3 ;  /* 0x0000000303927221 */ /* 0x000fe20000000000 */
[----:B------:R-:W-:-:S11]  /*14330*/  FSETP.NEU.AND P5, PT, |R41|, 1, PT ;  /* 0x3f8000002900780b */ /* 0x000fd60003fad200 */
[----:B------:R-:W-:-:S04]  /*14340*/  @!P4 LOP3.LUT R146, R146, 0x7f800000, RZ, 0x3c, !PT ;  /* 0x7f8000009292c812 */ /* 0x000fc800078e3cff */
[----:B------:R-:W-:Y:S01]  /*14350*/  @P5 LOP3.LUT R146, R146, 0x7fffffff, RZ, 0xc0, !PT ;  /* 0x7fffffff92925812 */ /* 0x000fe200078ec0ff */
[----:B------:R-:W-:Y:S06]  /*14360*/  BRA `(.L_x_192) ;  /* 0x0000000000047947 */ /* 0x000fec0003800000 */
.L_x_193:
[----:B------:R-:W-:-:S07]  /*14370*/  FADD R146, R26, R3 ;  /* 0x000000031a927221 */ /* 0x000fce0000000000 */
.L_x_192:
[----:B------:R-:W-:Y:S05]  /*14380*/  BSYNC.RECONVERGENT B0 ;  /* 0x0000000000007941 */ /* 0x000fea0003800200 */
.L_x_191:
        /* <DEDUP_REMOVED lines=23> */
.L_x_196:
[----:B------:R-:W-:Y:S05]  /*14500*/  BSYNC.RECONVERGENT B1 ;  /* 0x0000000000017941 */ /* 0x000fea0003800200 */
.L_x_195:
        /* <DEDUP_REMOVED lines=18> */
[----:B------:R-:W-:-:S03]  /*14630*/  DFMA R146, R146, R146, R146 ;  /* 0x000000929292722b */ /* 0x000fc60000000092 */
[----:B------:R-:W-:-:S04]  /*14640*/  FSEL R143, R138, R143, !P6 ;  /* 0x0000008f8a8f7208 */ /* 0x000fc80007000000 */
[----:B------:R-:W-:Y:S01]  /*14650*/  FSEL R143, R130, R143, P3 ;  /* 0x0000008f828f7208 */ /* 0x000fe20001800000 */
[----:B------:R-:W-:Y:S01]  /*14660*/  DFMA R148, R148, R146, R148 ;  /* 0x000000929494722b */ /* 0x000fe20000000094 */
[----:B------:R-:W-:Y:S02]  /*14670*/  FSEL R146, R144, RZ, P6 ;  /* 0x000000ff90927208 */ /* 0x000fe40003000000 */
[----:B------:R-:W-:Y:S02]  /*14680*/  FSEL R144, R143, R128, P1 ;  /* 0x000000808f907208 */ /* 0x000fe40000800000 */
[----:B------:R-:W-:Y:S02]  /*14690*/  FSEL R146, R129, R146, P3 ;  /* 0x0000009281927208 */ /* 0x000fe40001800000 */
[----:B------:R-:W-:Y:S01]  /*146a0*/  FSEL R144, R144, 1.875, P5 ;  /* 0x3ff0000090907808 */ /* 0x000fe20002800000 */
[----:B------:R-:W-:Y:S01]  /*146b0*/  DFMA R142, -R86, R148, 1 ;  /* 0x3ff00000568e742b */ /* 0x000fe20000000194 */
[----:B------:R-:W-:-:S02]  /*146c0*/  FSEL R146, R146, RZ, P1 ;  /* 0x000000ff92927208 */ /* 0x000fc40000800000 */
[----:B------:R-:W-:Y:S02]  /*146d0*/  FSEL R147, R144, 1.875, P4 ;  /* 0x3ff0000090937808 */ /* 0x000fe40002000000 */
[----:B------:R-:W-:-:S03]  /*146e0*/  FSEL R146, R146, RZ, P5 ;  /* 0x000000ff92927208 */ /* 0x000fc60002800000 */
[----:B------:R-:W-:Y:S01]  /*146f0*/  DFMA R142, R148, R142, R148 ;  /* 0x0000008e948e722b */ /* 0x000fe20000000094 */
[----:B------:R-:W-:-:S06]  /*14700*/  FSEL R146, R146, RZ, P4 ;  /* 0x000000ff92927208 */ /* 0x000fcc0002000000 */
        /* <DEDUP_REMOVED lines=12> */
.L_x_197:
[----:B------:R-:W-:-:S11]  /*147d0*/  DADD R142, -R142, R2 ;  /* 0x000000008e8e7229 */ /* 0x000fd60000000102 */
.L_x_172:
[----:B------:R-:W-:Y:S01]  /*147e0*/  MOV R2, UR18 ;  /* 0x0000001200027c02 */ /* 0x000fe20008000f00 */
[----:B------:R-:W0:Y:S01]  /*147f0*/  LDCU UR28, c[0x0][0x4b4] ;  /* 0x00009680ff1c77ac */ /* 0x000e220008000800 */
[----:B------:R-:W-:Y:S01]  /*14800*/  MOV R3, UR19 ;  /* 0x0000001300037c02 */ /* 0x000fe20008000f00 */
[----:B------:R-:W-:-:S05]  /*14810*/  UMOV UR7, UR19 ;  /* 0x0000001300077c82 */ /* 0x000fca0008000000 */
[----:B------:R-:W-:Y:S01]  /*14820*/  DSETP.MIN.AND P4, P5, R2, R44, PT ;  /* 0x0000002c0200722a */ /* 0x000fe20003d80000 */
[----:B------:R-:W-:Y:S01]  /*14830*/  MOV R3, R45 ;  /* 0x0000002d00037202 */ /* 0x000fe20000000f00 */
[----:B------:R-:W-:-:S04]  /*14840*/  IMAD.MOV.U32 R2, RZ, RZ, R44 ;  /* 0x000000ffff027224 */ /* 0x000fc800078e002c */
        /* <DEDUP_REMOVED lines=100> */
.L_x_204:
[----:B------:R-:W-:Y:S01]  /*14e90*/  FSETP.GEU.AND P4, PT, R24, RZ, PT ;  /* 0x000000ff1800720b */ /* 0x000fe20003f8e000 */
[----:B------:R-:W-:Y:S01]  /*14ea0*/  FADD R143, R3, R3 ;  /* 0x00000003038f7221 */ /* 0x000fe20000000000 */
[----:B------:R-:W-:-:S11]  /*14eb0*/  FSETP.NEU.AND P5, PT, |R36|, 1, PT ;  /* 0x3f8000002400780b */ /* 0x000fd60003fad200 */
[----:B------:R-:W-:-:S04]  /*14ec0*/  @!P4 LOP3.LUT R143, R143, 0x7f800000, RZ, 0x3c, !PT ;  /* 0x7f8000008f8fc812 */ /* 0x000fc800078e3cff */
[----:B------:R-:W-:Y:S01]  /*14ed0*/  @P5 LOP3.LUT R143, R143, 0x7fffffff, RZ, 0xc0, !PT ;  /* 0x7fffffff8f8f5812 */ /* 0x000fe200078ec0ff */
[----:B------:R-:W-:Y:S06]  /*14ee0*/  BRA `(.L_x_202) ;  /* 0x0000000000047947 */ /* 0x000fec0003800000 */
.L_x_203:
[----:B------:R-:W-:-:S07]  /*14ef0*/  FADD R143, R24, R3 ;  /* 0x00000003188f7221 */ /* 0x000fce0000000000 */
.L_x_202:
[----:B------:R-:W-:Y:S05]  /*14f00*/  BSYNC.RECONVERGENT B0 ;  /* 0x0000000000007941 */ /* 0x000fea0003800200 */
.L_x_201:
        /* <DEDUP_REMOVED lines=57> */
[----:B-1----:R-:W-:-:S03]  /*152a0*/  LEA R147, R142, -R147, 0x17 ;  /* 0x800000938e937211 */ /* 0x002fc600078eb8ff */
        /* <DEDUP_REMOVED lines=21> */
.L_x_208:
[----:B------:R-:W-:Y:S01]  /*15400*/  FSETP.GEU.AND P4, PT, R26, RZ, PT ;  /* 0x000000ff1a00720b */ /* 0x000fe20003f8e000 */
[----:B------:R-:W-:Y:S01]  /*15410*/  FADD R146, R3, R3 ;  /* 0x0000000303927221 */ /* 0x000fe20000000000 */
[----:B------:R-:W-:-:S11]  /*15420*/  FSETP.NEU.AND P5, PT, |R41|, 1, PT ;  /* 0x3f8000002900780b */ /* 0x000fd60003fad200 */
[----:B------:R-:W-:-:S04]  /*15430*/  @!P4 LOP3.LUT R146, R146, 0x7f800000, RZ, 0x3c, !PT ;  /* 0x7f8000009292c812 */ /* 0x000fc800078e3cff */
[----:B------:R-:W-:Y:S01]  /*15440*/  @P5 LOP3.LUT R146, R146, 0x7fffffff, RZ, 0xc0, !PT ;  /* 0x7fffffff92925812 */ /* 0x000fe200078ec0ff */
[----:B------:R-:W-:Y:S06]  /*15450*/  BRA `(.L_x_206) ;  /* 0x0000000000047947 */ /* 0x000fec0003800000 */
.L_x_207:
[----:B------:R-:W-:-:S07]  /*15460*/  FADD R146, R26, R3 ;  /* 0x000000031a927221 */ /* 0x000fce0000000000 */
.L_x_206:
[----:B------:R-:W-:Y:S05]  /*15470*/  BSYNC.RECONVERGENT B0 ;  /* 0x0000000000007941 */ /* 0x000fea0003800200 */
.L_x_205:
        /* <DEDUP_REMOVED lines=20> */
.L_x_210:
[----:B------:R-:W-:Y:S05]  /*155c0*/  BSYNC.RECONVERGENT B1 ;  /* 0x0000000000017941 */ /* 0x000fea0003800200 */
.L_x_209:
[----:B------:R-:W-:Y:S05]  /*155d0*/  BRA `(.L_x_200) ;  /* 0x0000001400407947 */ /* 0x000fea0003800000 */
.L_x_199:
[----:B------:R-:W0:Y:S01]  /*155e0*/  F2F.F32.F64 R2, R122 ;  /* 0x0000007a00027310 */ /* 0x000e220000301000 */
[----:B------:R-:W-:Y:S01]  /*155f0*/  BSSY.RECONVERGENT B0, `(.L_x_211) ;  /* 0x0000056000007945 */ /* 0x000fe20003800200 */
[C---:B0-----:R-:W-:Y:S01]  /*15600*/  FMUL R3, |R2|.reuse, 16777216 ;  /* 0x4b80000002037820 */ /* 0x041fe20000400200 */
[----:B------:R-:W-:-:S04]  /*15610*/  FSETP.GEU.AND P4, PT, |R2|, 1.175494350822287508e-38, PT ;  /* 0x008000000200780b */ /* 0x000fc80003f8e200 */
[----:B------:R-:W-:-:S05]  /*15620*/  FSEL R3, R3, |R2|, !P4 ;  /* 0x4000000203037208 */ /* 0x000fca0006000000 */
[----:B------:R-:W-:-:S05]  /*15630*/  VIADD R70, R3, 0xc0cafb0d ;  /* 0xc0cafb0d03467836 */ /* 0x000fca0000000000 */
[----:B------:R-:W-:-:S04]  /*15640*/  LOP3.LUT R70, R70, 0xff800000, RZ, 0xc0, !PT ;  /* 0xff80000046467812 */ /* 0x000fc800078ec0ff */
[----:B------:R-:W-:-:S05]  /*15650*/  IADD3 R3, PT, PT, R3, -R70, RZ ;  /* 0x8000004603037210 */ /* 0x000fca0007ffe0ff */
[C---:B------:R-:W-:Y:S01]  /*15660*/  FADD R143, R3.reuse, 1 ;  /* 0x3f800000038f7421 */ /* 0x040fe20000000000 */
[----:B------:R-:W-:-:S04]  /*15670*/  FADD R146, R3, -1 ;  /* 0xbf80000003927421 */ /* 0x000fc80000000000 */
[C---:B------:R-:W-:Y:S01]  /*15680*/  FADD R144, R146.reuse, R146 ;  /* 0x0000009292907221 */ /* 0x040fe20000000000 */
[----:B------:R-:W0:Y:S03]  /*15690*/  MUFU.RCP R143, R143 ;  /* 0x0000008f008f7308 */ /* 0x000e260000001000 */
[----:B0-----:R-:W-:Y:S01]  /*156a0*/  FMUL R3, R143, R144 ;  /* 0x000000908f037220 */ /* 0x001fe20000400000 */
[----:B------:R-:W-:Y:S02]  /*156b0*/  I2FP.F32.S32 R144, R70 ;  /* 0x0000004600907245 */ /* 0x000fe40000201400 */
[----:B------:R-:W-:Y:S01]  /*156c0*/  MOV R70, 0x3a2c32e4 ;  /* 0x3a2c32e400467802 */ /* 0x000fe20000000f00 */
[----:B------:R-:W-:-:S04]  /*156d0*/  FADD R71, R146, -R3 ;  /* 0x8000000392477221 */ /* 0x000fc80000000000 */
[----:B------:R-:W-:Y:S01]  /*156e0*/  FADD R145, R71, R71 ;  /* 0x0000004747917221 */ /* 0x000fe20000000000 */
[----:B------:R-:W-:-:S03]  /*156f0*/  FSEL R71, RZ, -24, P4 ;  /* 0xc1c00000ff477808 */ /* 0x000fc60002000000 */
[-C--:B------:R-:W-:Y:S01]  /*15700*/  FFMA R146, R146, -R3.reuse, R145 ;  /* 0x8000000392927223 */ /* 0x080fe20000000091 */
[----:B------:R-:W-:Y:S01]  /*15710*/  FMUL R145, R3, R3 ;  /* 0x0000000303917220 */ /* 0x000fe20000400000 */
[----:B------:R-:W-:Y:S02]  /*15720*/  FFMA R144, R144, 1.1920928955078125e-07, R71 ;  /* 0x3400000090907823 */ /* 0x000fe40000000047 */
[----:B------:R-:W-:Y:S01]  /*15730*/  FMUL R146, R143, R146 ;  /* 0x000000928f927220 */ /* 0x000fe20000400000 */
[----:B------:R-:W-:Y:S01]  /*15740*/  FFMA R148, R145, R70, 0.0032181653659790754318 ;  /* 0x3b52e7db91947423 */ /* 0x000fe20000000046 */
[----:B------:R-:W-:-:S03]  /*15750*/  FFMA R71, R3, 1.4426950216293334961, R144 ;  /* 0x3fb8aa3b03477823 */ /* 0x000fc60000000090 */
[----:B------:R-:W-:Y:S01]  /*15760*/  FFMA R148, R145, R148, 0.018033718690276145935 ;  /* 0x3c93bb7391947423 */ /* 0x000fe20000000094 */
[----:B------:R-:W-:-:S03]  /*15770*/  FADD R144, R144, -R71 ;  /* 0x8000004790907221 */ /* 0x000fc60000000000 */
[----:B------:R-:W-:Y:S01]  /*15780*/  FFMA R148, R145, R148, 0.12022458761930465698 ;  /* 0x3df6384f91947423 */ /* 0x000fe20000000094 */
[----:B------:R-:W-:-:S03]  /*15790*/  FFMA R143, R3, 1.4426950216293334961, R144 ;  /* 0x3fb8aa3b038f7823 */ /* 0x000fc60000000090 */
[----:B------:R-:W-:Y:S01]  /*157a0*/  FMUL R148, R145, R148 ;  /* 0x0000009491947220 */ /* 0x000fe20000400000 */
        /* <DEDUP_REMOVED lines=11> */
[----:B------:R-:W-:Y:S02]  /*15860*/  MOV R71, 0x391fcb8e ;  /* 0x391fcb8e00477802 */ /* 0x000fe40000000f00 */
[C---:B------:R-:W-:Y:S01]  /*15870*/  FSETP.GT.AND P5, PT, |R144|.reuse, 152, PT ;  /* 0x431800009000780b */ /* 0x040fe20003fa4200 */
[----:B------:R-:W-:Y:S01]  /*15880*/  FFMA R3, R25, R148, R3 ;  /* 0x0000009419037223 */ /* 0x000fe20000000003 */
[C---:B------:R-:W-:Y:S01]  /*15890*/  FSETP.GEU.AND P6, PT, R144.reuse, RZ, PT ;  /* 0x000000ff9000720b */ /* 0x040fe20003fce000 */
[----:B------:R-:W1:Y:S01]  /*158a0*/  F2I.NTZ R145, R144 ;  /* 0x0000009000917305 */ /* 0x000e620000203100 */
[----:B0-----:R-:W-:Y:S01]  /*158b0*/  FADD R146, R144, -R143 ;  /* 0x8000008f90927221 */ /* 0x001fe20000000000 */
[----:B------:R-:W-:-:S03]  /*158c0*/  FSETP.GT.AND P4, PT, R143, RZ, PT ;  /* 0x000000ff8f00720b */ /* 0x000fc60003f84000 */
        /* <DEDUP_REMOVED lines=33> */
.L_x_214:
[----:B------:R-:W-:Y:S01]  /*15ae0*/  FSETP.GEU.AND P4, PT, R25, RZ, PT ;  /* 0x000000ff1900720b */ /* 0x000fe20003f8e000 */
[----:B------:R-:W-:Y:S01]  /*15af0*/  FADD R142, R2, R2 ;  /* 0x00000002028e7221 */ /* 0x000fe20000000000 */
[----:B------:R-:W-:-:S11]  /*15b00*/  FSETP.NEU.AND P5, PT, |R37|, 1, PT ;  /* 0x3f8000002500780b */ /* 0x000fd60003fad200 */
[----:B------:R-:W-:-:S04]  /*15b10*/  @!P4 LOP3.LUT R142, R142, 0x7f800000, RZ, 0x3c, !PT ;  /* 0x7f8000008e8ec812 */ /* 0x000fc800078e3cff */
[----:B------:R-:W-:Y:S01]  /*15b20*/  @P5 LOP3.LUT R142, R142, 0x7fffffff, RZ, 0xc0, !PT ;  /* 0x7fffffff8e8e5812 */ /* 0x000fe200078ec0ff */
[----:B------:R-:W-:Y:S06]  /*15b30*/  BRA `(.L_x_212) ;  /* 0x0000000000047947 */ /* 0x000fec0003800000 */
.L_x_213:
[----:B------:R-:W-:-:S07]  /*15b40*/  FADD R142, R25, R2 ;  /* 0x00000002198e7221 */ /* 0x000fce0000000000 */
.L_x_212:
[----:B------:R-:W-:Y:S05]  /*15b50*/  BSYNC.RECONVERGENT B0 ;  /* 0x0000000000007941 */ /* 0x000fea0003800200 */
.L_x_211:
        /* <DEDUP_REMOVED lines=12> */
[----:B------:R-:W-:Y:S01]  /*15c20*/  FADD R146, R143, -1 ;  /* 0xbf8000008f927421 */ /* 0x000fe20000000000 */
[----:B------:R-:W-:-:S03]  /*15c30*/  I2FP.F32.S32 R143, R144 ;  /* 0x00000090008f7245 */ /* 0x000fc60000201400 */
[----:B------:R-:W-:Y:S01]  /*15c40*/  FADD R142, R146, R146 ;  /* 0x00000092928e7221 */ /* 0x000fe20000000000 */
[----:B------:R-:W0:Y:S03]  /*15c50*/  MUFU.RCP R145, R145 ;  /* 0x0000009100917308 */ /* 0x000e260000001000 */
[----:B0-----:R-:W-:-:S04]  /*15c60*/  FMUL R3, R145, R142 ;  /* 0x0000008e91037220 */ /* 0x001fc80000400000 */
        /* <DEDUP_REMOVED lines=65> */
.L_x_218:
[----:B------:R-:W-:Y:S01]  /*16080*/  FSETP.GEU.AND P4, PT, R23, RZ, PT ;  /* 0x000000ff1700720b */ /* 0x000fe20003f8e000 */
[----:B------:R-:W-:Y:S01]  /*16090*/  FADD R3, R2, R2 ;  /* 0x0000000202037221 */ /* 0x000fe20000000000 */
[----:B------:R-:W-:-:S11]  /*160a0*/  FSETP.NEU.AND P5, PT, |R32|, 1, PT ;  /* 0x3f8000002000780b */ /* 0x000fd60003fad200 */
[----:B------:R-:W-:-:S04]  /*160b0*/  @!P4 LOP3.LUT R3, R3, 0x7f800000, RZ, 0x3c, !PT ;  /* 0x7f8000000303c812 */ /* 0x000fc800078e3cff */
[----:B------:R-:W-:Y:S01]  /*160c0*/  @P5 LOP3.LUT R3, R3, 0x7fffffff, RZ, 0xc0, !PT ;  /* 0x7fffffff03035812 */ /* 0x000fe200078ec0ff */
[----:B------:R-:W-:Y:S06]  /*160d0*/  BRA `(.L_x_216) ;  /* 0x0000000000047947 */ /* 0x000fec0003800000 */
.L_x_217:
[----:B------:R-:W-:-:S07]  /*160e0*/  FADD R3, R23, R2 ;  /* 0x0000000217037221 */ /* 0x000fce0000000000 */
.L_x_216:
[----:B------:R-:W-:Y:S05]  /*160f0*/  BSYNC.RECONVERGENT B0 ;  /* 0x0000000000007941 */ /* 0x000fea0003800200 */
.L_x_215:
[C---:B------:R-:W-:Y:S01]  /*16100*/  FMUL R2, |R3|.reuse, 16777216 ;  /* 0x4b80000003027820 */ /* 0x040fe20000400200 */
[----:B------:R-:W-:Y:S01]  /*16110*/  FSETP.GEU.AND P4, PT, |R3|, 1.175494350822287508e-38, PT ;  /* 0x008000000300780b */ /* 0x000fe20003f8e200 */
[----:B------:R-:W-:Y:S03]  /*16120*/  BSSY.RECONVERGENT B0, `(.L_x_219) ;  /* 0x0000053000007945 */ /* 0x000fe60003800200 */
        /* <DEDUP_REMOVED lines=20> */
[----:B------:R-:W-:-:S02]  /*16270*/  HFMA2 R146, -RZ, RZ, 1.875, 0 ;  /* 0x3f800000ff927431 */ /* 0x000fc400000001ff */
[----:B------:R-:W-:Y:S01]  /*16280*/  FMUL R145, R144, R145 ;  /* 0x0000009190917220 */ /* 0x000fe20000400000 */
        /* <DEDUP_REMOVED lines=53> */
.L_x_222:
[----:B------:R-:W-:Y:S01]  /*165e0*/  FSETP.GEU.AND P4, PT, R26, RZ, PT ;  /* 0x000000ff1a00720b */ /* 0x000fe20003f8e000 */
[----:B------:R-:W-:Y:S01]  /*165f0*/  FADD R146, R3, R3 ;  /* 0x0000000303927221 */ /* 0x000fe20000000000 */
[----:B------:R-:W-:-:S11]  /*16600*/  FSETP.NEU.AND P5, PT, |R41|, 1, PT ;  /* 0x3f8000002900780b */ /* 0x000fd60003fad200 */
[----:B------:R-:W-:-:S04]  /*16610*/  @!P4 LOP3.LUT R146, R146, 0x7f800000, RZ, 0x3c, !PT ;  /* 0x7f8000009292c812 */ /* 0x000fc800078e3cff */
[----:B------:R-:W-:Y:S01]  /*16620*/  @P5 LOP3.LUT R146, R146, 0x7fffffff, RZ, 0xc0, !PT ;  /* 0x7fffffff92925812 */ /* 0x000fe200078ec0ff */
[----:B------:R-:W-:Y:S06]  /*16630*/  BRA `(.L_x_220) ;  /* 0x0000000000047947 */ /* 0x000fec0003800000 */
.L_x_221:
[----:B------:R-:W-:-:S07]  /*16640*/  FADD R146, R26, R3 ;  /* 0x000000031a927221 */ /* 0x000fce0000000000 */
.L_x_220:
[----:B------:R-:W-:Y:S05]  /*16650*/  BSYNC.RECONVERGENT B0 ;  /* 0x0000000000007941 */ /* 0x000fea0003800200 */
.L_x_219:
        /* <DEDUP_REMOVED lines=17> */
[----:B------:R-:W-:Y:S01]  /*16770*/  IMAD.MOV.U32 R142, RZ, RZ, R94 ;  /* 0x000000ffff8e7224 */ /* 0x000fe200078e005e */
[----:B------:R-:W-:Y:S02]  /*16780*/  MOV R149, R95 ;  /* 0x0000005f00957202 */ /* 0x000fe40000000f00 */
[----:B------:R-:W-:-:S07]  /*16790*/  MOV R144, 0x167b0 ;  /* 0x000167b000907802 */ /* 0x000fce0000000f00 */
[----:B------:R-:W-:Y:S05]  /*167a0*/  CALL.REL.NOINC `($__internal_1_$__cuda_sm20_div_rn_f64_full) ;  /* 0x0000000c00fc7944 */ /* 0x000fea0003c00000 */
[----:B------:R-:W-:Y:S02]  /*167b0*/  MOV R2, R142 ;  /* 0x0000008e00027202 */ /* 0x000fe40000000f00 */
[----:B------:R-:W-:-:S07]  /*167c0*/  MOV R3, R143 ;  /* 0x0000008f00037202 */ /* 0x000fce0000000f00 */
.L_x_224:
[----:B------:R-:W-:Y:S05]  /*167d0*/  BSYNC.RECONVERGENT B1 ;  /* 0x0000000000017941 */ /* 0x000fea0003800200 */
.L_x_223:
        /* <DEDUP_REMOVED lines=16> */
[----:B------:R-:W-:Y:S01]  /*168e0*/  FSEL R144, R144, RZ, !P2 ;  /* 0x000000ff90907208 */ /* 0x000fe20005000000 */
[----:B------:R-:W-:Y:S01]  /*168f0*/  DFMA R142, R70, R70, R70 ;  /* 0x00000046468e722b */ /* 0x000fe20000000046 */
[----:B------:R-:W-:-:S04]  /*16900*/  FSEL R71, R148, -QNAN , !P2 ;  /* 0xfff8000094477808 */ /* 0x000fc80005000000 */
[----:B------:R-:W-:-:S03]  /*16910*/  FSEL R71, R138, R71, !P6 ;  /* 0x000000478a477208 */ /* 0x000fc60007000000 */
[----:B------:R-:W-:Y:S01]  /*16920*/  DFMA R142, R146, R142, R146 ;  /* 0x0000008e928e722b */ /* 0x000fe20000000092 */
[----:B------:R-:W-:Y:S02]  /*16930*/  FSEL R146, R144, RZ, P6 ;  /* 0x000000ff90927208 */ /* 0x000fe40003000000 */
[----:B------:R-:W-:Y:S02]  /*16940*/  FSEL R71, R130, R71, P3 ;  /* 0x0000004782477208 */ /* 0x000fe40001800000 */
[----:B------:R-:W-:Y:S02]  /*16950*/  FSEL R146, R129, R146, P3 ;  /* 0x0000009281927208 */ /* 0x000fe40001800000 */
[----:B------:R-:W-:Y:S01]  /*16960*/  FSEL R144, R71, R128, P1 ;  /* 0x0000008047907208 */ /* 0x000fe20000800000 */
[----:B------:R-:W-:Y:S01]  /*16970*/  DFMA R70, -R86, R142, 1 ;  /* 0x3ff000005646742b */ /* 0x000fe2000000018e */
[----:B------:R-:W-:Y:S02]  /*16980*/  FSEL R146, R146, RZ, P1 ;  /* 0x000000ff92927208 */ /* 0x000fe40000800000 */
[----:B------:R-:W-:-:S02]  /*16990*/  FSEL R144, R144, 1.875, P5 ;  /* 0x3ff0000090907808 */ /* 0x000fc40002800000 */
[----:B------:R-:W-:Y:S02]  /*169a0*/  FSEL R146, R146, RZ, P5 ;  /* 0x000000ff92927208 */ /* 0x000fe40002800000 */
[----:B------:R-:W-:Y:S01]  /*169b0*/  FSEL R147, R144, 1.875, P4 ;  /* 0x3ff0000090937808 */ /* 0x000fe20002000000 */
        /* <DEDUP_REMOVED lines=10> */
[----:B------:R-:W-:Y:S01]  /*16a60*/  MOV R142, R86 ;  /* 0x00000056008e7202 */ /* 0x000fe20000000f00 */
[----:B------:R-:W-:Y:S01]  /*16a70*/  IMAD.MOV.U32 R149, RZ, RZ, R87 ;  /* 0x000000ffff957224 */ /* 0x000fe200078e0057 */
[----:B------:R-:W-:-:S07]  /*16a80*/  MOV R144, 0x16aa0 ;  /* 0x00016aa000907802 */ /* 0x000fce0000000f00 */
[----:B------:R-:W-:Y:S05]  /*16a90*/  CALL.REL.NOINC `($__internal_1_$__cuda_sm20_div_rn_f64_full) ;  /* 0x0000000c00407944 */ /* 0x000fea0003c00000 */
.L_x_225:
[----:B------:R-:W-:Y:S02]  /*16aa0*/  MOV R70, UR10 ;  /* 0x0000000a00467c02 */ /* 0x000fe40008000f00 */
[----:B------:R-:W-:-:S06]  /*16ab0*/  MOV R71, UR11 ;  /* 0x0000000b00477c02 */ /* 0x000fcc0008000f00 */
[----:B------:R-:W5:Y:S01]  /*16ac0*/  LDG.E.64 R70, desc[UR34][R70.64] ;  /* 0x0000002246467981 */ /* 0x000f62000c1e1b00 */
[----:B------:R-:W-:-:S11]  /*16ad0*/  DADD R142, -R142, R2 ;  /* 0x000000008e8e7229 */ /* 0x000fd60000000102 */
.L_x_200:
        /* <DEDUP_REMOVED lines=9> */
[----:B0----5:R-:W-:-:S04]  /*16b70*/  DMUL R122, R70, UR28 ;  /* 0x0000001c467a7c28 */ /* 0x021fc80008000000 */
[----:B------:R-:W-:-:S04]  /*16b80*/  @P5 LOP3.LUT R145, R3, 0x80000, RZ, 0xfc, !PT ;  /* 0x0008000003915812 */ /* 0x000fc800078efcff */
[----:B------:R-:W-:-:S06]  /*16b90*/  MOV R3, R145 ;  /* 0x0000009100037202 */ /* 0x000fcc0000000f00 */
[----:B------:R-:W-:-:S06]  /*16ba0*/  DSETP.GTU.AND P4, PT, R2, RZ, PT ;  /* 0x000000ff0200722a */ /* 0x000fcc0003f8c000 */
[----:B------:R-:W-:Y:S02]  /*16bb0*/  FSEL R2, R92, R142, !P4 ;  /* 0x0000008e5c027208 */ /* 0x000fe40006000000 */
[----:B------:R-:W-:-:S06]  /*16bc0*/  FSEL R3, R93, R143, !P4 ;  /* 0x0000008f5d037208 */ /* 0x000fcc0006000000 */
[----:B------:R-:W-:-:S11]  /*16bd0*/  DFMA R122, R122, R42, R2 ;  /* 0x0000002a7a7a722b */ /* 0x000fd60000000002 */
.L_x_198:
[----:B------:R-:W-:Y:S01]  /*16be0*/  DSETP.GT.AND P4, PT, R124, R112, PT ;  /* 0x000000707c00722a */ /* 0x000fe20003f84000 */
[----:B------:R-:W0:-:S13]  /*16bf0*/  LDCU UR7, c[0x0][0x390] ;  /* 0x00007200ff0777ac */ /* 0x000e1a0008000800 */
[----:B------:R-:W-:Y:S01]  /*16c00*/  @P4 MOV R6, UR6 ;  /* 0x0000000600064c02 */ /* 0x000fe20008000f00 */
[----:B------:R-:W-:Y:S01]  /*16c10*/  UIADD3 UR6, UPT, UPT, UR6, 0x1, URZ ;  /* 0x0000000106067890 */ /* 0x000fe2000fffe0ff */
[----:B------:R-:W-:Y:S01]  /*16c20*/  @P4 MOV R112, R124 ;  /* 0x0000007c00704202 */ /* 0x000fe20000000f00 */
[----:B------:R-:W-:Y:S01]  /*16c30*/  @P4 IMAD.MOV.U32 R116, RZ, RZ, R44 ;  /* 0x000000ffff744224 */ /* 0x000fe200078e002c */
[----:B------:R-:W-:Y:S01]  /*16c40*/  @P4 MOV R113, R125 ;  /* 0x0000007d00714202 */ /* 0x000fe20000000f00 */
[----:B0-----:R-:W-:Y:S01]  /*16c50*/  UISETP.NE.AND UP0, UPT, UR6, UR7, UPT ;  /* 0x000000070600728c */ /* 0x001fe2000bf05270 */
[----:B------:R-:W-:Y:S02]  /*16c60*/  @P4 MOV R117, R45 ;  /* 0x0000002d00754202 */ /* 0x000fe40000000f00 */
[----:B------:R-:W-:Y:S02]  /*16c70*/  @P4 MOV R106, R122 ;  /* 0x0000007a006a4202 */ /* 0x000fe40000000f00 */
[----:B------:R-:W-:-:S02]  /*16c80*/  @P4 MOV R107, R123 ;  /* 0x0000007b006b4202 */ /* 0x000fc40000000f00 */
[----:B------:R-:W-:Y:S02]  /*16c90*/  @P4 MOV R8, UR5 ;  /* 0x0000000500084c02 */ /* 0x000fe40008000f00 */
[----:B------:R-:W-:Y:S02]  /*16ca0*/  @P4 MOV R11, R152 ;  /* 0x00000098000b4202 */ /* 0x000fe40000000f00 */
[----:B------:R-:W-:Y:S02]  /*16cb0*/  @P4 MOV R13, R127 ;  /* 0x0000007f000d4202 */ /* 0x000fe40000000f00 */
[----:B------:R-:W-:Y:S01]  /*16cc0*/  @P4 MOV R16, UR4 ;  /* 0x0000000400104c02 */ /* 0x000fe20008000f00 */
[----:B------:R-:W-:Y:S06]  /*16cd0*/  BRA.U UP0, `(.L_x_226) ;  /* 0xffffffa1001c7547 */ /* 0x000fec000b83ffff */
[----:B------:R-:W0:Y:S01]  /*16ce0*/  LDCU UR6, c[0x0][0x38c] ;  /* 0x00007180ff0677ac */ /* 0x000e220008000800 */
[----:B------:R-:W-:-:S04]  /*16cf0*/  IADD3 R152, PT, PT, R152, 0x1, RZ ;  /* 0x0000000198987810 */ /* 0x000fc80007ffe0ff */
[----:B0-----:R-:W-:-:S13]  /*16d00*/  ISETP.NE.AND P4, PT, R152, UR6, PT ;  /* 0x0000000698007c0c */ /* 0x001fda000bf85270 */
[----:B------:R-:W-:Y:S05]  /*16d10*/  @P4 BRA `(.L_x_227) ;  /* 0xffffff9c00bc4947 */ /* 0x000fea000383ffff */
.L_x_160:
[----:B------:R-:W0:Y:S01]  /*16d20*/  LDCU UR6, c[0x0][0x394] ;  /* 0x00007280ff0677ac */ /* 0x000e220008000800 */
[----:B------:R-:W-:-:S04]  /*16d30*/  UIADD3 UR5, UPT, UPT, UR5, 0x1, URZ ;  /* 0x0000000105057890 */ /* 0x000fc8000fffe0ff */
[----:B0-----:R-:W-:-:S09]  /*16d40*/  UISETP.NE.AND UP0, UPT, UR5, UR6, UPT ;  /* 0x000000060500728c */ /* 0x001fd2000bf05270 */
[----:B------:R-:W-:Y:S05]  /*16d50*/  BRA.U UP0, `(.L_x_228) ;  /* 0xfffffea900f87547 */ /* 0x000fea000b83ffff */
.L_x_3:
[----:B------:R-:W0:Y:S01]  /*16d60*/  LDCU UR18, c[0x0][0x388] ;  /* 0x00007100ff1277ac */ /* 0x000e220008000800 */
[----:B------:R-:W-:-:S04]  /*16d70*/  IADD3 R127, PT, PT, R127, 0x1, RZ ;  /* 0x000000017f7f7810 */ /* 0x000fc80007ffe0ff */
[----:B0-----:R-:W-:-:S13]  /*16d80*/  ISETP.NE.AND P0, PT, R127, UR18, PT ;  /* 0x000000127f007c0c */ /* 0x001fda000bf05270 */
[----:B------:R-:W-:Y:S05]  /*16d90*/  @P0 BRA `(.L_x_229) ;  /* 0xfffffea400a00947 */ /* 0x000fea000383ffff */
[----:B------:R-:W0:Y:S01]  /*16da0*/  LDCU UR5, c[0x0][0x398] ;  /* 0x00007300ff0577ac */ /* 0x000e220008000800 */
[----:B------:R-:W-:-:S04]  /*16db0*/  UIADD3 UR4, UPT, UPT, UR4, 0x1, URZ ;  /* 0x0000000104047890 */ /* 0x000fc8000fffe0ff */
[----:B0-----:R-:W-:-:S09]  /*16dc0*/  UISETP.NE.AND UP0, UPT, UR4, UR5, UPT ;  /* 0x000000050400728c */ /* 0x001fd2000bf05270 */
[----:B------:R-:W-:Y:S05]  /*16dd0*/  BRA.U UP0, `(.L_x_230) ;  /* 0xfffffea5008c7547 */ /* 0x000fea000b83ffff */
.L_x_0:
[----:B------:R-:W0:Y:S01]  /*16de0*/  S2R R0, SR_TID.Z ;  /* 0x0000000000007919 */ /* 0x000e220000002300 */
[----:B------:R-:W0:Y:S01]  /*16df0*/  LDC R19, c[0x0][0x39c] ;  /* 0x0000e700ff137b82 */ /* 0x000e220000000800 */
[----:B------:R-:W1:Y:S01]  /*16e00*/  LDCU UR4, c[0x0][0x4b0] ;  /* 0x00009600ff0477ac */ /* 0x000e620008000800 */
[C---:B------:R-:W-:Y:S01]  /*16e10*/  DSETP.GE.AND P0, PT, R120.reuse, R110, PT ;  /* 0x0000006e7800722a */ /* 0x040fe20003f06000 */
[----:B-----5:R-:W0:Y:S01]  /*16e20*/  S2R R3, SR_TID.X ;  /* 0x0000000000037919 */ /* 0x020e220000002100 */
[----:B------:R-:W1:Y:S04]  /*16e30*/  LDCU UR5, c[0x0][0x3a0] ;  /* 0x00007400ff0577ac */ /* 0x000e680008000800 */
[----:B------:R-:W-:Y:S01]  /*16e40*/  DSETP.LTU.OR P0, PT, R120, R112, !P0 ;  /* 0x000000707800722a */ /* 0x000fe20004709400 */
[----:B-1----:R-:W-:Y:S01]  /*16e50*/  UIMAD UR4, UR4, UR5, URZ ;  /* 0x00000005040472a4 */ /* 0x002fe2000f8e02ff */
[----:B0-----:R-:W-:-:S05]  /*16e60*/  IMAD R0, R0, R19, R3 ;  /* 0x0000001300007224 */ /* 0x001fca00078e0203 */
[----:B------:R-:W-:-:S04]  /*16e70*/  IMAD R0, R19, UR4, R0 ;  /* 0x0000000413007c24 */ /* 0x000fc8000f8e0200 */
[----:B------:R-:W-:-:S04]  /*16e80*/  IMAD R3, R0, UR18, RZ ;  /* 0x0000001200037c24 */ /* 0x000fc8000f8e02ff */
[----:B------:R-:W-:Y:S01]  /*16e90*/  IMAD R33, R3, UR22, R20 ;  /* 0x0000001603217c24 */ /* 0x000fe2000f8e0214 */
[----:B------:R-:W-:Y:S06]  /*16ea0*/  @P0 BRA `(.L_x_231) ;  /* 0x00000000007c0947 */ /* 0x000fec0003800000 */
[----:B------:R-:W0:Y:S08]  /*16eb0*/  LDC.64 R2, c[0x0][0x4d0] ;  /* 0x00013400ff027b82 */ /* 0x000e300000000a00 */
[----:B------:R-:W1:Y:S08]  /*16ec0*/  LDC.64 R8, c[0x0][0x4d8] ;  /* 0x00013600ff087b82 */ /* 0x000e700000000a00 */
[----:B------:R-:W2:Y:S08]  /*16ed0*/  LDC.64 R16, c[0x0][0x4f0] ;  /* 0x00013c00ff107b82 */ /* 0x000eb00000000a00 */
[----:B------:R-:W3:Y:S01]  /*16ee0*/  LDC.64 R18, c[0x0][0x500] ;  /* 0x00014000ff127b82 */ /* 0x000ee20000000a00 */
[----:B0-----:R-:W-:-:S05]  /*16ef0*/  IMAD.WIDE R2, R33, 0x8, R2 ;  /* 0x0000000821027825 */ /* 0x001fca00078e0202 */
[----:B------:R-:W-:Y:S02]  /*16f00*/  STG.E.64 desc[UR34][R2.64], R120 ;  /* 0x0000007802007986 */ /* 0x000fe4000c101b22 */
[----:B------:R-:W0:Y:S01]  /*16f10*/  LDC.64 R20, c[0x0][0x508] ;  /* 0x00014200ff147b82 */ /* 0x000e220000000a00 */
[----:B-1----:R-:W-:-:S05]  /*16f20*/  IMAD.WIDE R8, R33, 0x8, R8 ;  /* 0x0000000821087825 */ /* 0x002fca00078e0208 */
[----:B------:R-:W-:Y:S02]  /*16f30*/  STG.E.64 desc[UR34][R8.64], R108 ;  /* 0x0000006c08007986 */ /* 0x000fe4000c101b22 */
[----:B------:R-:W1:Y:S01]  /*16f40*/  LDC.64 R22, c[0x0][0x510] ;  /* 0x00014400ff167b82 */ /* 0x000e620000000a00 */
[----:B--2---:R-:W-:-:S05]  /*16f50*/  IMAD.WIDE R16, R33, 0x4, R16 ;  /* 0x0000000421107825 */ /* 0x004fca00078e0210 */
[----:B------:R-:W-:Y:S02]  /*16f60*/  STG.E desc[UR34][R16.64], R12 ;  /* 0x0000000c10007986 */ /* 0x000fe4000c101922 */
[----:B------:R-:W2:Y:S01]  /*16f70*/  LDC.64 R24, c[0x0][0x4f8] ;  /* 0x00013e00ff187b82 */ /* 0x000ea20000000a00 */
[----:B---3--:R-:W-:-:S05]  /*16f80*/  IMAD.WIDE R18, R33, 0x4, R18 ;  /* 0x0000000421127825 */ /* 0x008fca00078e0212 */
[----:B------:R-:W-:Y:S02]  /*16f90*/  STG.E desc[UR34][R18.64], R5 ;  /* 0x0000000512007986 */ /* 0x000fe4000c101922 */
[----:B------:R-:W3:Y:S01]  /*16fa0*/  LDC.64 R26, c[0x0][0x518] ;  /* 0x00014600ff1a7b82 */ /* 0x000ee20000000a00 */
[----:B0-----:R-:W-:-:S05]  /*16fb0*/  IMAD.WIDE R20, R33, 0x4, R20 ;  /* 0x0000000421147825 */ /* 0x001fca00078e0214 */
[----:B------:R-:W-:Y:S02]  /*16fc0*/  STG.E desc[UR34][R20.64], R7 ;  /* 0x0000000714007986 */ /* 0x000fe4000c101922 */
[----:B------:R-:W0:Y:S01]  /*16fd0*/  LDC.64 R28, c[0x0][0x4e0] ;  /* 0x00013800ff1c7b82 */ /* 0x000e220000000a00 */
[----:B-1----:R-:W-:-:S05]  /*16fe0*/  IMAD.WIDE R22, R33, 0x4, R22 ;  /* 0x0000000421167825 */ /* 0x002fca00078e0216 */
[----:B------:R-:W-:Y:S02]  /*16ff0*/  STG.E desc[UR34][R22.64], R15 ;  /* 0x0000000f16007986 */ /* 0x000fe4000c101922 */
[----:B------:R-:W1:Y:S01]  /*17000*/  LDC.64 R30, c[0x0][0x4e8] ;  /* 0x00013a00ff1e7b82 */ /* 0x000e620000000a00 */
[----:B--2---:R-:W-:-:S05]  /*17010*/  IMAD.WIDE R24, R33, 0x4, R24 ;  /* 0x0000000421187825 */ /* 0x004fca00078e0218 */
[----:B------:R-:W-:Y:S01]  /*17020*/  STG.E desc[UR34][R24.64], R10 ;  /* 0x0000000a18007986 */ /* 0x000fe2000c101922 */
[----:B---3--:R-:W-:-:S05]  /*17030*/  IMAD.WIDE R26, R33, 0x8, R26 ;  /* 0x00000008211a7825 */ /* 0x008fca00078e021a */
[----:B------:R-:W-:Y:S01]  /*17040*/  STG.E.64 desc[UR34][R26.64], R118 ;  /* 0x000000761a007986 */ /* 0x000fe2000c101b22 */
[----:B0-----:R-:W-:-:S05]  /*17050*/  IMAD.WIDE R28, R33, 0x4, R28 ;  /* 0x00000004211c7825 */ /* 0x001fca00078e021c */
[----:B------:R-:W-:Y:S01]  /*17060*/  STG.E desc[UR34][R28.64], RZ ;  /* 0x000000ff1c007986 */ /* 0x000fe2000c101922 */
[----:B-1----:R-:W-:-:S05]  /*17070*/  IMAD.WIDE R30, R33, 0x4, R30 ;  /* 0x00000004211e7825 */ /* 0x002fca00078e021e */
[----:B------:R-:W-:Y:S01]  /*17080*/  STG.E desc[UR34][R30.64], RZ ;  /* 0x000000ff1e007986 */ /* 0x000fe2000c101922 */
[----:B------:R-:W-:Y:S05]  /*17090*/  EXIT ;  /* 0x000000000000794d */ /* 0x000fea0003800000 */
.L_x_231:
[----:B------:R-:W-:-:S06]  /*170a0*/  DSETP.GE.AND P0, PT, R110, R112, PT ;  /* 0x000000706e00722a */ /* 0x000fcc0003f06000 */
[----:B------:R-:W-:-:S14]  /*170b0*/  DSETP.LEU.OR P0, PT, R110, R120, !P0 ;  /* 0x000000786e00722a */ /* 0x000fdc000470b400 */
[----:B------:R-:W-:Y:S05]  /*170c0*/  @P0 BRA `(.L_x_232) ;  /* 0x0000000000800947 */ /* 0x000fea0003800000 */
[----:B------:R-:W0:Y:S01]  /*170d0*/  LDC.64 R2, c[0x0][0x4d0] ;  /* 0x00013400ff027b82 */ /* 0x000e220000000a00 */
[----:B------:R-:W-:-:S07]  /*170e0*/  IMAD.MOV.U32 R15, RZ, RZ, 0x1 ;  /* 0x00000001ff0f7424 */ /* 0x000fce00078e00ff */
        /* <DEDUP_REMOVED lines=13> */
[----:B------:R-:W-:Y:S02]  /*171c0*/  STG.E desc[UR34][R10.64], RZ ;  /* 0x000000ff0a007986 */ /* 0x000fe4000c101922 */
        /* <DEDUP_REMOVED lines=8> */
[----:B------:R-:W-:Y:S01]  /*17250*/  STG.E desc[UR34][R20.64], RZ ;  /* 0x000000ff14007986 */ /* 0x000fe2000c101922 */
[----:B---3--:R-:W-:-:S05]  /*17260*/  IMAD.WIDE R22, R33, 0x8, R22 ;  /* 0x0000000821167825 */ /* 0x008fca00078e0216 */
[----:B------:R-:W-:Y:S01]  /*17270*/  STG.E.64 desc[UR34][R22.64], R114 ;  /* 0x0000007216007986 */ /* 0x000fe2000c101b22 */
[----:B0-----:R-:W-:-:S05]  /*17280*/  IMAD.WIDE R24, R33, 0x4, R24 ;  /* 0x0000000421187825 */ /* 0x001fca00078e0218 */
[----:B------:R-:W-:Y:S01]  /*17290*/  STG.E desc[UR34][R24.64], R15 ;  /* 0x0000000f18007986 */ /* 0x000fe2000c101922 */
[----:B-1----:R-:W-:-:S05]  /*172a0*/  IMAD.WIDE R26, R33, 0x4, R26 ;  /* 0x00000004211a7825 */ /* 0x002fca00078e021a */
[----:B------:R-:W-:Y:S01]  /*172b0*/  STG.E desc[UR34][R26.64], RZ ;  /* 0x000000ff1a007986 */ /* 0x000fe2000c101922 */
[----:B------:R-:W-:Y:S05]  /*172c0*/  EXIT ;  /* 0x000000000000794d */ /* 0x000fea0003800000 */
.L_x_232:
[----:B------:R-:W0:Y:S01]  /*172d0*/  LDC.64 R2, c[0x0][0x4d0] ;  /* 0x00013400ff027b82 */ /* 0x000e220000000a00 */
[----:B------:R-:W-:-:S07]  /*172e0*/  MOV R7, 0x1 ;  /* 0x0000000100077802 */ /* 0x000fce0000000f00 */
        /* <DEDUP_REMOVED lines=28> */
[----:B------:R-:W-:Y:S01]  /*174b0*/  STG.E desc[UR34][R30.64], R7 ;  /* 0x000000071e007986 */ /* 0x000fe2000c101922 */
[----:B------:R-:W-:Y:S05]  /*174c0*/  EXIT ;  /* 0x000000000000794d */ /* 0x000fea0003800000 */
        .weak           $__internal_0_$__cuda_sm20_dblrcp_rn_slowpath_v3
        .type           $__internal_0_$__cuda_sm20_dblrcp_rn_slowpath_v3,@function
        .size           $__internal_0_$__cuda_sm20_dblrcp_rn_slowpath_v3,($__internal_1_$__cuda_sm20_div_rn_f64_full - $__internal_0_$__cuda_sm20_dblrcp_rn_slowpath_v3)
$__internal_0_$__cuda_sm20_dblrcp_rn_slowpath_v3:
[----:B------:R-:W-:-:S14]  /*174d0*/  DSETP.GTU.AND P0, PT, |R36|, +INF , PT ;  /* 0x7ff000002400742a */ /* 0x000fdc0003f0c200 */
[----:B------:R-:W-:Y:S05]  /*174e0*/  @P0 BRA `(.L_x_233) ;  /* 0x0000000000900947 */ /* 0x000fea0003800000 */
[----:B------:R-:W-:-:S04]  /*174f0*/  LOP3.LUT R31, R37, 0x7fffffff, RZ, 0xc0, !PT ;  /* 0x7fffffff251f7812 */ /* 0x000fc800078ec0ff */
[----:B------:R-:W-:-:S04]  /*17500*/  IADD3 R26, PT, PT, R31, -0x1, RZ ;  /* 0xffffffff1f1a7810 */ /* 0x000fc80007ffe0ff */
[----:B------:R-:W-:-:S13]  /*17510*/  ISETP.GE.U32.AND P0, PT, R26, 0x7fefffff, PT ;  /* 0x7fefffff1a00780c */ /* 0x000fda0003f06070 */
[----:B------:R-:W-:Y:S02]  /*17520*/  @P0 LOP3.LUT R27, R37, 0x7ff00000, RZ, 0x3c, !PT ;  /* 0x7ff00000251b0812 */ /* 0x000fe400078e3cff */
[----:B------:R-:W-:Y:S02]  /*17530*/  @P0 MOV R26, RZ ;  /* 0x000000ff001a0202 */ /* 0x000fe40000000f00 */
[----:B------:R-:W-:Y:S02]  /*17540*/  @P0 R2UR UR5, R27 ;  /* 0x000000001b0502ca */ /* 0x000fe400000e0000 */
[----:B------:R-:W-:Y:S01]  /*17550*/  @P0 R2UR UR4, R26 ;  /* 0x000000001a0402ca */ /* 0x000fe200000e0000 */
[----:B------:R-:W-:-:S14]  /*17560*/  @P0 BRA `(.L_x_234) ;  /* 0x0000000000800947 */ /* 0x000fdc0003800000 */
[----:B------:R-:W-:-:S13]  /*17570*/  ISETP.GE.U32.AND P0, PT, R31, 0x1000001, PT ;  /* 0x010000011f00780c */ /* 0x000fda0003f06070 */
[----:B------:R-:W-:Y:S05]  /*17580*/  @!P0 BRA `(.L_x_235) ;  /* 0x00000000003c8947 */ /* 0x000fea0003800000 */
[----:B------:R-:W-:Y:S02]  /*17590*/  IADD3 R27, PT, PT, R37, -0x3fe00000, RZ ;  /* 0xc0200000251b7810 */ /* 0x000fe40007ffe0ff */
[----:B------:R-:W-:Y:S02]  /*175a0*/  MOV R26, R36 ;  /* 0x00000024001a7202 */ /* 0x000fe40000000f00 */
[----:B------:R-:W0:Y:S04]  /*175b0*/  MUFU.RCP64H R31, R27 ;  /* 0x0000001b001f7308 */ /* 0x000e280000001800 */
[----:B0-----:R-:W-:-:S08]  /*175c0*/  DFMA R34, -R26, R30, 1 ;  /* 0x3ff000001a22742b */ /* 0x001fd0000000011e */
[----:B------:R-:W-:-:S08]  /*175d0*/  DFMA R34, R34, R34, R34 ;  /* 0x000000222222722b */ /* 0x000fd00000000022 */
[----:B------:R-:W-:-:S08]  /*175e0*/  DFMA R34, R30, R34, R30 ;  /* 0x000000221e22722b */ /* 0x000fd0000000001e */
[----:B------:R-:W-:-:S08]  /*175f0*/  DFMA R30, -R26, R34, 1 ;  /* 0x3ff000001a1e742b */ /* 0x000fd00000000122 */
[----:B------:R-:W-:-:S08]  /*17600*/  DFMA R30, R34, R30, R34 ;  /* 0x0000001e221e722b */ /* 0x000fd00000000022 */
[----:B------:R-:W-:-:S08]  /*17610*/  DMUL R30, R30, 2.2250738585072013831e-308 ;  /* 0x001000001e1e7828 */ /* 0x000fd00000000000 */
[----:B------:R-:W-:-:S08]  /*17620*/  DFMA R34, -R36, R30, 1 ;  /* 0x3ff000002422742b */ /* 0x000fd0000000011e */
[----:B------:R-:W-:-:S08]  /*17630*/  DFMA R34, R34, R34, R34 ;  /* 0x000000222222722b */ /* 0x000fd00000000022 */
[----:B------:R-:W-:-:S10]  /*17640*/  DFMA R34, R30, R34, R30 ;  /* 0x000000221e22722b */ /* 0x000fd4000000001e */
[----:B------:R-:W-:Y:S02]  /*17650*/  R2UR UR4, R34 ;  /* 0x00000000220472ca */ /* 0x000fe400000e0000 */
[----:B------:R-:W-:Y:S01]  /*17660*/  R2UR UR5, R35 ;  /* 0x00000000230572ca */ /* 0x000fe200000e0000 */
[----:B------:R-:W-:-:S14]  /*17670*/  BRA `(.L_x_234) ;  /* 0x00000000003c7947 */ /* 0x000fdc0003800000 */
.L_x_235:
[----:B------:R-:W-:-:S06]  /*17680*/  DMUL R26, R36, 8.11296384146066816958e+31 ;  /* 0x46900000241a7828 */ /* 0x000fcc0000000000 */
[----:B------:R-:W0:Y:S02]  /*17690*/  MUFU.RCP64H R31, R27 ;  /* 0x0000001b001f7308 */ /* 0x000e240000001800 */
[----:B0-----:R-:W-:-:S08]  /*176a0*/  DFMA R34, -R26, R30, 1 ;  /* 0x3ff000001a22742b */ /* 0x001fd0000000011e */
[----:B------:R-:W-:-:S08]  /*176b0*/  DFMA R34, R34, R34, R34 ;  /* 0x000000222222722b */ /* 0x000fd00000000022 */
[----:B------:R-:W-:-:S08]  /*176c0*/  DFMA R34, R30, R34, R30 ;  /* 0x000000221e22722b */ /* 0x000fd0000000001e */
[----:B------:R-:W-:-:S08]  /*176d0*/  DFMA R30, -R26, R34, 1 ;  /* 0x3ff000001a1e742b */ /* 0x000fd00000000122 */
[----:B------:R-:W-:-:S08]  /*176e0*/  DFMA R30, R34, R30, R34 ;  /* 0x0000001e221e722b */ /* 0x000fd00000000022 */
[----:B------:R-:W-:-:S10]  /*176f0*/  DMUL R30, R30, 8.11296384146066816958e+31 ;  /* 0x469000001e1e7828 */ /* 0x000fd40000000000 */
[----:B------:R-:W-:Y:S02]  /*17700*/  R2UR UR4, R30 ;  /* 0x000000001e0472ca */ /* 0x000fe400000e0000 */
[----:B------:R-:W-:Y:S01]  /*17710*/  R2UR UR5, R31 ;  /* 0x000000001f0572ca */ /* 0x000fe200000e0000 */
[----:B------:R-:W-:-:S14]  /*17720*/  BRA `(.L_x_234) ;  /* 0x0000000000107947 */ /* 0x000fdc0003800000 */
.L_x_233:
[----:B------:R-:W-:Y:S02]  /*17730*/  LOP3.LUT R27, R37, 0x80000, RZ, 0xfc, !PT ;  /* 0x00080000251b7812 */ /* 0x000fe400078efcff */
[----:B------:R-:W-:Y:S02]  /*17740*/  MOV R26, R36 ;  /* 0x00000024001a7202 */ /* 0x000fe40000000f00 */
[----:B------:R-:W-:Y:S02]  /*17750*/  R2UR UR5, R27 ;  /* 0x000000001b0572ca */ /* 0x000fe400000e0000 */
[----:B------:R-:W-:-:S15]  /*17760*/  R2UR UR4, R26 ;  /* 0x000000001a0472ca */ /* 0x000fde00000e0000 */
.L_x_234:
[----:B------:R-:W-:Y:S02]  /*17770*/  MOV R26, R29 ;  /* 0x0000001d001a7202 */ /* 0x000fe40000000f00 */
[----:B------:R-:W-:-:S04]  /*17780*/  MOV R27, 0x0 ;  /* 0x00000000001b7802 */ /* 0x000fc80000000f00 */
[----:B------:R-:W-:Y:S05]  /*17790*/  RET.REL.NODEC R26 `(_Z16vfi_continuationiiiiiiiiiiddddddddddddddddddddPKdS0_S0_S0_S0_S0_S0_S0_S0_S0_S0_S0_S0_iidS0_S0_PdS1_PiS2_S2_S2_S2_S2_S2_S1_S1_) ;  /* 0xfffffe881a187950 */ /* 0x000fea0003c3ffff */
        .weak           $__internal_1_$__cuda_sm20_div_rn_f64_full
        .type           $__internal_1_$__cuda_sm20_div_rn_f64_full,@function
        .size           $__internal_1_$__cuda_sm20_div_rn_f64_full,($_Z16vfi_continuationiiiiiiiiiiddddddddddddddddddddPKdS0_S0_S0_S0_S0_S0_S0_S0_S0_S0_S0_S0_iidS0_S0_PdS1_PiS2_S2_S2_S2_S2_S2_S1_S1_$__internal_accurate_pow - $__internal_1_$__cuda_sm20_div_rn_f64_full)
$__internal_1_$__cuda_sm20_div_rn_f64_full:
[----:B------:R-:W-:Y:S01]  /*177a0*/  IMAD.MOV.U32 R159, RZ, RZ, R147 ;  /* 0x000000ffff9f7224 */ /* 0x000fe200078e0093 */
[----:B------:R-:W-:Y:S01]  /*177b0*/  MOV R155, R149 ;  /* 0x00000095009b7202 */ /* 0x000fe20000000f00 */
[----:B------:R-:W-:Y:S01]  /*177c0*/  HFMA2 R145, -RZ, RZ, 0.0045166015625, 0 ;  /* 0x1ca00000ff917431 */ /* 0x000fe200000001ff */
[----:B------:R-:W-:Y:S01]  /*177d0*/  MOV R158, R146 ;  /* 0x00000092009e7202 */ /* 0x000fe20000000f00 */
[----:B------:R-:W-:Y:S01]  /*177e0*/  BSSY.RECONVERGENT B0, `(.L_x_236) ;  /* 0x000005c000007945 */ /* 0x000fe20003800200 */
[C---:B------:R-:W-:Y:S02]  /*177f0*/  FSETP.GEU.AND P4, PT, |R159|.reuse, 1.469367938527859385e-39, PT ;  /* 0x001000009f00780b */ /* 0x040fe40003f8e200 */
[----:B------:R-:W-:Y:S02]  /*17800*/  LOP3.LUT R143, R159, 0x7ff00000, RZ, 0xc0, !PT ;  /* 0x7ff000009f8f7812 */ /* 0x000fe400078ec0ff */
[-C--:B------:R-:W-:Y:S02]  /*17810*/  MOV R154, R142.reuse ;  /* 0x0000008e009a7202 */ /* 0x080fe40000000f00 */
[----:B------:R-:W-:-:S02]  /*17820*/  MOV R156, R142 ;  /* 0x0000008e009c7202 */ /* 0x000fc40000000f00 */
[----:B------:R-:W-:Y:S02]  /*17830*/  MOV R160, R158 ;  /* 0x0000009e00a07202 */ /* 0x000fe40000000f00 */
[----:B------:R-:W-:-:S03]  /*17840*/  MOV R142, R143 ;  /* 0x0000008f008e7202 */ /* 0x000fc60000000f00 */
[----:B------:R-:W-:Y:S02]  /*17850*/  @!P4 LOP3.LUT R146, R155, 0x7ff00000, RZ, 0xc0, !PT ;  /* 0x7ff000009b92c812 */ /* 0x000fe400078ec0ff */
[----:B------:R-:W-:Y:S02]  /*17860*/  @!P4 MOV R162, RZ ;  /* 0x000000ff00a2c202 */ /* 0x000fe40000000f00 */
[----:B------:R-:W-:Y:S02]  /*17870*/  @!P4 ISETP.GE.U32.AND P5, PT, R143, R146, PT ;  /* 0x000000928f00c20c */ /* 0x000fe40003fa6070 */
[----:B------:R-:W-:Y:S02]  /*17880*/  LOP3.LUT R146, R149, 0x7ff00000, RZ, 0xc0, !PT ;  /* 0x7ff0000095927812 */ /* 0x000fe400078ec0ff */
[----:B------:R-:W-:Y:S02]  /*17890*/  @!P4 SEL R147, R145, 0x63400000, !P5 ;  /* 0x634000009193c807 */ /* 0x000fe40006800000 */
[----:B------:R-:W-:-:S02]  /*178a0*/  ISETP.GE.U32.AND P5, PT, R143, R146, PT ;  /* 0x000000928f00720c */ /* 0x000fc40003fa6070 */
[--C-:B------:R-:W-:Y:S02]  /*178b0*/  @!P4 LOP3.LUT R147, R147, 0x80000000, R159.reuse, 0xf8, !PT ;  /* 0x800000009393c812 */ /* 0x100fe400078ef89f */
[----:B------:R-:W-:Y:S02]  /*178c0*/  SEL R148, R145, 0x63400000, !P5 ;  /* 0x6340000091947807 */ /* 0x000fe40006800000 */
[C---:B------:R-:W-:Y:S02]  /*178d0*/  FSETP.GEU.AND P5, PT, |R149|.reuse, 1.469367938527859385e-39, PT ;  /* 0x001000009500780b */ /* 0x040fe40003fae200 */
[----:B------:R-:W-:Y:S02]  /*178e0*/  LOP3.LUT R149, R149, 0x800fffff, RZ, 0xc0, !PT ;  /* 0x800fffff95957812 */ /* 0x000fe400078ec0ff */
[----:B------:R-:W-:Y:S02]  /*178f0*/  LOP3.LUT R161, R148, 0x800fffff, R159, 0xf8, !PT ;  /* 0x800fffff94a17812 */ /* 0x000fe400078ef89f */
[----:B------:R-:W-:-:S02]  /*17900*/  LOP3.LUT R157, R149, 0x3ff00000, RZ, 0xfc, !PT ;  /* 0x3ff00000959d7812 */ /* 0x000fc400078efcff */
[----:B------:R-:W-:Y:S02]  /*17910*/  @!P4 LOP3.LUT R163, R147, 0x100000, RZ, 0xfc, !PT ;  /* 0x0010000093a3c812 */ /* 0x000fe400078efcff */
[----:B------:R-:W-:-:S03]  /*17920*/  MOV R148, 0x1 ;  /* 0x0000000100947802 */ /* 0x000fc60000000f00 */
[----:B------:R-:W-:Y:S02]  /*17930*/  @!P5 DMUL R156, R154, 8.98846567431157953865e+307 ;  /* 0x7fe000009a9cd828 */ /* 0x000fe40000000000 */
[----:B------:R-:W-:-:S04]  /*17940*/  @!P4 DFMA R160, R160, 2, -R162 ;  /* 0x40000000a0a0c82b */ /* 0x000fc800000008a2 */
[----:B------:R-:W0:Y:S04]  /*17950*/  MUFU.RCP64H R149, R157 ;  /* 0x0000009d00957308 */ /* 0x000e280000001800 */
[----:B------:R-:W-:Y:S02]  /*17960*/  @!P5 LOP3.LUT R146, R157, 0x7ff00000, RZ, 0xc0, !PT ;  /* 0x7ff000009d92d812 */ /* 0x000fe400078ec0ff */
[----:B------:R-:W-:-:S04]  /*17970*/  @!P4 LOP3.LUT R142, R161, 0x7ff00000, RZ, 0xc0, !PT ;  /* 0x7ff00000a18ec812 */ /* 0x000fc800078ec0ff */
[----:B------:R-:W-:-:S04]  /*17980*/  IADD3 R147, PT, PT, R142, -0x1, RZ ;  /* 0xffffffff8e937810 */ /* 0x000fc80007ffe0ff */
[----:B------:R-:W-:Y:S01]  /*17990*/  ISETP.GT.U32.AND P4, PT, R147, 0x7feffffe, PT ;  /* 0x7feffffe9300780c */ /* 0x000fe20003f84070 */
[----:B------:R-:W-:Y:S01]  /*179a0*/  VIADD R147, R146, 0xffffffff ;  /* 0xffffffff92937836 */ /* 0x000fe20000000000 */
[----:B0-----:R-:W-:-:S04]  /*179b0*/  DFMA R162, R148, -R156, 1 ;  /* 0x3ff0000094a2742b */ /* 0x001fc8000000089c */
[----:B------:R-:W-:-:S04]  /*179c0*/  ISETP.GT.U32.OR P4, PT, R147, 0x7feffffe, P4 ;  /* 0x7feffffe9300780c */ /* 0x000fc80002784470 */
[----:B------:R-:W-:-:S08]  /*179d0*/  DFMA R162, R162, R162, R162 ;  /* 0x000000a2a2a2722b */ /* 0x000fd000000000a2 */
[----:B------:R-:W-:-:S08]  /*179e0*/  DFMA R148, R148, R162, R148 ;  /* 0x000000a29494722b */ /* 0x000fd00000000094 */
[----:B------:R-:W-:-:S08]  /*179f0*/  DFMA R164, R148, -R156, 1 ;  /* 0x3ff0000094a4742b */ /* 0x000fd0000000089c */
[----:B------:R-:W-:-:S08]  /*17a00*/  DFMA R164, R148, R164, R148 ;  /* 0x000000a494a4722b */ /* 0x000fd00000000094 */
[----:B------:R-:W-:-:S08]  /*17a10*/  DMUL R162, R164, R160 ;  /* 0x000000a0a4a27228 */ /* 0x000fd00000000000 */
[----:B------:R-:W-:-:S08]  /*17a20*/  DFMA R148, R162, -R156, R160 ;  /* 0x8000009ca294722b */ /* 0x000fd000000000a0 */
[----:B------:R-:W-:Y:S01]  /*17a30*/  DFMA R148, R164, R148, R162 ;  /* 0x00000094a494722b */ /* 0x000fe200000000a2 */
[----:B------:R-:W-:Y:S10]  /*17a40*/  @P4 BRA `(.L_x_237) ;  /* 0x0000000000744947 */ /* 0x000ff40003800000 */
[----:B------:R-:W-:Y:S02]  /*17a50*/  LOP3.LUT R142, R155, 0x7ff00000, RZ, 0xc0, !PT ;  /* 0x7ff000009b8e7812 */ /* 0x000fe400078ec0ff */
[----:B------:R-:W-:Y:S02]  /*17a60*/  MOV R146, RZ ;  /* 0x000000ff00927202 */ /* 0x000fe40000000f00 */
[CC--:B------:R-:W-:Y:S02]  /*17a70*/  ISETP.GE.U32.AND P4, PT, R143.reuse, R142.reuse, PT ;  /* 0x0000008e8f00720c */ /* 0x0c0fe40003f86070 */
[----:B------:R-:W-:Y:S02]  /*17a80*/  VIADDMNMX R142, R143, -R142, 0xb9600000, !PT ;  /* 0xb96000008f8e7446 */ /* 0x000fe4000780098e */
[----:B------:R-:W-:Y:S02]  /*17a90*/  SEL R145, R145, 0x63400000, !P4 ;  /* 0x6340000091917807 */ /* 0x000fe40006000000 */
[----:B------:R-:W-:-:S04]  /*17aa0*/  VIMNMX R142, PT, PT, R142, 0x46a00000, PT ;  /* 0x46a000008e8e7848 */ /* 0x000fc80003fe0100 */
[----:B------:R-:W-:-:S04]  /*17ab0*/  IADD3 R142, PT, PT, -R145, R142, RZ ;  /* 0x0000008e918e7210 */ /* 0x000fc80007ffe1ff */
[----:B------:R-:W-:-:S06]  /*17ac0*/  IADD3 R147, PT, PT, R142, 0x7fe00000, RZ ;  /* 0x7fe000008e937810 */ /* 0x000fcc0007ffe0ff */
[----:B------:R-:W-:-:S10]  /*17ad0*/  DMUL R162, R148, R146 ;  /* 0x0000009294a27228 */ /* 0x000fd40000000000 */
[----:B------:R-:W-:-:S13]  /*17ae0*/  FSETP.GTU.AND P4, PT, |R163|, 1.469367938527859385e-39, PT ;  /* 0x00100000a300780b */ /* 0x000fda0003f8c200 */
[----:B------:R-:W-:Y:S05]  /*17af0*/  @P4 BRA `(.L_x_238) ;  /* 0x0000000000a84947 */ /* 0x000fea0003800000 */
[----:B------:R-:W-:Y:S01]  /*17b00*/  DFMA R156, R148, -R156, R160 ;  /* 0x8000009c949c722b */ /* 0x000fe200000000a0 */
[----:B------:R-:W-:-:S09]  /*17b10*/  MOV R154, RZ ;  /* 0x000000ff009a7202 */ /* 0x000fd20000000f00 */
[C---:B------:R-:W-:Y:S02]  /*17b20*/  FSETP.NEU.AND P4, PT, R157.reuse, RZ, PT ;  /* 0x000000ff9d00720b */ /* 0x040fe40003f8d000 */
[----:B------:R-:W-:-:S04]  /*17b30*/  LOP3.LUT R143, R157, 0x80000000, R155, 0x48, !PT ;  /* 0x800000009d8f7812 */ /* 0x000fc800078e489b */
[----:B------:R-:W-:-:S07]  /*17b40*/  LOP3.LUT R155, R143, R147, RZ, 0xfc, !PT ;  /* 0x000000938f9b7212 */ /* 0x000fce00078efcff */
[----:B------:R-:W-:Y:S05]  /*17b50*/  @!P4 BRA `(.L_x_238) ;  /* 0x000000000090c947 */ /* 0x000fea0003800000 */
[C---:B------:R-:W-:Y:S02]  /*17b60*/  IADD3 R147, PT, PT, -R142.reuse, RZ, RZ ;  /* 0x000000ff8e937210 */ /* 0x040fe40007ffe1ff */
[----:B------:R-:W-:Y:S02]  /*17b70*/  MOV R146, RZ ;  /* 0x000000ff00927202 */ /* 0x000fe40000000f00 */
[----:B------:R-:W-:-:S04]  /*17b80*/  IADD3 R142, PT, PT, -R142, -0x43300000, RZ ;  /* 0xbcd000008e8e7810 */ /* 0x000fc80007ffe1ff */
[----:B------:R-:W-:Y:S02]  /*17b90*/  DFMA R146, R162, -R146, R148 ;  /* 0x80000092a292722b */ /* 0x000fe40000000094 */
[----:B------:R-:W-:-:S08]  /*17ba0*/  DMUL.RP R148, R148, R154 ;  /* 0x0000009a94947228 */ /* 0x000fd00000008000 */
[----:B------:R-:W-:Y:S02]  /*17bb0*/  FSETP.NEU.AND P4, PT, |R147|, R142, PT ;  /* 0x0000008e9300720b */ /* 0x000fe40003f8d200 */
[----:B------:R-:W-:Y:S02]  /*17bc0*/  LOP3.LUT R143, R149, R143, RZ, 0x3c, !PT ;  /* 0x0000008f958f7212 */ /* 0x000fe400078e3cff */
[----:B------:R-:W-:Y:S02]  /*17bd0*/  FSEL R142, R148, R162, !P4 ;  /* 0x000000a2948e7208 */ /* 0x000fe40006000000 */
[----:B------:R-:W-:Y:S02]  /*17be0*/  FSEL R143, R143, R163, !P4 ;  /* 0x000000a38f8f7208 */ /* 0x000fe40006000000 */
[----:B------:R-:W-:Y:S02]  /*17bf0*/  MOV R162, R142 ;  /* 0x0000008e00a27202 */ /* 0x000fe40000000f00 */
[----:B------:R-:W-:Y:S01]  /*17c00*/  MOV R163, R143 ;  /* 0x0000008f00a37202 */ /* 0x000fe20000000f00 */
[----:B------:R-:W-:Y:S06]  /*17c10*/  BRA `(.L_x_238) ;  /* 0x0000000000607947 */ /* 0x000fec0003800000 */
.L_x_237:
[----:B------:R-:W-:-:S14]  /*17c20*/  DSETP.NAN.AND P4, PT, R158, R158, PT ;  /* 0x0000009e9e00722a */ /* 0x000fdc0003f88000 */
[----:B------:R-:W-:Y:S05]  /*17c30*/  @P4 BRA `(.L_x_239) ;  /* 0x00000000004c4947 */ /* 0x000fea0003800000 */
[----:B------:R-:W-:-:S14]  /*17c40*/  DSETP.NAN.AND P4, PT, R154, R154, PT ;  /* 0x0000009a9a00722a */ /* 0x000fdc0003f88000 */
[----:B------:R-:W-:Y:S05]  /*17c50*/  @P4 BRA `(.L_x_240) ;  /* 0x0000000000344947 */ /* 0x000fea0003800000 */
[----:B------:R-:W-:Y:S01]  /*17c60*/  ISETP.NE.AND P4, PT, R142, R146, PT ;  /* 0x000000928e00720c */ /* 0x000fe20003f85270 */
[----:B------:R-:W-:Y:S01]  /*17c70*/  IMAD.MOV.U32 R163, RZ, RZ, -0x80000 ;  /* 0xfff80000ffa37424 */ /* 0x000fe200078e00ff */
[----:B------:R-:W-:-:S11]  /*17c80*/  MOV R162, 0x0 ;  /* 0x0000000000a27802 */ /* 0x000fd60000000f00 */
[----:B------:R-:W-:Y:S05]  /*17c90*/  @!P4 BRA `(.L_x_238) ;  /* 0x000000000040c947 */ /* 0x000fea0003800000 */
[----:B------:R-:W-:Y:S02]  /*17ca0*/  ISETP.NE.AND P4, PT, R142, 0x7ff00000, PT ;  /* 0x7ff000008e00780c */ /* 0x000fe40003f85270 */
[----:B------:R-:W-:Y:S02]  /*17cb0*/  LOP3.LUT R143, R159, 0x80000000, R155, 0x48, !PT ;  /* 0x800000009f8f7812 */ /* 0x000fe400078e489b */
[----:B------:R-:W-:-:S13]  /*17cc0*/  ISETP.EQ.OR P4, PT, R146, RZ, !P4 ;  /* 0x000000ff9200720c */ /* 0x000fda0006782670 */
[----:B------:R-:W-:Y:S02]  /*17cd0*/  @P4 LOP3.LUT R142, R143, 0x7ff00000, RZ, 0xfc, !PT ;  /* 0x7ff000008f8e4812 */ /* 0x000fe400078efcff */
[----:B------:R-:W-:Y:S02]  /*17ce0*/  @!P4 MOV R162, RZ ;  /* 0x000000ff00a2c202 */ /* 0x000fe40000000f00 */
[----:B------:R-:W-:Y:S02]  /*17cf0*/  @!P4 MOV R163, R143 ;  /* 0x0000008f00a3c202 */ /* 0x000fe40000000f00 */
[----:B------:R-:W-:Y:S02]  /*17d00*/  @P4 MOV R162, RZ ;  /* 0x000000ff00a24202 */ /* 0x000fe40000000f00 */
[----:B------:R-:W-:Y:S01]  /*17d10*/  @P4 MOV R163, R142 ;  /* 0x0000008e00a34202 */ /* 0x000fe20000000f00 */
[----:B------:R-:W-:Y:S06]  /*17d20*/  BRA `(.L_x_238) ;  /* 0x00000000001c7947 */ /* 0x000fec0003800000 */
.L_x_240:
[----:B------:R-:W-:Y:S02]  /*17d30*/  LOP3.LUT R143, R155, 0x80000, RZ, 0xfc, !PT ;  /* 0x000800009b8f7812 */ /* 0x000fe400078efcff */
[----:B------:R-:W-:Y:S02]  /*17d40*/  MOV R162, R154 ;  /* 0x0000009a00a27202 */ /* 0x000fe40000000f00 */
[----:B------:R-:W-:Y:S01]  /*17d50*/  MOV R163, R143 ;  /* 0x0000008f00a37202 */ /* 0x000fe20000000f00 */
[----:B------:R-:W-:Y:S06]  /*17d60*/  BRA `(.L_x_238) ;  /* 0x00000000000c7947 */ /* 0x000fec0003800000 */
.L_x_239:
[----:B------:R-:W-:Y:S02]  /*17d70*/  LOP3.LUT R143, R159, 0x80000, RZ, 0xfc, !PT ;  /* 0x000800009f8f7812 */ /* 0x000fe400078efcff */
[----:B------:R-:W-:Y:S02]  /*17d80*/  MOV R162, R158 ;  /* 0x0000009e00a27202 */ /* 0x000fe40000000f00 */
[----:B------:R-:W-:-:S07]  /*17d90*/  MOV R163, R143 ;  /* 0x0000008f00a37202 */ /* 0x000fce0000000f00 */
.L_x_238:
[----:B------:R-:W-:Y:S05]  /*17da0*/  BSYNC.RECONVERGENT B0 ;  /* 0x0000000000007941 */ /* 0x000fea0003800200 */
.L_x_236:
[----:B------:R-:W-:Y:S01]  /*17db0*/  HFMA2 R145, -RZ, RZ, 0, 0 ;  /* 0x00000000ff917431 */ /* 0x000fe200000001ff */
[----:B------:R-:W-:Y:S01]  /*17dc0*/  MOV R142, R162 ;  /* 0x000000a2008e7202 */ /* 0x000fe20000000f00 */
[----:B------:R-:W-:Y:S02]  /*17dd0*/  IMAD.MOV.U32 R143, RZ, RZ, R163 ;  /* 0x000000ffff8f7224 */ /* 0x000fe400078e00a3 */
[----:B------:R-:W-:Y:S05]  /*17de0*/  RET.REL.NODEC R144 `(_Z16vfi_continuationiiiiiiiiiiddddddddddddddddddddPKdS0_S0_S0_S0_S0_S0_S0_S0_S0_S0_S0_S0_iidS0_S0_PdS1_PiS2_S2_S2_S2_S2_S2_S1_S1_) ;  /* 0xfffffe8090847950 */ /* 0x000fea0003c3ffff */
        .type           $_Z16vfi_continuationiiiiiiiiiiddddddddddddddddddddPKdS0_S0_S0_S0_S0_S0_S0_S0_S0_S0_S0_S0_iidS0_S0_PdS1_PiS2_S2_S2_S2_S2_S2_S1_S1_$__internal_accurate_pow,@function
        .size           $_Z16vfi_continuationiiiiiiiiiiddddddddddddddddddddPKdS0_S0_S0_S0_S0_S0_S0_S0_S0_S0_S0_S0_iidS0_S0_PdS1_PiS2_S2_S2_S2_S2_S2_S1_S1_$__internal_accurate_pow,(.L_x_506 - $_Z16vfi_continuationiiiiiiiiiiddddddddddddddddddddPKdS0_S0_S0_S0_S0_S0_S0_S0_S0_S0_S0_S0_iidS0_S0_PdS1_PiS2_S2_S2_S2_S2_S2_S1_S1_$__internal_accurate_pow)
$_Z16vfi_continuationiiiiiiiiiiddddddddddddddddddddPKdS0_S0_S0_S0_S0_S0_S0_S0_S0_S0_S0_S0_iidS0_S0_PdS1_PiS2_S2_S2_S2_S2_S2_S1_S1_$__internal_accurate_pow:
[----:B------:R-:W-:Y:S01]  /*17df0*/  ISETP.GT.U32.AND P4, PT, R145, 0xfffff, PT ;  /* 0x000fffff9100780c */ /* 0x000fe20003f84070 */
[----:B------:R-:W-:Y:S01]  /*17e00*/  IMAD.MOV.U32 R154, RZ, RZ, 0x41ad3b5a ;  /* 0x41ad3b5aff9a7424 */ /* 0x000fe200078e00ff */
[----:B------:R-:W-:Y:S01]  /*17e10*/  MOV R147, R145 ;  /* 0x0000009100937202 */ /* 0x000fe20000000f00 */
[----:B------:R-:W-:Y:S01]  /*17e20*/  UMOV UR28, 0x7d2cafe2 ;  /* 0x7d2cafe2001c7882 */ /* 0x000fe20000000000 */
[----:B------:R-:W-:Y:S01]  /*17e30*/  MOV R155, 0x3ed0f5d2 ;  /* 0x3ed0f5d2009b7802 */ /* 0x000fe20000000f00 */
[----:B------:R-:W-:Y:S01]  /*17e40*/  UMOV UR29, 0x3eb0f5ff ;  /* 0x3eb0f5ff001d7882 */ /* 0x000fe20000000000 */
[----:B------:R-:W-:Y:S01]  /*17e50*/  SHF.R.U32.HI R145, RZ, 0x14, R145 ;  /* 0x00000014ff917819 */ /* 0x000fe20000011691 */
[----:B------:R-:W-:Y:S01]  /*17e60*/  UMOV UR30, 0x3b39803f ;  /* 0x3b39803f001e7882 */ /* 0x000fe20000000000 */
[----:B------:R-:W-:-:S05]  /*17e70*/  UMOV UR31, 0x3c7abc9e ;  /* 0x3c7abc9e001f7882 */ /* 0x000fca0000000000 */
[----:B------:R-:W-:-:S10]  /*17e80*/  @!P4 DMUL R148, R146, 1.80143985094819840000e+16 ;  /* 0x435000009294c828 */ /* 0x000fd40000000000 */
[----:B------:R-:W-:Y:S02]  /*17e90*/  @!P4 MOV R147, R149 ;  /* 0x000000950093c202 */ /* 0x000fe40000000f00 */
[----:B------:R-:W-:Y:S02]  /*17ea0*/  @!P4 MOV R146, R148 ;  /* 0x000000940092c202 */ /* 0x000fe40000000f00 */
[----:B------:R-:W-:Y:S02]  /*17eb0*/  LOP3.LUT R147, R147, 0x800fffff, RZ, 0xc0, !PT ;  /* 0x800fffff93937812 */ /* 0x000fe400078ec0ff */
[----:B------:R-:W-:Y:S02]  /*17ec0*/  MOV R156, R146 ;  /* 0x00000092009c7202 */ /* 0x000fe40000000f00 */
[----:B------:R-:W-:Y:S02]  /*17ed0*/  LOP3.LUT R147, R147, 0x3ff00000, RZ, 0xfc, !PT ;  /* 0x3ff0000093937812 */ /* 0x000fe400078efcff */
[----:B------:R-:W-:-:S02]  /*17ee0*/  @!P4 LEA.HI R145, R149, 0xffffffca, RZ, 0xc ;  /* 0xffffffca9591c811 */ /* 0x000fc400078f60ff */
[----:B------:R-:W-:Y:S02]  /*17ef0*/  ISETP.GE.U32.AND P5, PT, R147, 0x3ff6a09f, PT ;  /* 0x3ff6a09f9300780c */ /* 0x000fe40003fa6070 */
[----:B------:R-:W-:-:S11]  /*17f00*/  MOV R157, R147 ;  /* 0x00000093009d7202 */ /* 0x000fd60000000f00 */
[----:B------:R-:W-:-:S04]  /*17f10*/  @P5 IADD3 R146, PT, PT, R157, -0x100000, RZ ;  /* 0xfff000009d925810 */ /* 0x000fc80007ffe0ff */
[----:B------:R-:W-:Y:S02]  /*17f20*/  @P5 MOV R157, R146 ;  /* 0x00000092009d5202 */ /* 0x000fe40000000f00 */
[----:B------:R-:W-:-:S04]  /*17f30*/  MOV R146, RZ ;  /* 0x000000ff00927202 */ /* 0x000fc80000000f00 */
[C---:B------:R-:W-:Y:S02]  /*17f40*/  DADD R158, R156.reuse, 1 ;  /* 0x3ff000009c9e7429 */ /* 0x040fe40000000000 */
[----:B------:R-:W-:-:S04]  /*17f50*/  DADD R156, R156, -1 ;  /* 0xbff000009c9c7429 */ /* 0x000fc80000000000 */
[----:B------:R-:W0:Y:S02]  /*17f60*/  MUFU.RCP64H R147, R159 ;  /* 0x0000009f00937308 */ /* 0x000e240000001800 */
[----:B0-----:R-:W-:-:S08]  /*17f70*/  DFMA R164, -R158, R146, 1 ;  /* 0x3ff000009ea4742b */ /* 0x001fd00000000192 */
[----:B------:R-:W-:-:S08]  /*17f80*/  DFMA R164, R164, R164, R164 ;  /* 0x000000a4a4a4722b */ /* 0x000fd000000000a4 */
[----:B------:R-:W-:-:S08]  /*17f90*/  DFMA R164, R146, R164, R146 ;  /* 0x000000a492a4722b */ /* 0x000fd00000000092 */
[----:B------:R-:W-:-:S08]  /*17fa0*/  DMUL R146, R156, R164 ;  /* 0x000000a49c927228 */ /* 0x000fd00000000000 */
[----:B------:R-:W-:-:S08]  /*17fb0*/  DFMA R146, R156, R164, R146 ;  /* 0x000000a49c92722b */ /* 0x000fd00000000092 */
[CC--:B------:R-:W-:Y:S02]  /*17fc0*/  DMUL R160, R146.reuse, R146.reuse ;  /* 0x0000009292a07228 */ /* 0x0c0fe40000000000 */
[----:B------:R-:W-:-:S06]  /*17fd0*/  DMUL R158, R146, R146 ;  /* 0x00000092929e7228 */ /* 0x000fcc0000000000 */
[----:B------:R-:W-:Y:S01]  /*17fe0*/  DFMA R154, R160, UR28, R154 ;  /* 0x0000001ca09a7c2b */ /* 0x000fe2000800009a */
[----:B------:R-:W-:Y:S01]  /*17ff0*/  UMOV UR28, 0x75488a3f ;  /* 0x75488a3f001c7882 */ /* 0x000fe20000000000 */
[----:B------:R-:W-:-:S06]  /*18000*/  UMOV UR29, 0x3ef3b20a ;  /* 0x3ef3b20a001d7882 */ /* 0x000fcc0000000000 */
[----:B------:R-:W-:Y:S01]  /*18010*/  DFMA R154, R160, R154, UR28 ;  /* 0x0000001ca09a7e2b */ /* 0x000fe2000800009a */
[----:B------:R-:W-:Y:S01]  /*18020*/  UMOV UR28, 0xe4faecd5 ;  /* 0xe4faecd5001c7882 */ /* 0x000fe20000000000 */
[----:B------:R-:W-:-:S06]  /*18030*/  UMOV UR29, 0x3f1745cd ;  /* 0x3f1745cd001d7882 */ /* 0x000fcc0000000000 */
[----:B------:R-:W-:Y:S01]  /*18040*/  DFMA R154, R160, R154, UR28 ;  /* 0x0000001ca09a7e2b */ /* 0x000fe2000800009a */
[----:B------:R-:W-:Y:S01]  /*18050*/  UMOV UR28, 0x258a578b ;  /* 0x258a578b001c7882 */ /* 0x000fe20000000000 */
[----:B------:R-:W-:-:S06]  /*18060*/  UMOV UR29, 0x3f3c71c7 ;  /* 0x3f3c71c7001d7882 */ /* 0x000fcc0000000000 */
[----:B------:R-:W-:Y:S01]  /*18070*/  DFMA R148, R160, R154, UR28 ;  /* 0x0000001ca0947e2b */ /* 0x000fe2000800009a */
[----:B------:R-:W-:Y:S01]  /*18080*/  UMOV UR28, 0x9242b910 ;  /* 0x9242b910001c7882 */ /* 0x000fe20000000000 */
[----:B------:R-:W-:Y:S01]  /*18090*/  UMOV UR29, 0x3f624924 ;  /* 0x3f624924001d7882 */ /* 0x000fe20000000000 */
[----:B------:R-:W-:-:S05]  /*180a0*/  DADD R154, R156, -R146 ;  /* 0x000000009c9a7229 */ /* 0x000fca0000000892 */
[----:B------:R-:W-:Y:S01]  /*180b0*/  DFMA R148, R160, R148, UR28 ;  /* 0x0000001ca0947e2b */ /* 0x000fe20008000094 */
[----:B------:R-:W-:Y:S01]  /*180c0*/  UMOV UR28, 0x99999dfb ;  /* 0x99999dfb001c7882 */ /* 0x000fe20000000000 */
[----:B------:R-:W-:Y:S01]  /*180d0*/  UMOV UR29, 0x3f899999 ;  /* 0x3f899999001d7882 */ /* 0x000fe20000000000 */
[----:B------:R-:W-:-:S05]  /*180e0*/  DADD R154, R154, R154 ;  /* 0x000000009a9a7229 */ /* 0x000fca000000009a */
[----:B------:R-:W-:Y:S01]  /*180f0*/  DFMA R148, R160, R148, UR28 ;  /* 0x0000001ca0947e2b */ /* 0x000fe20008000094 */
[----:B------:R-:W-:Y:S01]  /*18100*/  UMOV UR28, 0x55555555 ;  /* 0x55555555001c7882 */ /* 0x000fe20000000000 */
[----:B------:R-:W-:Y:S01]  /*18110*/  UMOV UR29, 0x3fb55555 ;  /* 0x3fb55555001d7882 */ /* 0x000fe20000000000 */
[----:B------:R-:W-:-:S05]  /*18120*/  DFMA R156, R156, -R146, R154 ;  /* 0x800000929c9c722b */ /* 0x000fca000000009a */
[----:B------:R-:W-:-:S03]  /*18130*/  DFMA R162, R160, R148, UR28 ;  /* 0x0000001ca0a27e2b */ /* 0x000fc60008000094 */
[----:B------:R-:W-:-:S05]  /*18140*/  DMUL R164, R164, R156 ;  /* 0x0000009ca4a47228 */ /* 0x000fca0000000000 */
[----:B------:R-:W-:Y:S01]  /*18150*/  DADD R154, -R162, UR28 ;  /* 0x0000001ca29a7e29 */ /* 0x000fe20008000100 */
[----:B------:R-:W-:Y:S01]  /*18160*/  UMOV UR28, 0xb9e7b0 ;  /* 0x00b9e7b0001c7882 */ /* 0x000fe20000000000 */
[----:B------:R-:W-:-:S03]  /*18170*/  UMOV UR29, 0x3c46a4cb ;  /* 0x3c46a4cb001d7882 */ /* 0x000fc60000000000 */
[----:B------:R-:W-:Y:S02]  /*18180*/  IADD3 R157, PT, PT, R165, 0x100000, RZ ;  /* 0x00100000a59d7810 */ /* 0x000fe40007ffe0ff */
[----:B------:R-:W-:Y:S01]  /*18190*/  MOV R156, R164 ;  /* 0x000000a4009c7202 */ /* 0x000fe20000000f00 */
[----:B------:R-:W-:Y:S02]  /*181a0*/  DFMA R160, R160, R148, R154 ;  /* 0x00000094a0a0722b */ /* 0x000fe4000000009a */
[C---:B------:R-:W-:Y:S02]  /*181b0*/  DFMA R148, R146.reuse, R146, -R158 ;  /* 0x000000929294722b */ /* 0x040fe4000000089e */
[----:B------:R-:W-:-:S04]  /*181c0*/  DMUL R154, R146, R158 ;  /* 0x0000009e929a7228 */ /* 0x000fc80000000000 */
[----:B------:R-:W-:Y:S01]  /*181d0*/  DADD R160, R160, -UR28 ;  /* 0x8000001ca0a07e29 */ /* 0x000fe20008000000 */
[----:B------:R-:W-:Y:S01]  /*181e0*/  UMOV UR28, 0x80000000 ;  /* 0x80000000001c7882 */ /* 0x000fe20000000000 */
[C---:B------:R-:W-:Y:S01]  /*181f0*/  DFMA R156, R146.reuse, R156, R148 ;  /* 0x0000009c929c722b */ /* 0x040fe20000000094 */
[----:B------:R-:W-:Y:S01]  /*18200*/  UMOV UR29, 0x43300000 ;  /* 0x43300000001d7882 */ /* 0x000fe20000000000 */
[----:B------:R-:W-:-:S08]  /*18210*/  DFMA R148, R146, R158, -R154 ;  /* 0x0000009e9294722b */ /* 0x000fd0000000089a */
[----:B------:R-:W-:-:S08]  /*18220*/  DFMA R148, R164, R158, R148 ;  /* 0x0000009ea494722b */ /* 0x000fd00000000094 */
[----:B------:R-:W-:Y:S02]  /*18230*/  DFMA R148, R146, R156, R148 ;  /* 0x0000009c9294722b */ /* 0x000fe40000000094 */
[----:B------:R-:W-:-:S08]  /*18240*/  DADD R156, R162, R160 ;  /* 0x00000000a29c7229 */ /* 0x000fd000000000a0 */
[----:B------:R-:W-:-:S08]  /*18250*/  DADD R162, R162, -R156 ;  /* 0x00000000a2a27229 */ /* 0x000fd0000000089c */
[----:B------:R-:W-:Y:S02]  /*18260*/  DADD R162, R160, R162 ;  /* 0x00000000a0a27229 */ /* 0x000fe400000000a2 */
[----:B------:R-:W-:-:S08]  /*18270*/  DMUL R160, R156, R154 ;  /* 0x0000009a9ca07228 */ /* 0x000fd00000000000 */
[----:B------:R-:W-:-:S08]  /*18280*/  DFMA R158, R156, R154, -R160 ;  /* 0x0000009a9c9e722b */ /* 0x000fd000000008a0 */
[----:B------:R-:W-:-:S08]  /*18290*/  DFMA R148, R156, R148, R158 ;  /* 0x000000949c94722b */ /* 0x000fd0000000009e */
[----:B------:R-:W-:-:S08]  /*182a0*/  DFMA R162, R162, R154, R148 ;  /* 0x0000009aa2a2722b */ /* 0x000fd00000000094 */
[----:B------:R-:W-:-:S08]  /*182b0*/  DADD R154, R160, R162 ;  /* 0x00000000a09a7229 */ /* 0x000fd000000000a2 */
[--C-:B------:R-:W-:Y:S02]  /*182c0*/  DADD R148, R146, R154.reuse ;  /* 0x0000000092947229 */ /* 0x100fe4000000009a */
[----:B------:R-:W-:-:S06]  /*182d0*/  DADD R160, R160, -R154 ;  /* 0x00000000a0a07229 */ /* 0x000fcc000000089a */
[----:B------:R-:W-:Y:S02]  /*182e0*/  DADD R146, R146, -R148 ;  /* 0x0000000092927229 */ /* 0x000fe40000000894 */
[----:B------:R-:W-:-:S06]  /*182f0*/  DADD R160, R162, R160 ;  /* 0x00000000a2a07229 */ /* 0x000fcc00000000a0 */
[----:B------:R-:W-:-:S08]  /*18300*/  DADD R146, R154, R146 ;  /* 0x000000009a927229 */ /* 0x000fd00000000092 */
[----:B------:R-:W-:-:S08]  /*18310*/  DADD R146, R160, R146 ;  /* 0x00000000a0927229 */ /* 0x000fd00000000092 */
[----:B------:R-:W-:Y:S01]  /*18320*/  DADD R164, R164, R146 ;  /* 0x00000000a4a47229 */ /* 0x000fe20000000092 */
[C---:B------:R-:W-:Y:S01]  /*18330*/  IADD3 R146, PT, PT, R145.reuse, -0x3ff, RZ ;  /* 0xfffffc0191927810 */ /* 0x040fe20007ffe0ff */
[----:B------:R-:W-:Y:S01]  /*18340*/  HFMA2 R147, -RZ, RZ, 3.59375, 0 ;  /* 0x43300000ff937431 */ /* 0x000fe200000001ff */
[----:B------:R-:W-:Y:S02]  /*18350*/  @P5 IADD3 R146, PT, PT, R145, -0x3fe, RZ ;  /* 0xfffffc0291925810 */ /* 0x000fe40007ffe0ff */
[----:B------:R-:W-:-:S03]  /*18360*/  MOV R145, R143 ;  /* 0x0000008f00917202 */ /* 0x000fc60000000f00 */
[----:B------:R-:W-:Y:S01]  /*18370*/  DADD R154, R148, R164 ;  /* 0x00000000949a7229 */ /* 0x000fe200000000a4 */
[----:B------:R-:W-:Y:S02]  /*18380*/  LOP3.LUT R146, R146, 0x80000000, RZ, 0x3c, !PT ;  /* 0x8000000092927812 */ /* 0x000fe400078e3cff */
[----:B------:R-:W-:-:S04]  /*18390*/  SHF.L.U32 R143, R145, 0x1, RZ ;  /* 0x00000001918f7819 */ /* 0x000fc800000006ff */
[----:B------:R-:W-:Y:S01]  /*183a0*/  ISETP.GT.U32.AND P4, PT, R143, -0x2000001, PT ;  /* 0xfdffffff8f00780c */ /* 0x000fe20003f84070 */
[----:B------:R-:W-:Y:S01]  /*183b0*/  DADD R156, R148, -R154 ;  /* 0x00000000949c7229 */ /* 0x000fe2000000089a */
[----:B------:R-:W-:Y:S01]  /*183c0*/  LOP3.LUT R143, R145, 0xff0fffff, RZ, 0xc0, !PT ;  /* 0xff0fffff918f7812 */ /* 0x000fe200078ec0ff */
[----:B------:R-:W-:Y:S01]  /*183d0*/  DADD R148, R146, -UR28 ;  /* 0x8000001c92947e29 */ /* 0x000fe20008000000 */
[----:B------:R-:W-:Y:S01]  /*183e0*/  UMOV UR28, 0xfefa39ef ;  /* 0xfefa39ef001c7882 */ /* 0x000fe20000000000 */
[----:B------:R-:W-:Y:S01]  /*183f0*/  UMOV UR29, 0x3fe62e42 ;  /* 0x3fe62e42001d7882 */ /* 0x000fe20000000000 */
[----:B------:R-:W-:-:S03]  /*18400*/  SEL R145, R143, R145, P4 ;  /* 0x000000918f917207 */ /* 0x000fc60002000000 */
[----:B------:R-:W-:Y:S02]  /*18410*/  DADD R164, R164, R156 ;  /* 0x00000000a4a47229 */ /* 0x000fe4000000009c */
[----:B------:R-:W-:-:S08]  /*18420*/  DFMA R146, R148, UR28, R154 ;  /* 0x0000001c94927c2b */ /* 0x000fd0000800009a */
[----:B------:R-:W-:-:S08]  /*18430*/  DFMA R156, R148, -UR28, R146 ;  /* 0x8000001c949c7c2b */ /* 0x000fd00008000092 */
[----:B------:R-:W-:-:S08]  /*18440*/  DADD R156, -R154, R156 ;  /* 0x000000009a9c7229 */ /* 0x000fd0000000019c */
[----:B------:R-:W-:-:S08]  /*18450*/  DADD R156, R164, -R156 ;  /* 0x00000000a49c7229 */ /* 0x000fd0000000089c */
[----:B------:R-:W-:Y:S01]  /*18460*/  DFMA R148, R148, UR30, R156 ;  /* 0x0000001e94947c2b */ /* 0x000fe2000800009c */
[----:B------:R-:W-:Y:S01]  /*18470*/  MOV R156, 0x652b82fe ;  /* 0x652b82fe009c7802 */ /* 0x000fe20000000f00 */
[----:B------:R-:W-:-:S06]  /*18480*/  IMAD.MOV.U32 R157, RZ, RZ, 0x3ff71547 ;  /* 0x3ff71547ff9d7424 */ /* 0x000fcc00078e00ff */
[----:B------:R-:W-:-:S08]  /*18490*/  DADD R154, R146, R148 ;  /* 0x00000000929a7229 */ /* 0x000fd00000000094 */
[----:B------:R-:W-:-:S08]  /*184a0*/  DADD R146, R146, -R154 ;  /* 0x0000000092927229 */ /* 0x000fd0000000089a */
[----:B------:R-:W-:Y:S02]  /*184b0*/  DADD R146, R148, R146 ;  /* 0x0000000094927229 */ /* 0x000fe40000000092 */
[----:B------:R-:W-:-:S08]  /*184c0*/  DMUL R148, R154, R144 ;  /* 0x000000909a947228 */ /* 0x000fd00000000000 */
[----:B------:R-:W-:-:S08]  /*184d0*/  DFMA R154, R154, R144, -R148 ;  /* 0x000000909a9a722b */ /* 0x000fd00000000894 */
[----:B------:R-:W-:-:S08]  /*184e0*/  DFMA R146, R146, R144, R154 ;  /* 0x000000909292722b */ /* 0x000fd0000000009a */
[----:B------:R-:W-:-:S08]  /*184f0*/  DADD R144, R148, R146 ;  /* 0x0000000094907229 */ /* 0x000fd00000000092 */
[----:B------:R-:W-:Y:S02]  /*18500*/  DFMA R156, R144, R156, 6.75539944105574400000e+15 ;  /* 0x43380000909c742b */ /* 0x000fe4000000009c */
[----:B------:R-:W-:-:S06]  /*18510*/  FSETP.GEU.AND P4, PT, |R145|, 4.1917929649353027344, PT ;  /* 0x4086232b9100780b */ /* 0x000fcc0003f8e200 */
[----:B------:R-:W-:-:S08]  /*18520*/  DADD R154, R156, -6.75539944105574400000e+15 ;  /* 0xc33800009c9a7429 */ /* 0x000fd00000000000 */
[----:B------:R-:W-:Y:S01]  /*18530*/  DFMA R158, R154, -UR28, R144 ;  /* 0x8000001c9a9e7c2b */ /* 0x000fe20008000090 */
[----:B------:R-:W-:Y:S01]  /*18540*/  UMOV UR28, 0x3b39803f ;  /* 0x3b39803f001c7882 */ /* 0x000fe20000000000 */
[----:B------:R-:W-:-:S06]  /*18550*/  UMOV UR29, 0x3c7abc9e ;  /* 0x3c7abc9e001d7882 */ /* 0x000fcc0000000000 */
[----:B------:R-:W-:Y:S01]  /*18560*/  DFMA R158, R154, -UR28, R158 ;  /* 0x8000001c9a9e7c2b */ /* 0x000fe2000800009e */
[----:B------:R-:W-:Y:S01]  /*18570*/  UMOV UR28, 0x69ce2bdf ;  /* 0x69ce2bdf001c7882 */ /* 0x000fe20000000000 */
[----:B------:R-:W-:Y:S01]  /*18580*/  HFMA2 R155, -RZ, RZ, 1.642578125, -0.00021207332611083984375 ;  /* 0x3e928af3ff9b7431 */ /* 0x000fe200000001ff */
[----:B------:R-:W-:Y:S01]  /*18590*/  MOV R154, 0xfca213ea ;  /* 0xfca213ea009a7802 */ /* 0x000fe20000000f00 */
[----:B------:R-:W-:-:S05]  /*185a0*/  UMOV UR29, 0x3e5ade15 ;  /* 0x3e5ade15001d7882 */ /* 0x000fca0000000000 */
        /* <DEDUP_REMOVED lines=24> */
[----:B------:R-:W-:-:S08]  /*18730*/  DFMA R154, R158, R154, UR28 ;  /* 0x0000001c9e9a7e2b */ /* 0x000fd0000800009a */
[----:B------:R-:W-:-:S08]  /*18740*/  DFMA R154, R158, R154, 1 ;  /* 0x3ff000009e9a742b */ /* 0x000fd0000000009a */
[----:B------:R-:W-:-:S10]  /*18750*/  DFMA R154, R158, R154, 1 ;  /* 0x3ff000009e9a742b */ /* 0x000fd4000000009a */
[----:B------:R-:W-:Y:S02]  /*18760*/  LEA R159, R156, R155, 0x14 ;  /* 0x0000009b9c9f7211 */ /* 0x000fe400078ea0ff */
[----:B------:R-:W-:Y:S01]  /*18770*/  MOV R158, R154 ;  /* 0x0000009a009e7202 */ /* 0x000fe20000000f00 */
[----:B------:R-:W-:Y:S06]  /*18780*/  @!P4 BRA `(.L_x_241) ;  /* 0x000000000034c947 */ /* 0x000fec0003800000 */
[----:B------:R-:W-:Y:S01]  /*18790*/  FSETP.GEU.AND P5, PT, |R145|, 4.2275390625, PT ;  /* 0x408748009100780b */ /* 0x000fe20003fae200 */
[C---:B------:R-:W-:Y:S02]  /*187a0*/  DADD R158, R144.reuse, +INF ;  /* 0x7ff00000909e7429 */ /* 0x040fe40000000000 */
[----:B------:R-:W-:-:S08]  /*187b0*/  DSETP.GEU.AND P4, PT, R144, RZ, PT ;  /* 0x000000ff9000722a */ /* 0x000fd00003f8e000 */
[----:B------:R-:W-:Y:S02]  /*187c0*/  FSEL R158, R158, RZ, P4 ;  /* 0x000000ff9e9e7208 */ /* 0x000fe40002000000 */
[----:B------:R-:W-:Y:S01]  /*187d0*/  FSEL R159, R159, RZ, P4 ;  /* 0x000000ff9f9f7208 */ /* 0x000fe20002000000 */
[----:B------:R-:W-:Y:S06]  /*187e0*/  @P5 BRA `(.L_x_241) ;  /* 0x00000000001c5947 */ /* 0x000fec0003800000 */
[----:B------:R-:W-:Y:S02]  /*187f0*/  LEA.HI R143, R156, R156, RZ, 0x1 ;  /* 0x0000009c9c8f7211 */ /* 0x000fe400078f08ff */
[----:B------:R-:W-:Y:S02]  /*18800*/  MOV R158, RZ ;  /* 0x000000ff009e7202 */ /* 0x000fe40000000f00 */
[----:B------:R-:W-:-:S04]  /*18810*/  SHF.R.S32.HI R143, RZ, 0x1, R143 ;  /* 0x00000001ff8f7819 */ /* 0x000fc8000001148f */
[----:B------:R-:W-:Y:S02]  /*18820*/  LEA R155, R143, R155, 0x14 ;  /* 0x0000009b8f9b7211 */ /* 0x000fe400078ea0ff */
[----:B------:R-:W-:-:S04]  /*18830*/  IADD3 R143, PT, PT, R156, -R143, RZ ;  /* 0x8000008f9c8f7210 */ /* 0x000fc80007ffe0ff */
[----:B------:R-:W-:-:S06]  /*18840*/  LEA R159, R143, 0x3ff00000, 0x14 ;  /* 0x3ff000008f9f7811 */ /* 0x000fcc00078ea0ff */
[----:B------:R-:W-:-:S11]  /*18850*/  DMUL R158, R154, R158 ;  /* 0x0000009e9a9e7228 */ /* 0x000fd60000000000 */
.L_x_241:
[----:B------:R-:W-:Y:S02]  /*18860*/  DADD R144, R148, -R144 ;  /* 0x0000000094907229 */ /* 0x000fe40000000890 */
[----:B------:R-:W-:-:S06]  /*18870*/  DSETP.NEU.AND P4, PT, |R158|, +INF , PT ;  /* 0x7ff000009e00742a */ /* 0x000fcc0003f8d200 */
[----:B------:R-:W-:Y:S01]  /*18880*/  DADD R144, R146, R144 ;  /* 0x0000000092907229 */ /* 0x000fe20000000090 */
[----:B------:R-:W-:Y:S02]  /*18890*/  MOV R146, R142 ;  /* 0x0000008e00927202 */ /* 0x000fe40000000f00 */
[----:B------:R-:W-:-:S05]  /*188a0*/  MOV R147, 0x0 ;  /* 0x0000000000937802 */ /* 0x000fca0000000f00 */
[----:B------:R-:W-:-:S10]  /*188b0*/  DFMA R144, R144, R158, R158 ;  /* 0x0000009e9090722b */ /* 0x000fd4000000009e */
[----:B------:R-:W-:Y:S02]  /*188c0*/  FSEL R144, R158, R144, !P4 ;  /* 0x000000909e907208 */ /* 0x000fe40006000000 */
[----:B------:R-:W-:Y:S01]  /*188d0*/  FSEL R143, R159, R145, !P4 ;  /* 0x000000919f8f7208 */ /* 0x000fe20006000000 */
[----:B------:R-:W-:Y:S06]  /*188e0*/  RET.REL.NODEC R146 `(_Z16vfi_continuationiiiiiiiiiiddddddddddddddddddddPKdS0_S0_S0_S0_S0_S0_S0_S0_S0_S0_S0_S0_iidS0_S0_PdS1_PiS2_S2_S2_S2_S2_S2_S1_S1_) ;  /* 0xfffffe7492c47950 */ /* 0x000fec0003c3ffff */
.L_x_242:
[----:B------:R-:W-:-:S00]  /*188f0*/  BRA `(.L_x_242) ;  /* 0xfffffffc00fc7947 */ /* 0x000fc0000383ffff */
[----:B------:R-:W-:-:S00]  /*18900*/  NOP ;  /* 0x0000000000007918 */ /* 0x000fc00000000000 */
[----:B------:R-:W-:-:S00]  /*18910*/  NOP ;  /* 0x0000000000007918 */ /* 0x000fc00000000000 */
[----:B------:R-:W-:-:S00]  /*18920*/  NOP ;  /* 0x0000000000007918 */ /* 0x000fc00000000000 */
[----:B------:R-:W-:-:S00]  /*18930*/  NOP ;  /* 0x0000000000007918 */ /* 0x000fc00000000000 */
[----:B------:R-:W-:-:S00]  /*18940*/  NOP ;  /* 0x0000000000007918 */ /* 0x000fc00000000000 */
[----:B------:R-:W-:-:S00]  /*18950*/  NOP ;  /* 0x0000000000007918 */ /* 0x000fc00000000000 */
[----:B------:R-:W-:-:S00]  /*18960*/  NOP ;  /* 0x0000000000007918 */ /* 0x000fc00000000000 */
[----:B------:R-:W-:-:S00]  /*18970*/  NOP ;  /* 0x0000000000007918 */ /* 0x000fc00000000000 */
.L_x_506:


//--------------------- .text._Z3vfiiiiiiiiiiiddddddddddddddddddddPKdS0_S0_S0_S0_S0_S0_S0_S0_S0_S0_S0_S0_iidPdS1_PiS2_S2_S2_S2_S2_S2_S1_S1_ --------------------------
	.section	.text._Z3vfiiiiiiiiiiiddddddddddddddddddddPKdS0_S0_S0_S0_S0_S0_S0_S0_S0_S0_S0_S0_iidPdS1_PiS2_S2_S2_S2_S2_S2_S1_S1_,"ax",@progbits
	.align	128
        .global         _Z3vfiiiiiiiiiiiddddddddddddddddddddPKdS0_S0_S0_S0_S0_S0_S0_S0_S0_S0_S0_S0_iidPdS1_PiS2_S2_S2_S2_S2_S2_S1_S1_
        .type           _Z3vfiiiiiiiiiiiddddddddddddddddddddPKdS0_S0_S0_S0_S0_S0_S0_S0_S0_S0_S0_S0_iidPdS1_PiS2_S2_S2_S2_S2_S2_S1_S1_,@function
        .size           _Z3vfiiiiiiiiiiiddddddddddddddddddddPKdS0_S0_S0_S0_S0_S0_S0_S0_S0_S0_S0_S0_iidPdS1_PiS2_S2_S2_S2_S2_S2_S1_S1_,(.L_x_509 - _Z3vfiiiiiiiiiiiddddddddddddddddddddPKdS0_S0_S0_S0_S0_S0_S0_S0_S0_S0_S0_S0_iidPdS1_PiS2_S2_S2_S2_S2_S2_S1_S1_)
        .other          _Z3vfiiiiiiiiiiiddddddddddddddddddddPKdS0_S0_S0_S0_S0_S0_S0_S0_S0_S0_S0_S0_iidPdS1_PiS2_S2_S2_S2_S2_S2_S1_S1_,@"STO_CUDA_ENTRY STV_DEFAULT"
_Z3vfiiiiiiiiiiiddddddddddddddddddddPKdS0_S0_S0_S0_S0_S0_S0_S0_S0_S0_S0_S0_iidPdS1_PiS2_S2_S2_S2_S2_S2_S1_S1_:
.text._Z3vfiiiiiiiiiiiddddddddddddddddddddPKdS0_S0_S0_S0_S0_S0_S0_S0_S0_S0_S0_S0_iidPdS1_PiS2_S2_S2_S2_S2_S2_S1_S1_:
        /* <DEDUP_REMOVED lines=118> */
[----:B-----5:R-:W-:Y:S05]  /*0760*/  CALL.REL.NOINC `($__internal_2_$__cuda_sm20_dblrcp_rn_slowpath_v3) ;  /* 0x0000016c00587944 */ /* 0x020fea0003c00000 */
[----:B------:R-:W-:Y:S01]  /*0770*/  UMOV UR12, UR4 ;  /* 0x00000004000c7c82 */ /* 0x000fe20008000000 */
[----:B------:R-:W-:-:S05]  /*0780*/  UMOV UR13, UR5 ;  /* 0x00000005000d7c82 */ /* 0x000fca0008000000 */
.L_x_244:
        /* <DEDUP_REMOVED lines=18> */
[----:B01---5:R-:W-:Y:S05]  /*08b0*/  CALL.REL.NOINC `($__internal_2_$__cuda_sm20_dblrcp_rn_slowpath_v3) ;  /* 0x0000016c00047944 */ /* 0x023fea0003c00000 */
[----:B------:R-:W-:Y:S01]  /*08c0*/  IMAD.U32 R30, RZ, RZ, UR4 ;  /* 0x00000004ff1e7e24 */ /* 0x000fe2000f8e00ff */
[----:B------:R-:W-:-:S07]  /*08d0*/  MOV R31, UR5 ;  /* 0x00000005001f7c02 */ /* 0x000fce0008000f00 */
.L_x_245:
        /* <DEDUP_REMOVED lines=179> */
.L_x_473:
[----:B------:R-:W-:-:S07]  /*1410*/  MOV R127, RZ ;  /* 0x000000ff007f7202 */ /* 0x000fce0000000f00 */
.L_x_472:
        /* <DEDUP_REMOVED lines=82> */
.L_x_471:
        /* <DEDUP_REMOVED lines=56> */
.L_x_250:
        /* <DEDUP_REMOVED lines=76> */
.L_x_249:
        /* <DEDUP_REMOVED lines=47> */
.L_x_251:
        /* <DEDUP_REMOVED lines=25> */
.L_x_248:
[----:B------:R-:W0:Y:S01]  /*2600*/  LDCU UR6, c[0x0][0x3a0] ;  /* 0x00007400ff0677ac */ /* 0x000e220008000800 */
[----:B------:R-:W-:Y:S01]  /*2610*/  CS2R R46, SRZ ;  /* 0x00000000002e7805 */ /* 0x000fe2000001ff00 */
[----:B0-----:R-:W-:-:S09]  /*2620*/  UISETP.GE.AND UP0, UPT, UR6, 0x1, UPT ;  /* 0x000000010600788c */ /* 0x001fd2000bf06270 */
[----:B------:R-:W-:Y:S05]  /*2630*/  BRA.U !UP0, `(.L_x_247) ;  /* 0x0000000d080c7547 */ /* 0x000fea000b800000 */
[----:B------:R-:W-:Y:S02]  /*2640*/  CS2R R46, SRZ ;  /* 0x00000000002e7805 */ /* 0x000fe4000001ff00 */
[----:B------:R-:W-:Y:S01]  /*2650*/  CS2R R48, SRZ ;  /* 0x0000000000307805 */ /* 0x000fe2000001ff00 */
[----:B------:R-:W-:-:S06]  /*2660*/  UMOV UR6, URZ ;  /* 0x000000ff00067c82 */ /* 0x000fcc0008000000 */
.L_x_256:
        /* <DEDUP_REMOVED lines=11> */
.L_x_253:
        /* <DEDUP_REMOVED lines=93> */
.L_x_252:
        /* <DEDUP_REMOVED lines=59> */
.L_x_255:
        /* <DEDUP_REMOVED lines=28> */
.L_x_254:
[----:B------:R-:W-:Y:S05]  /*3260*/  BRA.U UP0, `(.L_x_256) ;  /* 0xfffffff500007547 */ /* 0x000fea000b83ffff */
.L_x_247:
        /* <DEDUP_REMOVED lines=88> */
.L_x_262:
[----:B------:R-:W-:Y:S01]  /*37f0*/  FSETP.GEU.AND P4, PT, R24, RZ, PT ;  /* 0x000000ff1800720b */ /* 0x000fe20003f8e000 */
[----:B------:R-:W-:Y:S01]  /*3800*/  FADD R51, R45, R45 ;  /* 0x0000002d2d337221 */ /* 0x000fe20000000000 */
[----:B------:R-:W-:-:S11]  /*3810*/  FSETP.NEU.AND P5, PT, |R36|, 1, PT ;  /* 0x3f8000002400780b */ /* 0x000fd60003fad200 */
[----:B------:R-:W-:-:S04]  /*3820*/  @!P4 LOP3.LUT R51, R51, 0x7f800000, RZ, 0x3c, !PT ;  /* 0x7f8000003333c812 */ /* 0x000fc800078e3cff */
[----:B------:R-:W-:Y:S01]  /*3830*/  @P5 LOP3.LUT R51, R51, 0x7fffffff, RZ, 0xc0, !PT ;  /* 0x7fffffff33335812 */ /* 0x000fe200078ec0ff */
[----:B------:R-:W-:Y:S06]  /*3840*/  BRA `(.L_x_260) ;  /* 0x0000000000047947 */ /* 0x000fec0003800000 */
.L_x_261:
[----:B------:R-:W-:-:S07]  /*3850*/  FADD R51, R24, R45 ;  /* 0x0000002d18337221 */ /* 0x000fce0000000000 */
.L_x_260:
[----:B------:R-:W-:Y:S05]  /*3860*/  BSYNC.RECONVERGENT B0 ;  /* 0x0000000000007941 */ /* 0x000fea0003800200 */
.L_x_259:
        /* <DEDUP_REMOVED lines=78> */
.L_x_265:
[----:B------:R-:W-:Y:S01]  /*3d50*/  FSETP.GEU.AND P4, PT, R27, RZ, PT ;  /* 0x000000ff1b00720b */ /* 0x000fe20003f8e000 */
[----:B------:R-:W-:Y:S01]  /*3d60*/  FADD R54, R52, R52 ;  /* 0x0000003434367221 */ /* 0x000fe20000000000 */
[----:B------:R-:W-:-:S11]  /*3d70*/  FSETP.NEU.AND P5, PT, |R126|, 1, PT ;  /* 0x3f8000007e00780b */ /* 0x000fd60003fad200 */
[----:B------:R-:W-:-:S04]  /*3d80*/  @!P4 LOP3.LUT R54, R54, 0x7f800000, RZ, 0x3c, !PT ;  /* 0x7f8000003636c812 */ /* 0x000fc800078e3cff */
[----:B------:R-:W-:Y:S01]  /*3d90*/  @P5 LOP3.LUT R54, R54, 0x7fffffff, RZ, 0xc0, !PT ;  /* 0x7fffffff36365812 */ /* 0x000fe200078ec0ff */
[----:B------:R-:W-:Y:S06]  /*3da0*/  BRA `(.L_x_263) ;  /* 0x0000000000047947 */ /* 0x000fec0003800000 */
.L_x_264:
[----:B------:R-:W-:-:S07]  /*3db0*/  FADD R54, R27, R52 ;  /* 0x000000341b367221 */ /* 0x000fce0000000000 */
.L_x_263:
        /* <DEDUP_REMOVED lines=79> */
.L_x_269:
[----:B------:R-:W-:Y:S01]  /*42b0*/  FSETP.GEU.AND P4, PT, R26, RZ, PT ;  /* 0x000000ff1a00720b */ /* 0x000fe20003f8e000 */
[----:B------:R-:W-:Y:S01]  /*42c0*/  FADD R146, R51, R51 ;  /* 0x0000003333927221 */ /* 0x000fe20000000000 */
[----:B------:R-:W-:-:S11]  /*42d0*/  FSETP.NEU.AND P5, PT, |R41|, 1, PT ;  /* 0x3f8000002900780b */ /* 0x000fd60003fad200 */
[----:B------:R-:W-:-:S04]  /*42e0*/  @!P4 LOP3.LUT R146, R146, 0x7f800000, RZ, 0x3c, !PT ;  /* 0x7f8000009292c812 */ /* 0x000fc800078e3cff */
[----:B------:R-:W-:Y:S01]  /*42f0*/  @P5 LOP3.LUT R146, R146, 0x7fffffff, RZ, 0xc0, !PT ;  /* 0x7fffffff92925812 */ /* 0x000fe200078ec0ff */
[----:B------:R-:W-:Y:S06]  /*4300*/  BRA `(.L_x_267) ;  /* 0x0000000000047947 */ /* 0x000fec0003800000 */
.L_x_268:
[----:B------:R-:W-:-:S07]  /*4310*/  FADD R146, R26, R51 ;  /* 0x000000331a927221 */ /* 0x000fce0000000000 */
.L_x_267:
[----:B------:R-:W-:Y:S05]  /*4320*/  BSYNC.RECONVERGENT B0 ;  /* 0x0000000000007941 */ /* 0x000fea0003800200 */
.L_x_266:
        /* <DEDUP_REMOVED lines=19> */
[----:B------:R-:W-:Y:S05]  /*4460*/  CALL.REL.NOINC `($__internal_3_$__cuda_sm20_div_rn_f64_full) ;  /* 0x0000013000cc7944 */ /* 0x000fea0003c00000 */
.L_x_271:
[----:B------:R-:W-:Y:S05]  /*4470*/  BSYNC.RECONVERGENT B1 ;  /* 0x0000000000017941 */ /* 0x000fea0003800200 */
.L_x_270:
[----:B------:R-:W-:Y:S05]  /*4480*/  BRA `(.L_x_258) ;  /* 0x0000001800907947 */ /* 0x000fea0003800000 */
.L_x_257:
        /* <DEDUP_REMOVED lines=80> */
.L_x_275:
[----:B------:R-:W-:Y:S01]  /*4990*/  FSETP.GEU.AND P4, PT, R25, RZ, PT ;  /* 0x000000ff1900720b */ /* 0x000fe20003f8e000 */
[----:B------:R-:W-:Y:S01]  /*49a0*/  FADD R44, R50, R50 ;  /* 0x00000032322c7221 */ /* 0x000fe20000000000 */
[----:B------:R-:W-:-:S11]  /*49b0*/  FSETP.NEU.AND P5, PT, |R37|, 1, PT ;  /* 0x3f8000002500780b */ /* 0x000fd60003fad200 */
[----:B------:R-:W-:-:S04]  /*49c0*/  @!P4 LOP3.LUT R44, R44, 0x7f800000, RZ, 0x3c, !PT ;  /* 0x7f8000002c2cc812 */ /* 0x000fc800078e3cff */
[----:B------:R-:W-:Y:S01]  /*49d0*/  @P5 LOP3.LUT R44, R44, 0x7fffffff, RZ, 0xc0, !PT ;  /* 0x7fffffff2c2c5812 */ /* 0x000fe200078ec0ff */
[----:B------:R-:W-:Y:S06]  /*49e0*/  BRA `(.L_x_273) ;  /* 0x0000000000047947 */ /* 0x000fec0003800000 */
.L_x_274:
[----:B------:R-:W-:-:S07]  /*49f0*/  FADD R44, R25, R50 ;  /* 0x00000032192c7221 */ /* 0x000fce0000000000 */
.L_x_273:
[----:B------:R-:W-:Y:S05]  /*4a00*/  BSYNC.RECONVERGENT B0 ;  /* 0x0000000000007941 */ /* 0x000fea0003800200 */
.L_x_272:
        /* <DEDUP_REMOVED lines=79> */
.L_x_278:
[----:B------:R-:W-:Y:S01]  /*4f00*/  FSETP.GEU.AND P4, PT, R25, RZ, PT ;  /* 0x000000ff1900720b */ /* 0x000fe20003f8e000 */
[----:B------:R-:W-:Y:S01]  /*4f10*/  FADD R54, R50, R50 ;  /* 0x0000003232367221 */ /* 0x000fe20000000000 */
[----:B------:R-:W-:-:S11]  /*4f20*/  FSETP.NEU.AND P5, PT, |R37|, 1, PT ;  /* 0x3f8000002500780b */ /* 0x000fd60003fad200 */
[----:B------:R-:W-:-:S04]  /*4f30*/  @!P4 LOP3.LUT R54, R54, 0x7f800000, RZ, 0x3c, !PT ;  /* 0x7f8000003636c812 */ /* 0x000fc800078e3cff */
[----:B------:R-:W-:Y:S01]  /*4f40*/  @P5 LOP3.LUT R54, R54, 0x7fffffff, RZ, 0xc0, !PT ;  /* 0x7fffffff36365812 */ /* 0x000fe200078ec0ff */
[----:B------:R-:W-:Y:S06]  /*4f50*/  BRA `(.L_x_276) ;  /* 0x0000000000047947 */ /* 0x000fec0003800000 */
.L_x_277:
[----:B------:R-:W-:-:S07]  /*4f60*/  FADD R54, R25, R50 ;  /* 0x0000003219367221 */ /* 0x000fce0000000000 */
.L_x_276:
        /* <DEDUP_REMOVED lines=83> */
.L_x_282:
[----:B------:R-:W-:Y:S01]  /*54a0*/  FSETP.GEU.AND P4, PT, R23, RZ, PT ;  /* 0x000000ff1700720b */ /* 0x000fe20003f8e000 */
[----:B------:R-:W-:Y:S01]  /*54b0*/  FADD R45, R44, R44 ;  /* 0x0000002c2c2d7221 */ /* 0x000fe20000000000 */
[----:B------:R-:W-:-:S11]  /*54c0*/  FSETP.NEU.AND P5, PT, |R32|, 1, PT ;  /* 0x3f8000002000780b */ /* 0x000fd60003fad200 */
[----:B------:R-:W-:-:S04]  /*54d0*/  @!P4 LOP3.LUT R45, R45, 0x7f800000, RZ, 0x3c, !PT ;  /* 0x7f8000002d2dc812 */ /* 0x000fc800078e3cff */
[----:B------:R-:W-:Y:S01]  /*54e0*/  @P5 LOP3.LUT R45, R45, 0x7fffffff, RZ, 0xc0, !PT ;  /* 0x7fffffff2d2d5812 */ /* 0x000fe200078ec0ff */
[----:B------:R-:W-:Y:S06]  /*54f0*/  BRA `(.L_x_280) ;  /* 0x0000000000047947 */ /* 0x000fec0003800000 */
.L_x_281:
[----:B------:R-:W-:-:S07]  /*5500*/  FADD R45, R23, R44 ;  /* 0x0000002c172d7221 */ /* 0x000fce0000000000 */
.L_x_280:
[----:B------:R-:W-:Y:S05]  /*5510*/  BSYNC.RECONVERGENT B0 ;  /* 0x0000000000007941 */ /* 0x000fea0003800200 */
.L_x_279:
        /* <DEDUP_REMOVED lines=78> */
.L_x_286:
[----:B------:R-:W-:Y:S01]  /*5a00*/  FSETP.GEU.AND P4, PT, R26, RZ, PT ;  /* 0x000000ff1a00720b */ /* 0x000fe20003f8e000 */
[----:B------:R-:W-:Y:S01]  /*5a10*/  FADD R146, R45, R45 ;  /* 0x0000002d2d927221 */ /* 0x000fe20000000000 */
[----:B------:R-:W-:-:S11]  /*5a20*/  FSETP.NEU.AND P5, PT, |R41|, 1, PT ;  /* 0x3f8000002900780b */ /* 0x000fd60003fad200 */
[----:B------:R-:W-:-:S04]  /*5a30*/  @!P4 LOP3.LUT R146, R146, 0x7f800000, RZ, 0x3c, !PT ;  /* 0x7f8000009292c812 */ /* 0x000fc800078e3cff */
[----:B------:R-:W-:Y:S01]  /*5a40*/  @P5 LOP3.LUT R146, R146, 0x7fffffff, RZ, 0xc0, !PT ;  /* 0x7fffffff92925812 */ /* 0x000fe200078ec0ff */
[----:B------:R-:W-:Y:S06]  /*5a50*/  BRA `(.L_x_284) ;  /* 0x0000000000047947 */ /* 0x000fec0003800000 */
.L_x_285:
[----:B------:R-:W-:-:S07]  /*5a60*/  FADD R146, R26, R45 ;  /* 0x0000002d1a927221 */ /* 0x000fce0000000000 */
.L_x_284:
[----:B------:R-:W-:Y:S05]  /*5a70*/  BSYNC.RECONVERGENT B0 ;  /* 0x0000000000007941 */ /* 0x000fea0003800200 */
.L_x_283:
        /* <DEDUP_REMOVED lines=21> */
[----:B------:R-:W-:Y:S02]  /*5bd0*/  MOV R44, R142 ;  /* 0x0000008e002c7202 */ /* 0x000fe40000000f00 */
[----:B------:R-:W-:-:S07]  /*5be0*/  MOV R45, R143 ;  /* 0x0000008f002d7202 */ /* 0x000fce0000000f00 */
.L_x_288:
[----:B------:R-:W-:Y:S05]  /*5bf0*/  BSYNC.RECONVERGENT B1 ;  /* 0x0000000000017941 */ /* 0x000fea0003800200 */
.L_x_287:
[----:B------:R-:W-:Y:S01]  /*5c00*/  DADD R146, -RZ, |R72| ;  /* 0x00000000ff927229 */ /* 0x000fe20000000548 */
[----:B------:R-:W-:Y:S01]  /*5c10*/  MOV R144, R86 ;  /* 0x0000005600907202 */ /* 0x000fe20000000f00 */
[----:B------:R-:W-:Y:S01]  /*5c20*/  IMAD.MOV.U32 R143, RZ, RZ, R87 ;  /* 0x000000ffff8f7224 */ /* 0x000fe200078e0057 */
[----:B------:R-:W-:-:S07]  /*5c30*/  MOV R142, 0x5c60 ;  /* 0x00005c60008e7802 */ /* 0x000fce0000000f00 */
[----:B------:R-:W-:-:S07]  /*5c40*/  MOV R145, R147 ;  /* 0x0000009300917202 */ /* 0x000fce0000000f00 */
[----:B------:R-:W-:Y:S05]  /*5c50*/  CALL.REL.NOINC `($_Z3vfiiiiiiiiiiiddddddddddddddddddddPKdS0_S0_S0_S0_S0_S0_S0_S0_S0_S0_S0_S0_iidPdS1_PiS2_S2_S2_S2_S2_S2_S1_S1_$__internal_accurate_pow) ;  /* 0x0000012000647944 */ /* 0x000fea0003c00000 */
        /* <DEDUP_REMOVED lines=38> */
.L_x_289:
[----:B------:R-:W-:-:S11]  /*5ec0*/  DADD R142, -R142, R44 ;  /* 0x000000008e8e7229 */ /* 0x000fd6000000012c */
.L_x_258:
        /* <DEDUP_REMOVED lines=107> */
.L_x_296:
[----:B------:R-:W-:Y:S01]  /*6580*/  FSETP.GEU.AND P4, PT, R24, RZ, PT ;  /* 0x000000ff1800720b */ /* 0x000fe20003f8e000 */
[----:B------:R-:W-:Y:S01]  /*6590*/  FADD R53, R51, R51 ;  /* 0x0000003333357221 */ /* 0x000fe20000000000 */
[----:B------:R-:W-:-:S11]  /*65a0*/  FSETP.NEU.AND P5, PT, |R36|, 1, PT ;  /* 0x3f8000002400780b */ /* 0x000fd60003fad200 */
[----:B------:R-:W-:-:S04]  /*65b0*/  @!P4 LOP3.LUT R53, R53, 0x7f800000, RZ, 0x3c, !PT ;  /* 0x7f8000003535c812 */ /* 0x000fc800078e3cff */
[----:B------:R-:W-:Y:S01]  /*65c0*/  @P5 LOP3.LUT R53, R53, 0x7fffffff, RZ, 0xc0, !PT ;  /* 0x7fffffff35355812 */ /* 0x000fe200078ec0ff */
[----:B------:R-:W-:Y:S06]  /*65d0*/  BRA `(.L_x_294) ;  /* 0x0000000000047947 */ /* 0x000fec0003800000 */
.L_x_295:
[----:B------:R-:W-:-:S07]  /*65e0*/  FADD R53, R24, R51 ;  /* 0x0000003318357221 */ /* 0x000fce0000000000 */
.L_x_294:
[----:B------:R-:W-:Y:S05]  /*65f0*/  BSYNC.RECONVERGENT B0 ;  /* 0x0000000000007941 */ /* 0x000fea0003800200 */
.L_x_293:
        /* <DEDUP_REMOVED lines=78> */
.L_x_299:
[----:B------:R-:W-:Y:S01]  /*6ae0*/  FSETP.GEU.AND P4, PT, R27, RZ, PT ;  /* 0x000000ff1b00720b */ /* 0x000fe20003f8e000 */
[----:B------:R-:W-:Y:S01]  /*6af0*/  FADD R56, R54, R54 ;  /* 0x0000003636387221 */ /* 0x000fe20000000000 */
[----:B------:R-:W-:-:S11]  /*6b00*/  FSETP.NEU.AND P5, PT, |R126|, 1, PT ;  /* 0x3f8000007e00780b */ /* 0x000fd60003fad200 */
[----:B------:R-:W-:-:S04]  /*6b10*/  @!P4 LOP3.LUT R56, R56, 0x7f800000, RZ, 0x3c, !PT ;  /* 0x7f8000003838c812 */ /* 0x000fc800078e3cff */
[----:B------:R-:W-:Y:S01]  /*6b20*/  @P5 LOP3.LUT R56, R56, 0x7fffffff, RZ, 0xc0, !PT ;  /* 0x7fffffff38385812 */ /* 0x000fe200078ec0ff */
[----:B------:R-:W-:Y:S06]  /*6b30*/  BRA `(.L_x_297) ;  /* 0x0000000000047947 */ /* 0x000fec0003800000 */
.L_x_298:
[----:B------:R-:W-:-:S07]  /*6b40*/  FADD R56, R27, R54 ;  /* 0x000000361b387221 */ /* 0x000fce0000000000 */
.L_x_297:
        /* <DEDUP_REMOVED lines=79> */
.L_x_303:
[----:B------:R-:W-:Y:S01]  /*7040*/  FSETP.GEU.AND P4, PT, R26, RZ, PT ;  /* 0x000000ff1a00720b */ /* 0x000fe20003f8e000 */
[----:B------:R-:W-:Y:S01]  /*7050*/  FADD R146, R53, R53 ;  /* 0x0000003535927221 */ /* 0x000fe20000000000 */
[----:B------:R-:W-:-:S11]  /*7060*/  FSETP.NEU.AND P5, PT, |R41|, 1, PT ;  /* 0x3f8000002900780b */ /* 0x000fd60003fad200 */
[----:B------:R-:W-:-:S04]  /*7070*/  @!P4 LOP3.LUT R146, R146, 0x7f800000, RZ, 0x3c, !PT ;  /* 0x7f8000009292c812 */ /* 0x000fc800078e3cff */
[----:B------:R-:W-:Y:S01]  /*7080*/  @P5 LOP3.LUT R146, R146, 0x7fffffff, RZ, 0xc0, !PT ;  /* 0x7fffffff92925812 */ /* 0x000fe200078ec0ff */
[----:B------:R-:W-:Y:S06]  /*7090*/  BRA `(.L_x_301) ;  /* 0x0000000000047947 */ /* 0x000fec0003800000 */
.L_x_302:
[----:B------:R-:W-:-:S07]  /*70a0*/  FADD R146, R26, R53 ;  /* 0x000000351a927221 */ /* 0x000fce0000000000 */
.L_x_301:
[----:B------:R-:W-:Y:S05]  /*70b0*/  BSYNC.RECONVERGENT B0 ;  /* 0x0000000000007941 */ /* 0x000fea0003800200 */
.L_x_300:
        /* <DEDUP_REMOVED lines=20> */
.L_x_305:
[----:B------:R-:W-:Y:S05]  /*7200*/  BSYNC.RECONVERGENT B1 ;  /* 0x0000000000017941 */ /* 0x000fea0003800200 */
.L_x_304:
[----:B------:R-:W-:Y:S05]  /*7210*/  BRA `(.L_x_292) ;  /* 0x0000001800907947 */ /* 0x000fea0003800000 */
.L_x_291:
        /* <DEDUP_REMOVED lines=80> */
.L_x_309:
[----:B------:R-:W-:Y:S01]  /*7720*/  FSETP.GEU.AND P4, PT, R25, RZ, PT ;  /* 0x000000ff1900720b */ /* 0x000fe20003f8e000 */
[----:B------:R-:W-:Y:S01]  /*7730*/  FADD R50, R52, R52 ;  /* 0x0000003434327221 */ /* 0x000fe20000000000 */
[----:B------:R-:W-:-:S11]  /*7740*/  FSETP.NEU.AND P5, PT, |R37|, 1, PT ;  /* 0x3f8000002500780b */ /* 0x000fd60003fad200 */
[----:B------:R-:W-:-:S04]  /*7750*/  @!P4 LOP3.LUT R50, R50, 0x7f800000, RZ, 0x3c, !PT ;  /* 0x7f8000003232c812 */ /* 0x000fc800078e3cff */
[----:B------:R-:W-:Y:S01]  /*7760*/  @P5 LOP3.LUT R50, R50, 0x7fffffff, RZ, 0xc0, !PT ;  /* 0x7fffffff32325812 */ /* 0x000fe200078ec0ff */
[----:B------:R-:W-:Y:S06]  /*7770*/  BRA `(.L_x_307) ;  /* 0x0000000000047947 */ /* 0x000fec0003800000 */
.L_x_308:
[----:B------:R-:W-:-:S07]  /*7780*/  FADD R50, R25, R52 ;  /* 0x0000003419327221 */ /* 0x000fce0000000000 */
.L_x_307:
[----:B------:R-:W-:Y:S05]  /*7790*/  BSYNC.RECONVERGENT B0 ;  /* 0x0000000000007941 */ /* 0x000fea0003800200 */
.L_x_306:
        /* <DEDUP_REMOVED lines=79> */
.L_x_312:
[----:B------:R-:W-:Y:S01]  /*7c90*/  FSETP.GEU.AND P4, PT, R25, RZ, PT ;  /* 0x000000ff1900720b */ /* 0x000fe20003f8e000 */
[----:B------:R-:W-:Y:S01]  /*7ca0*/  FADD R56, R52, R52 ;  /* 0x0000003434387221 */ /* 0x000fe20000000000 */
[----:B------:R-:W-:-:S11]  /*7cb0*/  FSETP.NEU.AND P5, PT, |R37|, 1, PT ;  /* 0x3f8000002500780b */ /* 0x000fd60003fad200 */
[----:B------:R-:W-:-:S04]  /*7cc0*/  @!P4 LOP3.LUT R56, R56, 0x7f800000, RZ, 0x3c, !PT ;  /* 0x7f8000003838c812 */ /* 0x000fc800078e3cff */
[----:B------:R-:W-:Y:S01]  /*7cd0*/  @P5 LOP3.LUT R56, R56, 0x7fffffff, RZ, 0xc0, !PT ;  /* 0x7fffffff38385812 */ /* 0x000fe200078ec0ff */
[----:B------:R-:W-:Y:S06]  /*7ce0*/  BRA `(.L_x_310) ;  /* 0x0000000000047947 */ /* 0x000fec0003800000 */
.L_x_311:
[----:B------:R-:W-:-:S07]  /*7cf0*/  FADD R56, R25, R52 ;  /* 0x0000003419387221 */ /* 0x000fce0000000000 */
.L_x_310:
        /* <DEDUP_REMOVED lines=83> */
.L_x_316:
[----:B------:R-:W-:Y:S01]  /*8230*/  FSETP.GEU.AND P4, PT, R23, RZ, PT ;  /* 0x000000ff1700720b */ /* 0x000fe20003f8e000 */
[----:B------:R-:W-:Y:S01]  /*8240*/  FADD R51, R50, R50 ;  /* 0x0000003232337221 */ /* 0x000fe20000000000 */
[----:B------:R-:W-:-:S11]  /*8250*/  FSETP.NEU.AND P5, PT, |R32|, 1, PT ;  /* 0x3f8000002000780b */ /* 0x000fd60003fad200 */
[----:B------:R-:W-:-:S04]  /*8260*/  @!P4 LOP3.LUT R51, R51, 0x7f800000, RZ, 0x3c, !PT ;  /* 0x7f8000003333c812 */ /* 0x000fc800078e3cff */
[----:B------:R-:W-:Y:S01]  /*8270*/  @P5 LOP3.LUT R51, R51, 0x7fffffff, RZ, 0xc0, !PT ;  /* 0x7fffffff33335812 */ /* 0x000fe200078ec0ff */
[----:B------:R-:W-:Y:S06]  /*8280*/  BRA `(.L_x_314) ;  /* 0x0000000000047947 */ /* 0x000fec0003800000 */
.L_x_315:
[----:B------:R-:W-:-:S07]  /*8290*/  FADD R51, R23, R50 ;  /* 0x0000003217337221 */ /* 0x000fce0000000000 */
.L_x_314:
[----:B------:R-:W-:Y:S05]  /*82a0*/  BSYNC.RECONVERGENT B0 ;  /* 0x0000000000007941 */ /* 0x000fea0003800200 */
.L_x_313:
        /* <DEDUP_REMOVED lines=78> */
.L_x_320:
[----:B------:R-:W-:Y:S01]  /*8790*/  FSETP.GEU.AND P4, PT, R26, RZ, PT ;  /* 0x000000ff1a00720b */ /* 0x000fe20003f8e000 */
[----:B------:R-:W-:Y:S01]  /*87a0*/  FADD R146, R51, R51 ;  /* 0x0000003333927221 */ /* 0x000fe20000000000 */
[----:B------:R-:W-:-:S11]  /*87b0*/  FSETP.NEU.AND P5, PT, |R41|, 1, PT ;  /* 0x3f8000002900780b */ /* 0x000fd60003fad200 */
[----:B------:R-:W-:-:S04]  /*87c0*/  @!P4 LOP3.LUT R146, R146, 0x7f800000, RZ, 0x3c, !PT ;  /* 0x7f8000009292c812 */ /* 0x000fc800078e3cff */
[----:B------:R-:W-:Y:S01]  /*87d0*/  @P5 LOP3.LUT R146, R146, 0x7fffffff, RZ, 0xc0, !PT ;  /* 0x7fffffff92925812 */ /* 0x000fe200078ec0ff */
[----:B------:R-:W-:Y:S06]  /*87e0*/  BRA `(.L_x_318) ;  /* 0x0000000000047947 */ /* 0x000fec0003800000 */
.L_x_319:
[----:B------:R-:W-:-:S07]  /*87f0*/  FADD R146, R26, R51 ;  /* 0x000000331a927221 */ /* 0x000fce0000000000 */
.L_x_318:
[----:B------:R-:W-:Y:S05]  /*8800*/  BSYNC.RECONVERGENT B0 ;  /* 0x0000000000007941 */ /* 0x000fea0003800200 */
.L_x_317:
        /* <DEDUP_REMOVED lines=21> */
[----:B------:R-:W-:Y:S01]  /*8960*/  MOV R50, R142 ;  /* 0x0000008e00327202 */ /* 0x000fe20000000f00 */
[----:B------:R-:W-:-:S07]  /*8970*/  IMAD.MOV.U32 R51, RZ, RZ, R143 ;  /* 0x000000ffff337224 */ /* 0x000fce00078e008f */
.L_x_322:
[----:B------:R-:W-:Y:S05]  /*8980*/  BSYNC.RECONVERGENT B1 ;  /* 0x0000000000017941 */ /* 0x000fea0003800200 */
.L_x_321:
[----:B------:R-:W-:Y:S01]  /*8990*/  DADD R146, -RZ, |R72| ;  /* 0x00000000ff927229 */ /* 0x000fe20000000548 */
[----:B------:R-:W-:Y:S02]  /*89a0*/  MOV R144, R86 ;  /* 0x0000005600907202 */ /* 0x000fe40000000f00 */
[----:B------:R-:W-:Y:S02]  /*89b0*/  MOV R143, R87 ;  /* 0x00000057008f7202 */ /* 0x000fe40000000f00 */
[----:B------:R-:W-:-:S05]  /*89c0*/  MOV R142, 0x89f0 ;  /* 0x000089f0008e7802 */ /* 0x000fca0000000f00 */
        /* <DEDUP_REMOVED lines=40> */
.L_x_323:
[----:B------:R-:W-:-:S11]  /*8c50*/  DADD R142, -R142, R50 ;  /* 0x000000008e8e7229 */ /* 0x000fd60000000132 */
.L_x_292:
        /* <DEDUP_REMOVED lines=16> */
.L_x_290:
        /* <DEDUP_REMOVED lines=39> */
.L_x_327:
        /* <DEDUP_REMOVED lines=71> */
.L_x_326:
        /* <DEDUP_REMOVED lines=43> */
.L_x_328:
        /* <DEDUP_REMOVED lines=25> */
.L_x_329:
        /* <DEDUP_REMOVED lines=14> */
.L_x_325:
        /* <DEDUP_REMOVED lines=8> */
.L_x_335:
        /* <DEDUP_REMOVED lines=10> */
.L_x_331:
        /* <DEDUP_REMOVED lines=97> */
.L_x_330:
        /* <DEDUP_REMOVED lines=59> */
.L_x_333:
        /* <DEDUP_REMOVED lines=37> */
.L_x_334:
        /* <DEDUP_REMOVED lines=17> */
.L_x_332:
[----:B------:R-:W-:Y:S05]  /*a7a0*/  BRA.U UP1, `(.L_x_335) ;  /* 0xfffffff1018c7547 */ /* 0x000fea000b83ffff */
.L_x_324:
        /* <DEDUP_REMOVED lines=88> */
.L_x_341:
[----:B------:R-:W-:Y:S01]  /*ad30*/  FSETP.GEU.AND P4, PT, R24, RZ, PT ;  /* 0x000000ff1800720b */ /* 0x000fe20003f8e000 */
[----:B------:R-:W-:Y:S01]  /*ad40*/  FADD R49, R3, R3 ;  /* 0x0000000303317221 */ /* 0x000fe20000000000 */
[----:B------:R-:W-:-:S11]  /*ad50*/  FSETP.NEU.AND P5, PT, |R36|, 1, PT ;  /* 0x3f8000002400780b */ /* 0x000fd60003fad200 */
[----:B------:R-:W-:-:S04]  /*ad60*/  @!P4 LOP3.LUT R49, R49, 0x7f800000, RZ, 0x3c, !PT ;  /* 0x7f8000003131c812 */ /* 0x000fc800078e3cff */
[----:B------:R-:W-:Y:S01]  /*ad70*/  @P5 LOP3.LUT R49, R49, 0x7fffffff, RZ, 0xc0, !PT ;  /* 0x7fffffff31315812 */ /* 0x000fe200078ec0ff */
[----:B------:R-:W-:Y:S06]  /*ad80*/  BRA `(.L_x_339) ;  /* 0x0000000000047947 */ /* 0x000fec0003800000 */
.L_x_340:
[----:B------:R-:W-:-:S07]  /*ad90*/  FADD R49, R24, R3 ;  /* 0x0000000318317221 */ /* 0x000fce0000000000 */
.L_x_339:
[----:B------:R-:W-:Y:S05]  /*ada0*/  BSYNC.RECONVERGENT B0 ;  /* 0x0000000000007941 */ /* 0x000fea0003800200 */
.L_x_338:
        /* <DEDUP_REMOVED lines=78> */
.L_x_344:
[----:B------:R-:W-:Y:S01]  /*b290*/  FSETP.GEU.AND P4, PT, R27, RZ, PT ;  /* 0x000000ff1b00720b */ /* 0x000fe20003f8e000 */
[----:B------:R-:W-:Y:S01]  /*b2a0*/  FADD R52, R50, R50 ;  /* 0x0000003232347221 */ /* 0x000fe20000000000 */
[----:B------:R-:W-:-:S11]  /*b2b0*/  FSETP.NEU.AND P5, PT, |R126|, 1, PT ;  /* 0x3f8000007e00780b */ /* 0x000fd60003fad200 */
[----:B------:R-:W-:-:S04]  /*b2c0*/  @!P4 LOP3.LUT R52, R52, 0x7f800000, RZ, 0x3c, !PT ;  /* 0x7f8000003434c812 */ /* 0x000fc800078e3cff */
[----:B------:R-:W-:Y:S01]  /*b2d0*/  @P5 LOP3.LUT R52, R52, 0x7fffffff, RZ, 0xc0, !PT ;  /* 0x7fffffff34345812 */ /* 0x000fe200078ec0ff */
[----:B------:R-:W-:Y:S06]  /*b2e0*/  BRA `(.L_x_342) ;  /* 0x0000000000047947 */ /* 0x000fec0003800000 */
.L_x_343:
[----:B------:R-:W-:-:S07]  /*b2f0*/  FADD R52, R27, R50 ;  /* 0x000000321b347221 */ /* 0x000fce0000000000 */
.L_x_342:
        /* <DEDUP_REMOVED lines=79> */
.L_x_348:
[----:B------:R-:W-:Y:S01]  /*b7f0*/  FSETP.GEU.AND P4, PT, R26, RZ, PT ;  /* 0x000000ff1a00720b */ /* 0x000fe20003f8e000 */
[----:B------:R-:W-:Y:S01]  /*b800*/  FADD R146, R49, R49 ;  /* 0x0000003131927221 */ /* 0x000fe20000000000 */
[----:B------:R-:W-:-:S11]  /*b810*/  FSETP.NEU.AND P5, PT, |R41|, 1, PT ;  /* 0x3f8000002900780b */ /* 0x000fd60003fad200 */
[----:B------:R-:W-:-:S04]  /*b820*/  @!P4 LOP3.LUT R146, R146, 0x7f800000, RZ, 0x3c, !PT ;  /* 0x7f8000009292c812 */ /* 0x000fc800078e3cff */
[----:B------:R-:W-:Y:S01]  /*b830*/  @P5 LOP3.LUT R146, R146, 0x7fffffff, RZ, 0xc0, !PT ;  /* 0x7fffffff92925812 */ /* 0x000fe200078ec0ff */
[----:B------:R-:W-:Y:S06]  /*b840*/  BRA `(.L_x_346) ;  /* 0x0000000000047947 */ /* 0x000fec0003800000 */
.L_x_347:
[----:B------:R-:W-:-:S07]  /*b850*/  FADD R146, R26, R49 ;  /* 0x000000311a927221 */ /* 0x000fce0000000000 */
.L_x_346:
[----:B------:R-:W-:Y:S05]  /*b860*/  BSYNC.RECONVERGENT B0 ;  /* 0x0000000000007941 */ /* 0x000fea0003800200 */
.L_x_345:
        /* <DEDUP_REMOVED lines=20> */
.L_x_350:
[----:B------:R-:W-:Y:S05]  /*b9b0*/  BSYNC.RECONVERGENT B1 ;  /* 0x0000000000017941 */ /* 0x000fea0003800200 */
.L_x_349:
[----:B------:R-:W-:Y:S05]  /*b9c0*/  BRA `(.L_x_337) ;  /* 0x0000001800907947 */ /* 0x000fea0003800000 */
.L_x_336:
        /* <DEDUP_REMOVED lines=80> */
.L_x_354:
[----:B------:R-:W-:Y:S01]  /*bed0*/  FSETP.GEU.AND P4, PT, R25, RZ, PT ;  /* 0x000000ff1900720b */ /* 0x000fe20003f8e000 */
[----:B------:R-:W-:Y:S01]  /*bee0*/  FADD R2, R48, R48 ;  /* 0x0000003030027221 */ /* 0x000fe20000000000 */
[----:B------:R-:W-:-:S11]  /*bef0*/  FSETP.NEU.AND P5, PT, |R37|, 1, PT ;  /* 0x3f8000002500780b */ /* 0x000fd60003fad200 */
[----:B------:R-:W-:-:S04]  /*bf00*/  @!P4 LOP3.LUT R2, R2, 0x7f800000, RZ, 0x3c, !PT ;  /* 0x7f8000000202c812 */ /* 0x000fc800078e3cff */
[----:B------:R-:W-:Y:S01]  /*bf10*/  @P5 LOP3.LUT R2, R2, 0x7fffffff, RZ, 0xc0, !PT ;  /* 0x7fffffff02025812 */ /* 0x000fe200078ec0ff */
[----:B------:R-:W-:Y:S06]  /*bf20*/  BRA `(.L_x_352) ;  /* 0x0000000000047947 */ /* 0x000fec0003800000 */
.L_x_353:
[----:B------:R-:W-:-:S07]  /*bf30*/  FADD R2, R25, R48 ;  /* 0x0000003019027221 */ /* 0x000fce0000000000 */
.L_x_352:
[----:B------:R-:W-:Y:S05]  /*bf40*/  BSYNC.RECONVERGENT B0 ;  /* 0x0000000000007941 */ /* 0x000fea0003800200 */
.L_x_351:
        /* <DEDUP_REMOVED lines=79> */
.L_x_357:
[----:B------:R-:W-:Y:S01]  /*c440*/  FSETP.GEU.AND P4, PT, R25, RZ, PT ;  /* 0x000000ff1900720b */ /* 0x000fe20003f8e000 */
[----:B------:R-:W-:Y:S01]  /*c450*/  FADD R52, R48, R48 ;  /* 0x0000003030347221 */ /* 0x000fe20000000000 */
[----:B------:R-:W-:-:S11]  /*c460*/  FSETP.NEU.AND P5, PT, |R37|, 1, PT ;  /* 0x3f8000002500780b */ /* 0x000fd60003fad200 */
[----:B------:R-:W-:-:S04]  /*c470*/  @!P4 LOP3.LUT R52, R52, 0x7f800000, RZ, 0x3c, !PT ;  /* 0x7f8000003434c812 */ /* 0x000fc800078e3cff */
[----:B------:R-:W-:Y:S01]  /*c480*/  @P5 LOP3.LUT R52, R52, 0x7fffffff, RZ, 0xc0, !PT ;  /* 0x7fffffff34345812 */ /* 0x000fe200078ec0ff */
[----:B------:R-:W-:Y:S06]  /*c490*/  BRA `(.L_x_355) ;  /* 0x0000000000047947 */ /* 0x000fec0003800000 */
.L_x_356:
[----:B------:R-:W-:-:S07]  /*c4a0*/  FADD R52, R25, R48 ;  /* 0x0000003019347221 */ /* 0x000fce0000000000 */
.L_x_355:
        /* <DEDUP_REMOVED lines=83> */
.L_x_361:
[----:B------:R-:W-:Y:S01]  /*c9e0*/  FSETP.GEU.AND P4, PT, R23, RZ, PT ;  /* 0x000000ff1700720b */ /* 0x000fe20003f8e000 */
[----:B------:R-:W-:Y:S01]  /*c9f0*/  FADD R3, R2, R2 ;  /* 0x0000000202037221 */ /* 0x000fe20000000000 */
[----:B------:R-:W-:-:S11]  /*ca00*/  FSETP.NEU.AND P5, PT, |R32|, 1, PT ;  /* 0x3f8000002000780b */ /* 0x000fd60003fad200 */
[----:B------:R-:W-:-:S04]  /*ca10*/  @!P4 LOP3.LUT R3, R3, 0x7f800000, RZ, 0x3c, !PT ;  /* 0x7f8000000303c812 */ /* 0x000fc800078e3cff */
[----:B------:R-:W-:Y:S01]  /*ca20*/  @P5 LOP3.LUT R3, R3, 0x7fffffff, RZ, 0xc0, !PT ;  /* 0x7fffffff03035812 */ /* 0x000fe200078ec0ff */
[----:B------:R-:W-:Y:S06]  /*ca30*/  BRA `(.L_x_359) ;  /* 0x0000000000047947 */ /* 0x000fec0003800000 */
.L_x_360:
[----:B------:R-:W-:-:S07]  /*ca40*/  FADD R3, R23, R2 ;  /* 0x0000000217037221 */ /* 0x000fce0000000000 */
.L_x_359:
[----:B------:R-:W-:Y:S05]  /*ca50*/  BSYNC.RECONVERGENT B0 ;  /* 0x0000000000007941 */ /* 0x000fea0003800200 */
.L_x_358:
        /* <DEDUP_REMOVED lines=78> */
.L_x_365:
[----:B------:R-:W-:Y:S01]  /*cf40*/  FSETP.GEU.AND P4, PT, R26, RZ, PT ;  /* 0x000000ff1a00720b */ /* 0x000fe20003f8e000 */
[----:B------:R-:W-:Y:S01]  /*cf50*/  FADD R146, R3, R3 ;  /* 0x0000000303927221 */ /* 0x000fe20000000000 */
[----:B------:R-:W-:-:S11]  /*cf60*/  FSETP.NEU.AND P5, PT, |R41|, 1, PT ;  /* 0x3f8000002900780b */ /* 0x000fd60003fad200 */
[----:B------:R-:W-:-:S04]  /*cf70*/  @!P4 LOP3.LUT R146, R146, 0x7f800000, RZ, 0x3c, !PT ;  /* 0x7f8000009292c812 */ /* 0x000fc800078e3cff */
[----:B------:R-:W-:Y:S01]  /*cf80*/  @P5 LOP3.LUT R146, R146, 0x7fffffff, RZ, 0xc0, !PT ;  /* 0x7fffffff92925812 */ /* 0x000fe200078ec0ff */
[----:B------:R-:W-:Y:S06]  /*cf90*/  BRA `(.L_x_363) ;  /* 0x0000000000047947 */ /* 0x000fec0003800000 */
.L_x_364:
[----:B------:R-:W-:-:S07]  /*cfa0*/  FADD R146, R26, R3 ;  /* 0x000000031a927221 */ /* 0x000fce0000000000 */
.L_x_363:
[----:B------:R-:W-:Y:S05]  /*cfb0*/  BSYNC.RECONVERGENT B0 ;  /* 0x0000000000007941 */ /* 0x000fea0003800200 */
.L_x_362:
        /* <DEDUP_REMOVED lines=23> */
.L_x_367:
[----:B------:R-:W-:Y:S05]  /*d130*/  BSYNC.RECONVERGENT B1 ;  /* 0x0000000000017941 */ /* 0x000fea0003800200 */
.L_x_366:
[----:B------:R-:W-:Y:S01]  /*d140*/  DADD R146, -RZ, |R72| ;  /* 0x00000000ff927229 */ /* 0x000fe20000000548 */
[----:B------:R-:W-:Y:S02]  /*d150*/  MOV R144, R86 ;  /* 0x0000005600907202 */ /* 0x000fe40000000f00 */
[----:B------:R-:W-:Y:S02]  /*d160*/  MOV R143, R87 ;  /* 0x00000057008f7202 */ /* 0x000fe40000000f00 */
[----:B------:R-:W-:-:S05]  /*d170*/  MOV R142, 0xd1a0 ;  /* 0x0000d1a0008e7802 */ /* 0x000fca0000000f00 */
[----:B------:R-:W-:-:S07]  /*d180*/  MOV R145, R147 ;  /* 0x0000009300917202 */ /* 0x000fce0000000f00 */
[----:B------:R-:W-:Y:S05]  /*d190*/  CALL.REL.NOINC `($_Z3vfiiiiiiiiiiiddddddddddddddddddddPKdS0_S0_S0_S0_S0_S0_S0_S0_S0_S0_S0_S0_iidPdS1_PiS2_S2_S2_S2_S2_S2_S1_S1_$__internal_accurate_pow) ;  /* 0x000000ac00147944 */ /* 0x000fea0003c00000 */
        /* <DEDUP_REMOVED lines=38> */
.L_x_368:
[----:B------:R-:W-:-:S11]  /*d400*/  DADD R142, -R142, R2 ;  /* 0x000000008e8e7229 */ /* 0x000fd60000000102 */
.L_x_337:
        /* <DEDUP_REMOVED lines=107> */
.L_x_375:
[----:B------:R-:W-:Y:S01]  /*dac0*/  FSETP.GEU.AND P4, PT, R24, RZ, PT ;  /* 0x000000ff1800720b */ /* 0x000fe20003f8e000 */
[----:B------:R-:W-:Y:S01]  /*dad0*/  FADD R51, R49, R49 ;  /* 0x0000003131337221 */ /* 0x000fe20000000000 */
[----:B------:R-:W-:-:S11]  /*dae0*/  FSETP.NEU.AND P5, PT, |R36|, 1, PT ;  /* 0x3f8000002400780b */ /* 0x000fd60003fad200 */
[----:B------:R-:W-:-:S04]  /*daf0*/  @!P4 LOP3.LUT R51, R51, 0x7f800000, RZ, 0x3c, !PT ;  /* 0x7f8000003333c812 */ /* 0x000fc800078e3cff */
[----:B------:R-:W-:Y:S01]  /*db00*/  @P5 LOP3.LUT R51, R51, 0x7fffffff, RZ, 0xc0, !PT ;  /* 0x7fffffff33335812 */ /* 0x000fe200078ec0ff */
[----:B------:R-:W-:Y:S06]  /*db10*/  BRA `(.L_x_373) ;  /* 0x0000000000047947 */ /* 0x000fec0003800000 */
.L_x_374:
[----:B------:R-:W-:-:S07]  /*db20*/  FADD R51, R24, R49 ;  /* 0x0000003118337221 */ /* 0x000fce0000000000 */
.L_x_373:
[----:B------:R-:W-:Y:S05]  /*db30*/  BSYNC.RECONVERGENT B0 ;  /* 0x0000000000007941 */ /* 0x000fea0003800200 */
.L_x_372:
        /* <DEDUP_REMOVED lines=78> */
.L_x_378:
[----:B------:R-:W-:Y:S01]  /*e020*/  FSETP.GEU.AND P4, PT, R27, RZ, PT ;  /* 0x000000ff1b00720b */ /* 0x000fe20003f8e000 */
[----:B------:R-:W-:Y:S01]  /*e030*/  FADD R54, R52, R52 ;  /* 0x0000003434367221 */ /* 0x000fe20000000000 */
[----:B------:R-:W-:-:S11]  /*e040*/  FSETP.NEU.AND P5, PT, |R126|, 1, PT ;  /* 0x3f8000007e00780b */ /* 0x000fd60003fad200 */
[----:B------:R-:W-:-:S04]  /*e050*/  @!P4 LOP3.LUT R54, R54, 0x7f800000, RZ, 0x3c, !PT ;  /* 0x7f8000003636c812 */ /* 0x000fc800078e3cff */
[----:B------:R-:W-:Y:S01]  /*e060*/  @P5 LOP3.LUT R54, R54, 0x7fffffff, RZ, 0xc0, !PT ;  /* 0x7fffffff36365812 */ /* 0x000fe200078ec0ff */
[----:B------:R-:W-:Y:S06]  /*e070*/  BRA `(.L_x_376) ;  /* 0x0000000000047947 */ /* 0x000fec0003800000 */
.L_x_377:
[----:B------:R-:W-:-:S07]  /*e080*/  FADD R54, R27, R52 ;  /* 0x000000341b367221 */ /* 0x000fce0000000000 */
.L_x_376:
        /* <DEDUP_REMOVED lines=79> */
.L_x_382:
[----:B------:R-:W-:Y:S01]  /*e580*/  FSETP.GEU.AND P4, PT, R26, RZ, PT ;  /* 0x000000ff1a00720b */ /* 0x000fe20003f8e000 */
[----:B------:R-:W-:Y:S01]  /*e590*/  FADD R146, R51, R51 ;  /* 0x0000003333927221 */ /* 0x000fe20000000000 */
[----:B------:R-:W-:-:S11]  /*e5a0*/  FSETP.NEU.AND P5, PT, |R41|, 1, PT ;  /* 0x3f8000002900780b */ /* 0x000fd60003fad200 */
[----:B------:R-:W-:-:S04]  /*e5b0*/  @!P4 LOP3.LUT R146, R146, 0x7f800000, RZ, 0x3c, !PT ;  /* 0x7f8000009292c812 */ /* 0x000fc800078e3cff */
[----:B------:R-:W-:Y:S01]  /*e5c0*/  @P5 LOP3.LUT R146, R146, 0x7fffffff, RZ, 0xc0, !PT ;  /* 0x7fffffff92925812 */ /* 0x000fe200078ec0ff */
[----:B------:R-:W-:Y:S06]  /*e5d0*/  BRA `(.L_x_380) ;  /* 0x0000000000047947 */ /* 0x000fec0003800000 */
.L_x_381:
[----:B------:R-:W-:-:S07]  /*e5e0*/  FADD R146, R26, R51 ;  /* 0x000000331a927221 */ /* 0x000fce0000000000 */
.L_x_380:
[----:B------:R-:W-:Y:S05]  /*e5f0*/  BSYNC.RECONVERGENT B0 ;  /* 0x0000000000007941 */ /* 0x000fea0003800200 */
.L_x_379:
        /* <DEDUP_REMOVED lines=20> */
.L_x_384:
[----:B------:R-:W-:Y:S05]  /*e740*/  BSYNC.RECONVERGENT B1 ;  /* 0x0000000000017941 */ /* 0x000fea0003800200 */
.L_x_383:
[----:B------:R-:W-:Y:S05]  /*e750*/  BRA `(.L_x_371) ;  /* 0x0000001800907947 */ /* 0x000fea0003800000 */
.L_x_370:
        /* <DEDUP_REMOVED lines=80> */
.L_x_388:
[----:B------:R-:W-:Y:S01]  /*ec60*/  FSETP.GEU.AND P4, PT, R25, RZ, PT ;  /* 0x000000ff1900720b */ /* 0x000fe20003f8e000 */
[----:B------:R-:W-:Y:S01]  /*ec70*/  FADD R48, R50, R50 ;  /* 0x0000003232307221 */ /* 0x000fe20000000000 */
[----:B------:R-:W-:-:S11]  /*ec80*/  FSETP.NEU.AND P5, PT, |R37|, 1, PT ;  /* 0x3f8000002500780b */ /* 0x000fd60003fad200 */
[----:B------:R-:W-:-:S04]  /*ec90*/  @!P4 LOP3.LUT R48, R48, 0x7f800000, RZ, 0x3c, !PT ;  /* 0x7f8000003030c812 */ /* 0x000fc800078e3cff */
[----:B------:R-:W-:Y:S01]  /*eca0*/  @P5 LOP3.LUT R48, R48, 0x7fffffff, RZ, 0xc0, !PT ;  /* 0x7fffffff30305812 */ /* 0x000fe200078ec0ff */
[----:B------:R-:W-:Y:S06]  /*ecb0*/  BRA `(.L_x_386) ;  /* 0x0000000000047947 */ /* 0x000fec0003800000 */
.L_x_387:
[----:B------:R-:W-:-:S07]  /*ecc0*/  FADD R48, R25, R50 ;  /* 0x0000003219307221 */ /* 0x000fce0000000000 */
.L_x_386:
[----:B------:R-:W-:Y:S05]  /*ecd0*/  BSYNC.RECONVERGENT B0 ;  /* 0x0000000000007941 */ /* 0x000fea0003800200 */
.L_x_385:
        /* <DEDUP_REMOVED lines=79> */
.L_x_391:
[----:B------:R-:W-:Y:S01]  /*f1d0*/  FSETP.GEU.AND P4, PT, R25, RZ, PT ;  /* 0x000000ff1900720b */ /* 0x000fe20003f8e000 */
[----:B------:R-:W-:Y:S01]  /*f1e0*/  FADD R54, R50, R50 ;  /* 0x0000003232367221 */ /* 0x000fe20000000000 */
[----:B------:R-:W-:-:S11]  /*f1f0*/  FSETP.NEU.AND P5, PT, |R37|, 1, PT ;  /* 0x3f8000002500780b */ /* 0x000fd60003fad200 */
[----:B------:R-:W-:-:S04]  /*f200*/  @!P4 LOP3.LUT R54, R54, 0x7f800000, RZ, 0x3c, !PT ;  /* 0x7f8000003636c812 */ /* 0x000fc800078e3cff */
[----:B------:R-:W-:Y:S01]  /*f210*/  @P5 LOP3.LUT R54, R54, 0x7fffffff, RZ, 0xc0, !PT ;  /* 0x7fffffff36365812 */ /* 0x000fe200078ec0ff */
[----:B------:R-:W-:Y:S06]  /*f220*/  BRA `(.L_x_389) ;  /* 0x0000000000047947 */ /* 0x000fec0003800000 */
.L_x_390:
[----:B------:R-:W-:-:S07]  /*f230*/  FADD R54, R25, R50 ;  /* 0x0000003219367221 */ /* 0x000fce0000000000 */
.L_x_389:
        /* <DEDUP_REMOVED lines=83> */
.L_x_395:
[----:B------:R-:W-:Y:S01]  /*f770*/  FSETP.GEU.AND P4, PT, R23, RZ, PT ;  /* 0x000000ff1700720b */ /* 0x000fe20003f8e000 */
[----:B------:R-:W-:Y:S01]  /*f780*/  FADD R49, R48, R48 ;  /* 0x0000003030317221 */ /* 0x000fe20000000000 */
[----:B------:R-:W-:-:S11]  /*f790*/  FSETP.NEU.AND P5, PT, |R32|, 1, PT ;  /* 0x3f8000002000780b */ /* 0x000fd60003fad200 */
[----:B------:R-:W-:-:S04]  /*f7a0*/  @!P4 LOP3.LUT R49, R49, 0x7f800000, RZ, 0x3c, !PT ;  /* 0x7f8000003131c812 */ /* 0x000fc800078e3cff */
[----:B------:R-:W-:Y:S01]  /*f7b0*/  @P5 LOP3.LUT R49, R49, 0x7fffffff, RZ, 0xc0, !PT ;  /* 0x7fffffff31315812 */ /* 0x000fe200078ec0ff */
[----:B------:R-:W-:Y:S06]  /*f7c0*/  BRA `(.L_x_393) ;  /* 0x0000000000047947 */ /* 0x000fec0003800000 */
.L_x_394:
[----:B------:R-:W-:-:S07]  /*f7d0*/  FADD R49, R23, R48 ;  /* 0x0000003017317221 */ /* 0x000fce0000000000 */
.L_x_393:
[----:B------:R-:W-:Y:S05]  /*f7e0*/  BSYNC.RECONVERGENT B0 ;  /* 0x0000000000007941 */ /* 0x000fea0003800200 */
.L_x_392:
        /* <DEDUP_REMOVED lines=78> */
.L_x_399:
[----:B------:R-:W-:Y:S01]  /*fcd0*/  FSETP.GEU.AND P4, PT, R26, RZ, PT ;  /* 0x000000ff1a00720b */ /* 0x000fe20003f8e000 */
[----:B------:R-:W-:Y:S01]  /*fce0*/  FADD R146, R49, R49 ;  /* 0x0000003131927221 */ /* 0x000fe20000000000 */
[----:B------:R-:W-:-:S11]  /*fcf0*/  FSETP.NEU.AND P5, PT, |R41|, 1, PT ;  /* 0x3f8000002900780b */ /* 0x000fd60003fad200 */
[----:B------:R-:W-:-:S04]  /*fd00*/  @!P4 LOP3.LUT R146, R146, 0x7f800000, RZ, 0x3c, !PT ;  /* 0x7f8000009292c812 */ /* 0x000fc800078e3cff */
[----:B------:R-:W-:Y:S01]  /*fd10*/  @P5 LOP3.LUT R146, R146, 0x7fffffff, RZ, 0xc0, !PT ;  /* 0x7fffffff92925812 */ /* 0x000fe200078ec0ff */
[----:B------:R-:W-:Y:S06]  /*fd20*/  BRA `(.L_x_397) ;  /* 0x0000000000047947 */ /* 0x000fec0003800000 */
.L_x_398:
[----:B------:R-:W-:-:S07]  /*fd30*/  FADD R146, R26, R49 ;  /* 0x000000311a927221 */ /* 0x000fce0000000000 */
.L_x_397:
[----:B------:R-:W-:Y:S05]  /*fd40*/  BSYNC.RECONVERGENT B0 ;  /* 0x0000000000007941 */ /* 0x000fea0003800200 */
.L_x_396:
        /* <DEDUP_REMOVED lines=23> */
.L_x_401:
[----:B------:R-:W-:Y:S05]  /*fec0*/  BSYNC.RECONVERGENT B1 ;  /* 0x0000000000017941 */ /* 0x000fea0003800200 */
.L_x_400:
[----:B------:R-:W-:Y:S01]  /*fed0*/  DADD R146, -RZ, |R72| ;  /* 0x00000000ff927229 */ /* 0x000fe20000000548 */
[----:B------:R-:W-:Y:S01]  /*fee0*/  IMAD.MOV.U32 R144, RZ, RZ, R86 ;  /* 0x000000ffff907224 */ /* 0x000fe200078e0056 */
[----:B------:R-:W-:Y:S02]  /*fef0*/  MOV R143, R87 ;  /* 0x00000057008f7202 */ /* 0x000fe40000000f00 */
[----:B------:R-:W-:-:S06]  /*ff00*/  MOV R142, 0xff30 ;  /* 0x0000ff30008e7802 */ /* 0x000fcc0000000f00 */
        /* <DEDUP_REMOVED lines=40> */
.L_x_402:
[----:B------:R-:W-:-:S11]  /*10190*/  DADD R142, -R142, R48 ;  /* 0x000000008e8e7229 */ /* 0x000fd60000000130 */
.L_x_371:
        /* <DEDUP_REMOVED lines=16> */
.L_x_369:
        /* <DEDUP_REMOVED lines=151> */
.L_x_470:
        /* <DEDUP_REMOVED lines=20> */
.L_x_469:
        /* <DEDUP_REMOVED lines=9> */
[----:B------:R-:W-:Y:S01]  /*10de0*/  MOV R124, UR28 ;  /* 0x0000001c007c7c02 */ /* 0x000fe20008000f00 */
[----:B-1----:R-:W-:Y:S01]  /*10df0*/  IMAD.WIDE R142, R3, 0x8, R142 ;  /* 0x00000008038e7825 */ /* 0x002fe200078e028e */
[----:B------:R-:W-:-:S03]  /*10e00*/  MOV R125, UR29 ;  /* 0x0000001d007d7c02 */ /* 0x000fc60008000f00 */
[----:B------:R-:W1:Y:S01]  /*10e10*/  LDCU.128 UR28, c[0x0][0x3c0] ;  /* 0x00007800ff1c77ac */ /* 0x000e620008000c00 */
[----:B------:R-:W5:Y:S04]  /*10e20*/  LDG.E.64 R42, desc[UR34][R142.64] ;  /* 0x000000228e2a7981 */ /* 0x000f68000c1e1b00 */
[----:B------:R-:W2:Y:S01]  /*10e30*/  LDG.E.64 R124, desc[UR34][R124.64] ;  /* 0x000000227c7c7981 */ /* 0x000ea2000c1e1b00 */
[----:B---3--:R-:W-:Y:S02]  /*10e40*/  UIADD3 UR7, UPT, UPT, UR7, -0x1, URZ ;  /* 0xffffffff07077890 */ /* 0x008fe4000fffe0ff */
[----:B----4-:R-:W-:-:S04]  /*10e50*/  UISETP.GT.AND UP0, UPT, UR57, URZ, UPT ;  /* 0x000000ff3900728c */ /* 0x010fc8000bf04270 */
[----:B0-----:R-:W-:Y:S01]  /*10e60*/  UISETP.GT.AND UP0, UPT, UR7, UR58, UP0 ;  /* 0x0000003a0700728c */ /* 0x001fe20008704270 */
[----:B-----5:R-:W-:Y:S02]  /*10e70*/  DMUL R42, R52, R42 ;  /* 0x0000002a342a7228 */ /* 0x020fe40000000000 */
[----:B--2---:R-:W-:Y:S02]  /*10e80*/  DMUL R44, R82, R124 ;  /* 0x0000007c522c7228 */ /* 0x004fe40000000000 */
[----:B-1----:R-:W-:-:S06]  /*10e90*/  DFMA R2, R124, UR28, R74 ;  /* 0x0000001c7c027c2b */ /* 0x002fcc000800004a */
[----:B------:R-:W-:Y:S02]  /*10ea0*/  DSETP.GTU.AND P4, PT, R48, R44, PT ;  /* 0x0000002c3000722a */ /* 0x000fe40003f8c000 */
[----:B------:R-:W-:-:S04]  /*10eb0*/  DADD R2, R58, R2 ;  /* 0x000000003a027229 */ /* 0x000fc80000000002 */
[----:B------:R-:W-:Y:S02]  /*10ec0*/  FSEL R42, R42, RZ, !P4 ;  /* 0x000000ff2a2a7208 */ /* 0x000fe40006000000 */
[----:B------:R-:W-:-:S06]  /*10ed0*/  FSEL R43, R43, -6.1103515625, !P4 ;  /* 0xc0c388002b2b7808 */ /* 0x000fcc0006000000 */
[----:B------:R-:W-:-:S08]  /*10ee0*/  DADD R42, R2, R42 ;  /* 0x00000000022a7229 */ /* 0x000fd0000000002a */
[----:B------:R-:W-:-:S08]  /*10ef0*/  DADD R42, -R46, R42 ;  /* 0x000000002e2a7229 */ /* 0x000fd0000000012a */
[----:B------:R-:W-:Y:S01]  /*10f00*/  DADD R42, R96, R42 ;  /* 0x00000000602a7229 */ /* 0x000fe2000000002a */
[----:B------:R-:W-:Y:S02]  /*10f10*/  MOV R2, UR28 ;  /* 0x0000001c00027c02 */ /* 0x000fe40008000f00 */
[----:B------:R-:W-:Y:S01]  /*10f20*/  MOV R3, UR29 ;  /* 0x0000001d00037c02 */ /* 0x000fe20008000f00 */
[----:B------:R-:W0:Y:S04]  /*10f30*/  LDCU.64 UR28, c[0x0][0x428] ;  /* 0x00008500ff1c77ac */ /* 0x000e280008000a00 */
[----:B------:R-:W-:-:S08]  /*10f40*/  DADD R42, -R56, R42 ;  /* 0x00000000382a7229 */ /* 0x000fd0000000012a */
[----:B------:R-:W-:-:S08]  /*10f50*/  DFMA R2, R2, -UR18, R42 ;  /* 0x8000001202027c2b */ /* 0x000fd0000800002a */
[----:B------:R-:W-:-:S08]  /*10f60*/  DFMA R2, -R124, UR48, R2 ;  /* 0x000000307c027c2b */ /* 0x000fd00008000102 */
[----:B------:R-:W-:Y:S01]  /*10f70*/  DFMA R44, -R68, UR30, R2 ;  /* 0x0000001e442c7c2b */ /* 0x000fe20008000102 */
[----:B------:R-:W-:Y:S02]  /*10f80*/  CS2R R124, SRZ ;  /* 0x00000000007c7805 */ /* 0x000fe4000001ff00 */
[----:B------:R-:W-:-:S05]  /*10f90*/  CS2R R42, SRZ ;  /* 0x00000000002a7805 */ /* 0x000fca000001ff00 */
        /* <DEDUP_REMOVED lines=15> */
.L_x_407:
        /* <DEDUP_REMOVED lines=82> */
.L_x_406:
        /* <DEDUP_REMOVED lines=48> */
.L_x_408:
        /* <DEDUP_REMOVED lines=25> */
.L_x_405:
[----:B------:R-:W0:Y:S01]  /*11a40*/  LDCU UR7, c[0x0][0x3a0] ;  /* 0x00007400ff0777ac */ /* 0x000e220008000800 */
[----:B------:R-:W-:Y:S01]  /*11a50*/  CS2R R42, SRZ ;  /* 0x00000000002a7805 */ /* 0x000fe2000001ff00 */
[----:B0-----:R-:W-:-:S09]  /*11a60*/  UISETP.GE.AND UP0, UPT, UR7, 0x1, UPT ;  /* 0x000000010700788c */ /* 0x001fd2000bf06270 */
[----:B------:R-:W-:Y:S05]  /*11a70*/  BRA.U !UP0, `(.L_x_404) ;  /* 0x0000000908f07547 */ /* 0x000fea000b800000 */
[----:B------:R-:W-:Y:S02]  /*11a80*/  CS2R R42, SRZ ;  /* 0x00000000002a7805 */ /* 0x000fe4000001ff00 */
[----:B------:R-:W-:Y:S01]  /*11a90*/  CS2R R124, SRZ ;  /* 0x00000000007c7805 */ /* 0x000fe2000001ff00 */
[----:B------:R-:W-:-:S06]  /*11aa0*/  UMOV UR7, URZ ;  /* 0x000000ff00077c82 */ /* 0x000fcc0008000000 */
.L_x_413:
        /* <DEDUP_REMOVED lines=11> */
.L_x_410:
        /* <DEDUP_REMOVED lines=89> */
.L_x_409:
        /* <DEDUP_REMOVED lines=57> */
.L_x_412:
        /* <DEDUP_REMOVED lines=27> */
.L_x_411:
[----:B------:R-:W-:Y:S05]  /*12630*/  BRA.U UP0, `(.L_x_413) ;  /* 0xfffffff5001c7547 */ /* 0x000fea000b83ffff */
.L_x_404:
        /* <DEDUP_REMOVED lines=88> */
.L_x_419:
[----:B------:R-:W-:Y:S01]  /*12bc0*/  FSETP.GEU.AND P4, PT, R24, RZ, PT ;  /* 0x000000ff1800720b */ /* 0x000fe20003f8e000 */
[----:B------:R-:W-:Y:S01]  /*12bd0*/  FADD R143, R3, R3 ;  /* 0x00000003038f7221 */ /* 0x000fe20000000000 */
[----:B------:R-:W-:-:S11]  /*12be0*/  FSETP.NEU.AND P5, PT, |R36|, 1, PT ;  /* 0x3f8000002400780b */ /* 0x000fd60003fad200 */
[----:B------:R-:W-:-:S04]  /*12bf0*/  @!P4 LOP3.LUT R143, R143, 0x7f800000, RZ, 0x3c, !PT ;  /* 0x7f8000008f8fc812 */ /* 0x000fc800078e3cff */
[----:B------:R-:W-:Y:S01]  /*12c00*/  @P5 LOP3.LUT R143, R143, 0x7fffffff, RZ, 0xc0, !PT ;  /* 0x7fffffff8f8f5812 */ /* 0x000fe200078ec0ff */
[----:B------:R-:W-:Y:S06]  /*12c10*/  BRA `(.L_x_417) ;  /* 0x0000000000047947 */ /* 0x000fec0003800000 */
.L_x_418:
[----:B------:R-:W-:-:S07]  /*12c20*/  FADD R143, R24, R3 ;  /* 0x00000003188f7221 */ /* 0x000fce0000000000 */
.L_x_417:
[----:B------:R-:W-:Y:S05]  /*12c30*/  BSYNC.RECONVERGENT B0 ;  /* 0x0000000000007941 */ /* 0x000fea0003800200 */
.L_x_416:
        /* <DEDUP_REMOVED lines=79> */
.L_x_423:
[----:B------:R-:W-:Y:S01]  /*13130*/  FSETP.GEU.AND P4, PT, R26, RZ, PT ;  /* 0x000000ff1a00720b */ /* 0x000fe20003f8e000 */
[----:B------:R-:W-:Y:S01]  /*13140*/  FADD R146, R3, R3 ;  /* 0x0000000303927221 */ /* 0x000fe20000000000 */
[----:B------:R-:W-:-:S11]  /*13150*/  FSETP.NEU.AND P5, PT, |R41|, 1, PT ;  /* 0x3f8000002900780b */ /* 0x000fd60003fad200 */
[----:B------:R-:W-:-:S04]  /*13160*/  @!P4 LOP3.LUT R146, R146, 0x7f800000, RZ, 0x3c, !PT ;  /* 0x7f8000009292c812 */ /* 0x000fc800078e3cff */
[----:B------:R-:W-:Y:S01]  /*13170*/  @P5 LOP3.LUT R146, R146, 0x7fffffff, RZ, 0xc0, !PT ;  /* 0x7fffffff92925812 */ /* 0x000fe200078ec0ff */
[----:B------:R-:W-:Y:S06]  /*13180*/  BRA `(.L_x_421) ;  /* 0x0000000000047947 */ /* 0x000fec0003800000 */
.L_x_422:
[----:B------:R-:W-:-:S07]  /*13190*/  FADD R146, R26, R3 ;  /* 0x000000031a927221 */ /* 0x000fce0000000000 */
.L_x_421:
[----:B------:R-:W-:Y:S05]  /*131a0*/  BSYNC.RECONVERGENT B0 ;  /* 0x0000000000007941 */ /* 0x000fea0003800200 */
.L_x_420:
        /* <DEDUP_REMOVED lines=20> */
.L_x_425:
[----:B------:R-:W-:Y:S05]  /*132f0*/  BSYNC.RECONVERGENT B1 ;  /* 0x0000000000017941 */ /* 0x000fea0003800200 */
.L_x_424:
[----:B------:R-:W-:Y:S05]  /*13300*/  BRA `(.L_x_415) ;  /* 0x0000001400347947 */ /* 0x000fea0003800000 */
.L_x_414:
        /* <DEDUP_REMOVED lines=80> */
.L_x_429:
[----:B------:R-:W-:Y:S01]  /*13810*/  FSETP.GEU.AND P4, PT, R25, RZ, PT ;  /* 0x000000ff1900720b */ /* 0x000fe20003f8e000 */
[----:B------:R-:W-:Y:S01]  /*13820*/  FADD R142, R2, R2 ;  /* 0x00000002028e7221 */ /* 0x000fe20000000000 */
[----:B------:R-:W-:-:S11]  /*13830*/  FSETP.NEU.AND P5, PT, |R37|, 1, PT ;  /* 0x3f8000002500780b */ /* 0x000fd60003fad200 */
[----:B------:R-:W-:-:S04]  /*13840*/  @!P4 LOP3.LUT R142, R142, 0x7f800000, RZ, 0x3c, !PT ;  /* 0x7f8000008e8ec812 */ /* 0x000fc800078e3cff */
[----:B------:R-:W-:Y:S01]  /*13850*/  @P5 LOP3.LUT R142, R142, 0x7fffffff, RZ, 0xc0, !PT ;  /* 0x7fffffff8e8e5812 */ /* 0x000fe200078ec0ff */
[----:B------:R-:W-:Y:S06]  /*13860*/  BRA `(.L_x_427) ;  /* 0x0000000000047947 */ /* 0x000fec0003800000 */
.L_x_428:
[----:B------:R-:W-:-:S07]  /*13870*/  FADD R142, R25, R2 ;  /* 0x00000002198e7221 */ /* 0x000fce0000000000 */
.L_x_427:
[----:B------:R-:W-:Y:S05]  /*13880*/  BSYNC.RECONVERGENT B0 ;  /* 0x0000000000007941 */ /* 0x000fea0003800200 */
.L_x_426:
        /* <DEDUP_REMOVED lines=82> */
.L_x_433:
[----:B------:R-:W-:Y:S01]  /*13db0*/  FSETP.GEU.AND P4, PT, R23, RZ, PT ;  /* 0x000000ff1700720b */ /* 0x000fe20003f8e000 */
[----:B------:R-:W-:Y:S01]  /*13dc0*/  FADD R3, R2, R2 ;  /* 0x0000000202037221 */ /* 0x000fe20000000000 */
[----:B------:R-:W-:-:S11]  /*13dd0*/  FSETP.NEU.AND P5, PT, |R32|, 1, PT ;  /* 0x3f8000002000780b */ /* 0x000fd60003fad200 */
[----:B------:R-:W-:-:S04]  /*13de0*/  @!P4 LOP3.LUT R3, R3, 0x7f800000, RZ, 0x3c, !PT ;  /* 0x7f8000000303c812 */ /* 0x000fc800078e3cff */
[----:B------:R-:W-:Y:S01]  /*13df0*/  @P5 LOP3.LUT R3, R3, 0x7fffffff, RZ, 0xc0, !PT ;  /* 0x7fffffff03035812 */ /* 0x000fe200078ec0ff */
[----:B------:R-:W-:Y:S06]  /*13e00*/  BRA `(.L_x_431) ;  /* 0x0000000000047947 */ /* 0x000fec0003800000 */
.L_x_432:
[----:B------:R-:W-:-:S07]  /*13e10*/  FADD R3, R23, R2 ;  /* 0x0000000217037221 */ /* 0x000fce0000000000 */
.L_x_431:
[----:B------:R-:W-:Y:S05]  /*13e20*/  BSYNC.RECONVERGENT B0 ;  /* 0x0000000000007941 */ /* 0x000fea0003800200 */
.L_x_430:
        /* <DEDUP_REMOVED lines=78> */
.L_x_437:
[----:B------:R-:W-:Y:S01]  /*14310*/  FSETP.GEU.AND P4, PT, R26, RZ, PT ;  /* 0x000000ff1a00720b */ /* 0x000fe20003f8e000 */
[----:B------:R-:W-:Y:S01]  /*14320*/  FADD R146, R3, R3 ;  /* 0x0000000303927221 */ /* 0x000fe20000000000 */
[----:B------:R-:W-:-:S11]  /*14330*/  FSETP.NEU.AND P5, PT, |R41|, 1, PT ;  /* 0x3f8000002900780b */ /* 0x000fd60003fad200 */
[----:B------:R-:W-:-:S04]  /*14340*/  @!P4 LOP3.LUT R146, R146, 0x7f800000, RZ, 0x3c, !PT ;  /* 0x7f8000009292c812 */ /* 0x000fc800078e3cff */
[----:B------:R-:W-:Y:S01]  /*14350*/  @P5 LOP3.LUT R146, R146, 0x7fffffff, RZ, 0xc0, !PT ;  /* 0x7fffffff92925812 */ /* 0x000fe200078ec0ff */
[----:B------:R-:W-:Y:S06]  /*14360*/  BRA `(.L_x_435) ;  /* 0x0000000000047947 */ /* 0x000fec0003800000 */
.L_x_436:
[----:B------:R-:W-:-:S07]  /*14370*/  FADD R146, R26, R3 ;  /* 0x000000031a927221 */ /* 0x000fce0000000000 */
.L_x_435:
[----:B------:R-:W-:Y:S05]  /*14380*/  BSYNC.RECONVERGENT B0 ;  /* 0x0000000000007941 */ /* 0x000fea0003800200 */
.L_x_434:
        /* <DEDUP_REMOVED lines=23> */
.L_x_439:
[----:B------:R-:W-:Y:S05]  /*14500*/  BSYNC.RECONVERGENT B1 ;  /* 0x0000000000017941 */ /* 0x000fea0003800200 */
.L_x_438:
        /* <DEDUP_REMOVED lines=44> */
.L_x_440:
[----:B------:R-:W-:-:S11]  /*147d0*/  DADD R142, -R142, R2 ;  /* 0x000000008e8e7229 */ /* 0x000fd60000000102 */
.L_x_415:
        /* <DEDUP_REMOVED lines=107> */
.L_x_447:
[----:B------:R-:W-:Y:S01]  /*14e90*/  FSETP.GEU.AND P4, PT, R24, RZ, PT ;  /* 0x000000ff1800720b */ /* 0x000fe20003f8e000 */
[----:B------:R-:W-:Y:S01]  /*14ea0*/  FADD R143, R3, R3 ;  /* 0x00000003038f7221 */ /* 0x000fe20000000000 */
[----:B------:R-:W-:-:S11]  /*14eb0*/  FSETP.NEU.AND P5, PT, |R36|, 1, PT ;  /* 0x3f8000002400780b */ /* 0x000fd60003fad200 */
[----:B------:R-:W-:-:S04]  /*14ec0*/  @!P4 LOP3.LUT R143, R143, 0x7f800000, RZ, 0x3c, !PT ;  /* 0x7f8000008f8fc812 */ /* 0x000fc800078e3cff */
[----:B------:R-:W-:Y:S01]  /*14ed0*/  @P5 LOP3.LUT R143, R143, 0x7fffffff, RZ, 0xc0, !PT ;  /* 0x7fffffff8f8f5812 */ /* 0x000fe200078ec0ff */
[----:B------:R-:W-:Y:S06]  /*14ee0*/  BRA `(.L_x_445) ;  /* 0x0000000000047947 */ /* 0x000fec0003800000 */
.L_x_446:
[----:B------:R-:W-:-:S07]  /*14ef0*/  FADD R143, R24, R3 ;  /* 0x00000003188f7221 */ /* 0x000fce0000000000 */
.L_x_445:
[----:B------:R-:W-:Y:S05]  /*14f00*/  BSYNC.RECONVERGENT B0 ;  /* 0x0000000000007941 */ /* 0x000fea0003800200 */
.L_x_444:
        /* <DEDUP_REMOVED lines=79> */
.L_x_451:
[----:B------:R-:W-:Y:S01]  /*15400*/  FSETP.GEU.AND P4, PT, R26, RZ, PT ;  /* 0x000000ff1a00720b */ /* 0x000fe20003f8e000 */
[----:B------:R-:W-:Y:S01]  /*15410*/  FADD R146, R3, R3 ;  /* 0x0000000303927221 */ /* 0x000fe20000000000 */
[----:B------:R-:W-:-:S11]  /*15420*/  FSETP.NEU.AND P5, PT, |R41|, 1, PT ;  /* 0x3f8000002900780b */ /* 0x000fd60003fad200 */
[----:B------:R-:W-:-:S04]  /*15430*/  @!P4 LOP3.LUT R146, R146, 0x7f800000, RZ, 0x3c, !PT ;  /* 0x7f8000009292c812 */ /* 0x000fc800078e3cff */
[----:B------:R-:W-:Y:S01]  /*15440*/  @P5 LOP3.LUT R146, R146, 0x7fffffff, RZ, 0xc0, !PT ;  /* 0x7fffffff92925812 */ /* 0x000fe200078ec0ff */
[----:B------:R-:W-:Y:S06]  /*15450*/  BRA `(.L_x_449) ;  /* 0x0000000000047947 */ /* 0x000fec0003800000 */
.L_x_450:
[----:B------:R-:W-:-:S07]  /*15460*/  FADD R146, R26, R3 ;  /* 0x000000031a927221 */ /* 0x000fce0000000000 */
.L_x_449:
[----:B------:R-:W-:Y:S05]  /*15470*/  BSYNC.RECONVERGENT B0 ;  /* 0x0000000000007941 */ /* 0x000fea0003800200 */
.L_x_448:
        /* <DEDUP_REMOVED lines=20> */
.L_x_453:
[----:B------:R-:W-:Y:S05]  /*155c0*/  BSYNC.RECONVERGENT B1 ;  /* 0x0000000000017941 */ /* 0x000fea0003800200 */
.L_x_452:
[----:B------:R-:W-:Y:S05]  /*155d0*/  BRA `(.L_x_443) ;  /* 0x0000001400407947 */ /* 0x000fea0003800000 */
.L_x_442:
        /* <DEDUP_REMOVED lines=80> */
.L_x_457:
[----:B------:R-:W-:Y:S01]  /*15ae0*/  FSETP.GEU.AND P4, PT, R25, RZ, PT ;  /* 0x000000ff1900720b */ /* 0x000fe20003f8e000 */
[----:B------:R-:W-:Y:S01]  /*15af0*/  FADD R142, R2, R2 ;  /* 0x00000002028e7221 */ /* 0x000fe20000000000 */
[----:B------:R-:W-:-:S11]  /*15b00*/  FSETP.NEU.AND P5, PT, |R37|, 1, PT ;  /* 0x3f8000002500780b */ /* 0x000fd60003fad200 */
[----:B------:R-:W-:-:S04]  /*15b10*/  @!P4 LOP3.LUT R142, R142, 0x7f800000, RZ, 0x3c, !PT ;  /* 0x7f8000008e8ec812 */ /* 0x000fc800078e3cff */
[----:B------:R-:W-:Y:S01]  /*15b20*/  @P5 LOP3.LUT R142, R142, 0x7fffffff, RZ, 0xc0, !PT ;  /* 0x7fffffff8e8e5812 */ /* 0x000fe200078ec0ff */
[----:B------:R-:W-:Y:S06]  /*15b30*/  BRA `(.L_x_455) ;  /* 0x0000000000047947 */ /* 0x000fec0003800000 */
.L_x_456:
[----:B------:R-:W-:-:S07]  /*15b40*/  FADD R142, R25, R2 ;  /* 0x00000002198e7221 */ /* 0x000fce0000000000 */
.L_x_455:
[----:B------:R-:W-:Y:S05]  /*15b50*/  BSYNC.RECONVERGENT B0 ;  /* 0x0000000000007941 */ /* 0x000fea0003800200 */
.L_x_454:
        /* <DEDUP_REMOVED lines=82> */
.L_x_461:
[----:B------:R-:W-:Y:S01]  /*16080*/  FSETP.GEU.AND P4, PT, R23, RZ, PT ;  /* 0x000000ff1700720b */ /* 0x000fe20003f8e000 */
[----:B------:R-:W-:Y:S01]  /*16090*/  FADD R3, R2, R2 ;  /* 0x0000000202037221 */ /* 0x000fe20000000000 */
[----:B------:R-:W-:-:S11]  /*160a0*/  FSETP.NEU.AND P5, PT, |R32|, 1, PT ;  /* 0x3f8000002000780b */ /* 0x000fd60003fad200 */
[----:B------:R-:W-:-:S04]  /*160b0*/  @!P4 LOP3.LUT R3, R3, 0x7f800000, RZ, 0x3c, !PT ;  /* 0x7f8000000303c812 */ /* 0x000fc800078e3cff */
[----:B------:R-:W-:Y:S01]  /*160c0*/  @P5 LOP3.LUT R3, R3, 0x7fffffff, RZ, 0xc0, !PT ;  /* 0x7fffffff03035812 */ /* 0x000fe200078ec0ff */
[----:B------:R-:W-:Y:S06]  /*160d0*/  BRA `(.L_x_459) ;  /* 0x0000000000047947 */ /* 0x000fec0003800000 */
.L_x_460:
[----:B------:R-:W-:-:S07]  /*160e0*/  FADD R3, R23, R2 ;  /* 0x0000000217037221 */ /* 0x000fce0000000000 */
.L_x_459:
[----:B------:R-:W-:Y:S05]  /*160f0*/  BSYNC.RECONVERGENT B0 ;  /* 0x0000000000007941 */ /* 0x000fea0003800200 */
.L_x_458:
        /* <DEDUP_REMOVED lines=78> */
.L_x_465:
[----:B------:R-:W-:Y:S01]  /*165e0*/  FSETP.GEU.AND P4, PT, R26, RZ, PT ;  /* 0x000000ff1a00720b */ /* 0x000fe20003f8e000 */
[----:B------:R-:W-:Y:S01]  /*165f0*/  FADD R146, R3, R3 ;  /* 0x0000000303927221 */ /* 0x000fe20000000000 */
[----:B------:R-:W-:-:S11]  /*16600*/  FSETP.NEU.AND P5, PT, |R41|, 1, PT ;  /* 0x3f8000002900780b */ /* 0x000fd60003fad200 */
[----:B------:R-:W-:-:S04]  /*16610*/  @!P4 LOP3.LUT R146, R146, 0x7f800000, RZ, 0x3c, !PT ;  /* 0x7f8000009292c812 */ /* 0x000fc800078e3cff */
[----:B------:R-:W-:Y:S01]  /*16620*/  @P5 LOP3.LUT R146, R146, 0x7fffffff, RZ, 0xc0, !PT ;  /* 0x7fffffff92925812 */ /* 0x000fe200078ec0ff */
[----:B------:R-:W-:Y:S06]  /*16630*/  BRA `(.L_x_463) ;  /* 0x0000000000047947 */ /* 0x000fec0003800000 */
.L_x_464:
[----:B------:R-:W-:-:S07]  /*16640*/  FADD R146, R26, R3 ;  /* 0x000000031a927221 */ /* 0x000fce0000000000 */
.L_x_463:
[----:B------:R-:W-:Y:S05]  /*16650*/  BSYNC.RECONVERGENT B0 ;  /* 0x0000000000007941 */ /* 0x000fea0003800200 */
.L_x_462:
        /* <DEDUP_REMOVED lines=20> */
[----:B------:R-:W-:Y:S05]  /*167a0*/  CALL.REL.NOINC `($__internal_3_$__cuda_sm20_div_rn_f64_full) ;  /* 0x0000000c00fc7944 */ /* 0x000fea0003c00000 */
[----:B------:R-:W-:Y:S02]  /*167b0*/  MOV R2, R142 ;  /* 0x0000008e00027202 */ /* 0x000fe40000000f00 */
[----:B------:R-:W-:-:S07]  /*167c0*/  MOV R3, R143 ;  /* 0x0000008f00037202 */ /* 0x000fce0000000f00 */
.L_x_467:
[----:B------:R-:W-:Y:S05]  /*167d0*/  BSYNC.RECONVERGENT B1 ;  /* 0x0000000000017941 */ /* 0x000fea0003800200 */
.L_x_466:
        /* <DEDUP_REMOVED lines=43> */
[----:B------:R-:W-:Y:S05]  /*16a90*/  CALL.REL.NOINC `($__internal_3_$__cuda_sm20_div_rn_f64_full) ;  /* 0x0000000c00407944 */ /* 0x000fea0003c00000 */
.L_x_468:
[----:B------:R-:W-:Y:S02]  /*16aa0*/  MOV R70, UR10 ;  /* 0x0000000a00467c02 */ /* 0x000fe40008000f00 */
[----:B------:R-:W-:-:S06]  /*16ab0*/  MOV R71, UR11 ;  /* 0x0000000b00477c02 */ /* 0x000fcc0008000f00 */
[----:B------:R-:W5:Y:S01]  /*16ac0*/  LDG.E.64 R70, desc[UR34][R70.64] ;  /* 0x0000002246467981 */ /* 0x000f62000c1e1b00 */
[----:B------:R-:W-:-:S11]  /*16ad0*/  DADD R142, -R142, R2 ;  /* 0x000000008e8e7229 */ /* 0x000fd60000000102 */
.L_x_443:
        /* <DEDUP_REMOVED lines=16> */
.L_x_441:
        /* <DEDUP_REMOVED lines=20> */
.L_x_403:
[----:B------:R-:W0:Y:S01]  /*16d20*/  LDCU UR6, c[0x0][0x394] ;  /* 0x00007280ff0677ac */ /* 0x000e220008000800 */
[----:B------:R-:W-:-:S04]  /*16d30*/  UIADD3 UR5, UPT, UPT, UR5, 0x1, URZ ;  /* 0x0000000105057890 */ /* 0x000fc8000fffe0ff */
[----:B0-----:R-:W-:-:S09]  /*16d40*/  UISETP.NE.AND UP0, UPT, UR5, UR6, UPT ;  /* 0x000000060500728c */ /* 0x001fd2000bf05270 */
[----:B------:R-:W-:Y:S05]  /*16d50*/  BRA.U UP0, `(.L_x_471) ;  /* 0xfffffea900f87547 */ /* 0x000fea000b83ffff */
.L_x_246:
        /* <DEDUP_REMOVED lines=8> */
.L_x_243:
        /* <DEDUP_REMOVED lines=44> */
.L_x_474:
[----:B------:R-:W-:-:S06]  /*170a0*/  DSETP.GT.AND P0, PT, R110, R112, PT ;  /* 0x000000706e00722a */ /* 0x000fcc0003f04000 */
        /* <DEDUP_REMOVED lines=34> */
.L_x_475:
        /* <DEDUP_REMOVED lines=32> */
        .weak           $__internal_2_$__cuda_sm20_dblrcp_rn_slowpath_v3
        .type           $__internal_2_$__cuda_sm20_dblrcp_rn_slowpath_v3,@function
        .size           $__internal_2_$__cuda_sm20_dblrcp_rn_slowpath_v3,($__internal_3_$__cuda_sm20_div_rn_f64_full - $__internal_2_$__cuda_sm20_dblrcp_rn_slowpath_v3)
$__internal_2_$__cuda_sm20_dblrcp_rn_slowpath_v3:
        /* <DEDUP_REMOVED lines=27> */
.L_x_478:
        /* <DEDUP_REMOVED lines=11> */
.L_x_476:
[----:B------:R-:W-:Y:S02]  /*17730*/  LOP3.LUT R27, R37, 0x80000, RZ, 0xfc, !PT ;  /* 0x00080000251b7812 */ /* 0x000fe400078efcff */
[----:B------:R-:W-:Y:S02]  /*17740*/  MOV R26, R36 ;  /* 0x00000024001a7202 */ /* 0x000fe40000000f00 */
[----:B------:R-:W-:Y:S02]  /*17750*/  R2UR UR5, R27 ;  /* 0x000000001b0572ca */ /* 0x000fe400000e0000 */
[----:B------:R-:W-:-:S15]  /*17760*/  R2UR UR4, R26 ;  /* 0x000000001a0472ca */ /* 0x000fde00000e0000 */
.L_x_477:
[----:B------:R-:W-:Y:S02]  /*17770*/  MOV R26, R29 ;  /* 0x0000001d001a7202 */ /* 0x000fe40000000f00 */
[----:B------:R-:W-:-:S04]  /*17780*/  MOV R27, 0x0 ;  /* 0x00000000001b7802 */ /* 0x000fc80000000f00 */
[----:B------:R-:W-:Y:S05]  /*17790*/  RET.REL.NODEC R26 `(_Z3vfiiiiiiiiiiiddddddddddddddddddddPKdS0_S0_S0_S0_S0_S0_S0_S0_S0_S0_S0_S0_iidPdS1_PiS2_S2_S2_S2_S2_S2_S1_S1_) ;  /* 0xfffffe881a187950 */ /* 0x000fea0003c3ffff */
        .weak           $__internal_3_$__cuda_sm20_div_rn_f64_full
        .type           $__internal_3_$__cuda_sm20_div_rn_f64_full,@function
        .size           $__internal_3_$__cuda_sm20_div_rn_f64_full,($_Z3vfiiiiiiiiiiiddddddddddddddddddddPKdS0_S0_S0_S0_S0_S0_S0_S0_S0_S0_S0_S0_iidPdS1_PiS2_S2_S2_S2_S2_S2_S1_S1_$__internal_accurate_pow - $__internal_3_$__cuda_sm20_div_rn_f64_full)
$__internal_3_$__cuda_sm20_div_rn_f64_full:
        /* <DEDUP_REMOVED lines=72> */
.L_x_480:
        /* <DEDUP_REMOVED lines=17> */
.L_x_483:
[----:B------:R-:W-:Y:S02]  /*17d30*/  LOP3.LUT R143, R155, 0x80000, RZ, 0xfc, !PT ;  /* 0x000800009b8f7812 */ /* 0x000fe400078efcff */
[----:B------:R-:W-:Y:S02]  /*17d40*/  MOV R162, R154 ;  /* 0x0000009a00a27202 */ /* 0x000fe40000000f00 */
[----:B------:R-:W-:Y:S01]  /*17d50*/  MOV R163, R143 ;  /* 0x0000008f00a37202 */ /* 0x000fe20000000f00 */
[----:B------:R-:W-:Y:S06]  /*17d60*/  BRA `(.L_x_481) ;  /* 0x00000000000c7947 */ /* 0x000fec0003800000 */
.L_x_482:
[----:B------:R-:W-:Y:S02]  /*17d70*/  LOP3.LUT R143, R159, 0x80000, RZ, 0xfc, !PT ;  /* 0x000800009f8f7812 */ /* 0x000fe400078efcff */
[----:B------:R-:W-:Y:S02]  /*17d80*/  MOV R162, R158 ;  /* 0x0000009e00a27202 */ /* 0x000fe40000000f00 */
[----:B------:R-:W-:-:S07]  /*17d90*/  MOV R163, R143 ;  /* 0x0000008f00a37202 */ /* 0x000fce0000000f00 */
.L_x_481:
[----:B------:R-:W-:Y:S05]  /*17da0*/  BSYNC.RECONVERGENT B0 ;  /* 0x0000000000007941 */ /* 0x000fea0003800200 */
.L_x_479:
[----:B------:R-:W-:Y:S01]  /*17db0*/  HFMA2 R145, -RZ, RZ, 0, 0 ;  /* 0x00000000ff917431 */ /* 0x000fe200000001ff */
[----:B------:R-:W-:Y:S01]  /*17dc0*/  MOV R142, R162 ;  /* 0x000000a2008e7202 */ /* 0x000fe20000000f00 */
[----:B------:R-:W-:Y:S02]  /*17dd0*/  IMAD.MOV.U32 R143, RZ, RZ, R163 ;  /* 0x000000ffff8f7224 */ /* 0x000fe400078e00a3 */
[----:B------:R-:W-:Y:S05]  /*17de0*/  RET.REL.NODEC R144 `(_Z3vfiiiiiiiiiiiddddddddddddddddddddPKdS0_S0_S0_S0_S0_S0_S0_S0_S0_S0_S0_S0_iidPdS1_PiS2_S2_S2_S2_S2_S2_S1_S1_) ;  /* 0xfffffe8090847950 */ /* 0x000fea0003c3ffff */
        .type           $_Z3vfiiiiiiiiiiiddddddddddddddddddddPKdS0_S0_S0_S0_S0_S0_S0_S0_S0_S0_S0_S0_iidPdS1_PiS2_S2_S2_S2_S2_S2_S1_S1_$__internal_accurate_pow,@function
        .size           $_Z3vfiiiiiiiiiiiddddddddddddddddddddPKdS0_S0_S0_S0_S0_S0_S0_S0_S0_S0_S0_S0_iidPdS1_PiS2_S2_S2_S2_S2_S2_S1_S1_$__internal_accurate_pow,(.L_x_509 - $_Z3vfiiiiiiiiiiiddddddddddddddddddddPKdS0_S0_S0_S0_S0_S0_S0_S0_S0_S0_S0_S0_iidPdS1_PiS2_S2_S2_S2_S2_S2_S1_S1_$__internal_accurate_pow)
$_Z3vfiiiiiiiiiiiddddddddddddddddddddPKdS0_S0_S0_S0_S0_S0_S0_S0_S0_S0_S0_S0_iidPdS1_PiS2_S2_S2_S2_S2_S2_S1_S1_$__internal_accurate_pow:
        /* <DEDUP_REMOVED lines=167> */
.L_x_484:
        /* <DEDUP_REMOVED lines=8> */
[----:B------:R-:W-:Y:S06]  /*188e0*/  RET.REL.NODEC R146 `(_Z3vfiiiiiiiiiiiddddddddddddddddddddPKdS0_S0_S0_S0_S0_S0_S0_S0_S0_S0_S0_S0_iidPdS1_PiS2_S2_S2_S2_S2_S2_S1_S1_) ;  /* 0xfffffe7492c47950 */ /* 0x000fec0003c3ffff */
.L_x_485:
        /* <DEDUP_REMOVED lines=9> */
.L_x_509:


//--------------------- .text._Z5PmortiiiiiidddddddPKdS0_S0_S0_S0_S0_S0_iPKiS2_S2_PdS3_ --------------------------
	.section	.text._Z5PmortiiiiiidddddddPKdS0_S0_S0_S0_S0_S0_iPKiS2_S2_PdS3_,"ax",@progbits
	.align	128
        .global         _Z5PmortiiiiiidddddddPKdS0_S0_S0_S0_S0_S0_iPKiS2_S2_PdS3_
        .type           _Z5PmortiiiiiidddddddPKdS0_S0_S0_S0_S0_S0_iPKiS2_S2_PdS3_,@function
        .size           _Z5PmortiiiiiidddddddPKdS0_S0_S0_S0_S0_S0_iPKiS2_S2_PdS3_,(.L_x_511 - _Z5PmortiiiiiidddddddPKdS0_S0_S0_S0_S0_S0_iPKiS2_S2_PdS3_)
        .other          _Z5PmortiiiiiidddddddPKdS0_S0_S0_S0_S0_S0_iPKiS2_S2_PdS3_,@"STO_CUDA_ENTRY STV_DEFAULT"
_Z5PmortiiiiiidddddddPKdS0_S0_S0_S0_S0_S0_iPKiS2_S2_PdS3_:
.text._Z5PmortiiiiiidddddddPKdS0_S0_S0_S0_S0_S0_iPKiS2_S2_PdS3_:
[----:B------:R-:W-:Y:S08]  /*0000*/  LDC R1, c[0x0][0x37c] ;  /* 0x0000df00ff017b82 */ /* 0x000ff00000000800 */
[----:B------:R-:W0:Y:S02]  /*0010*/  S2UR UR21, SR_CTAID.X ;  /* 0x00000000001579c3 */ /* 0x000e240000002500 */
[----:B0-----:R-:W-:-:S13]  /*0020*/  ISETP.NE.AND P0, PT, RZ, UR21, PT ;  /* 0x00000015ff007c0c */ /* 0x001fda000bf05270 */
[----:B------:R-:W-:Y:S05]  /*0030*/  @!P0 EXIT ;  /* 0x000000000000894d */ /* 0x000fea0003800000 */
[----:B------:R-:W0:Y:S01]  /*0040*/  S2R R3, SR_TID.Z ;  /* 0x0000000000037919 */ /* 0x000e220000002300 */
[----:B------:R-:W1:Y:S01]  /*0050*/  S2UR UR24, SR_CTAID.Y ;  /* 0x00000000001879c3 */ /* 0x000e620000002600 */
[----:B------:R-:W2:Y:S01]  /*0060*/  LDCU.128 UR12, c[0x0][0x380] ;  /* 0x00007000ff0c77ac */ /* 0x000ea20008000c00 */
[----:B------:R-:W0:Y:S01]  /*0070*/  S2R R0, SR_TID.X ;  /* 0x0000000000007919 */ /* 0x000e220000002100 */
[----:B------:R-:W3:Y:S01]  /*0080*/  LDCU UR6, c[0x0][0x408] ;  /* 0x00008100ff0677ac */ /* 0x000ee20008000800 */
[----:B------:R-:W4:Y:S04]  /*0090*/  S2R R2, SR_TID.Y ;  /* 0x0000000000027919 */ /* 0x000f280000002200 */
[----:B------:R-:W0:Y:S01]  /*00a0*/  LDC.64 R12, c[0x0][0x390] ;  /* 0x0000e400ff0c7b82 */ /* 0x000e220000000a00 */
[----:B------:R-:W0:Y:S01]  /*00b0*/  LDCU.64 UR22, c[0x0][0x358] ;  /* 0x00006b00ff1677ac */ /* 0x000e220008000a00 */
[----:B--2---:R-:W-:-:S04]  /*00c0*/  UIADD3 UR4, UPT, UPT, UR12, -0x1, URZ ;  /* 0xffffffff0c047890 */ /* 0x004fc8000fffe0ff */
[----:B---3--:R-:W-:Y:S02]  /*00d0*/  UISETP.NE.AND UP0, UPT, UR4, UR6, UPT ;  /* 0x000000060400728c */ /* 0x008fe4000bf05270 */
[----:B-1----:R-:W-:-:S06]  /*00e0*/  UIMAD UR5, UR21, UR13, UR24 ;  /* 0x0000000d150572a4 */ /* 0x002fcc000f8e0218 */
[----:B------:R-:W-:Y:S01]  /*00f0*/  IMAD.U32 R7, RZ, RZ, UR5 ;  /* 0x00000005ff077e24 */ /* 0x000fe2000f8e00ff */
[----:B------:R-:W-:Y:S01]  /*0100*/  UIMAD UR5, UR15, UR14, URZ ;  /* 0x0000000e0f0572a4 */ /* 0x000fe2000f8e02ff */
[----:B0-----:R-:W-:Y:S02]  /*0110*/  IMAD R5, R3, R12, R0 ;  /* 0x0000000c03057224 */ /* 0x001fe400078e0200 */
[----:B------:R-:W-:Y:S02]  /*0120*/  IMAD R0, R12, UR13, RZ ;  /* 0x0000000d0c007c24 */ /* 0x000fe4000f8e02ff */
[----:B------:R-:W-:Y:S02]  /*0130*/  IMAD R5, R5, UR13, RZ ;  /* 0x0000000d05057c24 */ /* 0x000fe4000f8e02ff */
[----:B------:R-:W-:Y:S02]  /*0140*/  IMAD R0, R0, R13, RZ ;  /* 0x0000000d00007224 */ /* 0x000fe400078e02ff */
[----:B----4-:R-:W-:-:S02]  /*0150*/  IMAD R10, R2, UR13, RZ ;  /* 0x0000000d020a7c24 */ /* 0x010fc4000f8e02ff */
[----:B------:R-:W-:Y:S02]  /*0160*/  IMAD R0, R0, UR6, R5 ;  /* 0x0000000600007c24 */ /* 0x000fe4000f8e0205 */
[----:B------:R-:W-:-:S04]  /*0170*/  IMAD R5, R10, UR14, R7 ;  /* 0x0000000e0a057c24 */ /* 0x000fc8000f8e0207 */
[----:B------:R-:W-:Y:S01]  /*0180*/  IMAD R11, R0, UR5, R5 ;  /* 0x00000005000b7c24 */ /* 0x000fe2000f8e0205 */
[----:B------:R-:W-:Y:S06]  /*0190*/  BRA.U !UP0, `(.L_x_486) ;  /* 0x0000001508607547 */ /* 0x000fec000b800000 */
[----:B------:R-:W-:-:S13]  /*01a0*/  ISETP.GE.AND P0, PT, R13, 0x1, PT ;  /* 0x000000010d00780c */ /* 0x000fda0003f06270 */
[----:B------:R-:W-:Y:S05]  /*01b0*/  @!P0 EXIT ;  /* 0x000000000000894d */ /* 0x000fea0003800000 */
[----:B------:R-:W0:Y:S01]  /*01c0*/  I2F.F64 R6, R12 ;  /* 0x0000000c00067312 */ /* 0x000e220000201c00 */
[----:B------:R-:W1:Y:S01]  /*01d0*/  LDC.64 R16, c[0x0][0x428] ;  /* 0x00010a00ff107b82 */ /* 0x000e620000000a00 */
[----:B------:R-:W2:Y:S01]  /*01e0*/  LDCU.64 UR8, c[0x0][0x3e0] ;  /* 0x00007c00ff0877ac */ /* 0x000ea20008000a00 */
[----:B------:R-:W-:Y:S01]  /*01f0*/  ISETP.GE.AND P0, PT, R12, 0x1, PT ;  /* 0x000000010c00780c */ /* 0x000fe20003f06270 */
[----:B------:R-:W-:-:S04]  /*0200*/  UIMAD UR4, UR21, UR13, URZ ;  /* 0x0000000d150472a4 */ /* 0x000fc8000f8e02ff */
[----:B0-----:R-:W0:Y:S01]  /*0210*/  MUFU.RCP64H R5, R7 ;  /* 0x0000000700057308 */ /* 0x001e220000001800 */
[----:B------:R-:W-:Y:S01]  /*0220*/  VIADD R4, R7, 0x300402 ;  /* 0x0030040207047836 */ /* 0x000fe20000000000 */
[----:B--2---:R-:W-:-:S04]  /*0230*/  UIMAD.WIDE.U32 UR8, UR21, 0x8, UR8 ;  /* 0x00000008150878a5 */ /* 0x004fc8000f8e0008 */
[----:B------:R-:W-:Y:S01]  /*0240*/  FSETP.GEU.AND P1, PT, |R4|, 5.8789094863358348022e-39, PT ;  /* 0x004004020400780b */ /* 0x000fe20003f2e200 */
[----:B-1----:R-:W-:Y:S01]  /*0250*/  IMAD.WIDE R16, R11, 0x8, R16 ;  /* 0x000000080b107825 */ /* 0x002fe200078e0210 */
[----:B0-----:R-:W-:-:S08]  /*0260*/  DFMA R8, -R6, R4, 1 ;  /* 0x3ff000000608742b */ /* 0x001fd00000000104 */
[----:B------:R-:W-:-:S08]  /*0270*/  DFMA R8, R8, R8, R8 ;  /* 0x000000080808722b */ /* 0x000fd00000000008 */
[----:B------:R-:W-:Y:S01]  /*0280*/  DFMA R8, R4, R8, R4 ;  /* 0x000000080408722b */ /* 0x000fe20000000004 */
[----:B------:R-:W-:-:S05]  /*0290*/  MOV R5, UR4 ;  /* 0x0000000400057c02 */ /* 0x000fca0008000f00 */
[----:B------:R-:W-:Y:S02]  /*02a0*/  IMAD R4, R10, UR14, R5 ;  /* 0x0000000e0a047c24 */ /* 0x000fe4000f8e0205 */
[----:B------:R-:W-:-:S08]  /*02b0*/  DFMA R18, -R6, R8, 1 ;  /* 0x3ff000000612742b */ /* 0x000fd00000000108 */
[----:B------:R-:W-:Y:S01]  /*02c0*/  DFMA R18, R8, R18, R8 ;  /* 0x000000120812722b */ /* 0x000fe20000000008 */
[----:B------:R-:W-:Y:S10]  /*02d0*/  @P1 BRA `(.L_x_487) ;  /* 0x0000000000101947 */ /* 0x000ff40003800000 */
[----:B------:R-:W-:-:S05]  /*02e0*/  LOP3.LUT R0, R7, 0x7fffffff, RZ, 0xc0, !PT ;  /* 0x7fffffff07007812 */ /* 0x000fca00078ec0ff */
[----:B------:R-:W-:Y:S01]  /*02f0*/  VIADD R10, R0, 0xfff00000 ;  /* 0xfff00000000a7836 */ /* 0x000fe20000000000 */
[----:B------:R-:W-:-:S07]  /*0300*/  MOV R0, 0x320 ;  /* 0x0000032000007802 */ /* 0x000fce0000000f00 */
[----:B------:R-:W-:Y:S05]  /*0310*/  CALL.REL.NOINC `($__internal_4_$__cuda_sm20_dblrcp_rn_slowpath_v3) ;  /* 0x0000001400107944 */ /* 0x000fea0003c00000 */
.L_x_487:
[----:B------:R-:W-:Y:S05]  /*0320*/  @!P0 EXIT ;  /* 0x000000000000894d */ /* 0x000fea0003800000 */
[----:B------:R-:W0:Y:S01]  /*0330*/  LDC.64 R12, c[0x0][0x3a0] ;  /* 0x0000e800ff0c7b82 */ /* 0x000e220000000a00 */
[----:B------:R-:W1:Y:S01]  /*0340*/  LDCU UR17, c[0x0][0x390] ;  /* 0x00007200ff1177ac */ /* 0x000e620008000800 */
[----:B------:R-:W2:Y:S06]  /*0350*/  LDCU.64 UR14, c[0x0][0x3c0] ;  /* 0x00007800ff0e77ac */ /* 0x000eac0008000a00 */
[----:B------:R-:W3:Y:S01]  /*0360*/  LDC.64 R14, c[0x0][0x3b8] ;  /* 0x0000ee00ff0e7b82 */ /* 0x000ee20000000a00 */
[----:B------:R-:W4:Y:S01]  /*0370*/  LDCU UR19, c[0x0][0x388] ;  /* 0x00007100ff1377ac */ /* 0x000f220008000800 */
[----:B------:R-:W5:Y:S06]  /*0380*/  LDCU UR16, c[0x0][0x394] ;  /* 0x00007280ff1077ac */ /* 0x000f6c0008000800 */
[----:B------:R-:W5:Y:S01]  /*0390*/  LDC.64 R10, c[0x0][0x3e8] ;  /* 0x0000fa00ff0a7b82 */ /* 0x000f620000000a00 */
[----:B------:R-:W5:Y:S01]  /*03a0*/  LDCU UR6, c[0x0][0x408] ;  /* 0x00008100ff0677ac */ /* 0x000f620008000800 */
[----:B------:R-:W5:Y:S01]  /*03b0*/  LDCU UR18, c[0x0][0x384] ;  /* 0x00007080ff1277ac */ /* 0x000f620008000800 */
[----:B0-----:R-:W-:Y:S01]  /*03c0*/  DADD R12, R12, 1 ;  /* 0x3ff000000c0c7429 */ /* 0x001fe20000000000 */
[----:B------:R-:W0:Y:S01]  /*03d0*/  LDCU UR7, c[0x0][0x38c] ;  /* 0x00007180ff0777ac */ /* 0x000e220008000800 */
[----:B------:R-:W0:Y:S01]  /*03e0*/  LDCU.64 UR10, c[0x0][0x3f8] ;  /* 0x00007f00ff0a77ac */ /* 0x000e220008000a00 */
[----:B---3--:R-:W-:Y:S01]  /*03f0*/  DADD R14, -R14, 1 ;  /* 0x3ff000000e0e7429 */ /* 0x008fe20000000100 */
[----:B------:R-:W3:Y:S04]  /*0400*/  LDCU.64 UR12, c[0x0][0x400] ;  /* 0x00008000ff0c77ac */ /* 0x000ee80008000a00 */
[----:B--2---:R-:W-:Y:S01]  /*0410*/  DADD R12, R12, UR14 ;  /* 0x0000000e0c0c7e29 */ /* 0x004fe20008000000 */
[----:B-1----:R-:W-:-:S02]  /*0420*/  ULOP3.LUT UR4, UR17, 0x7ffffffe, URZ, 0xc0, !UPT ;  /* 0x7ffffffe11047892 */ /* 0x002fc4000f8ec0ff */
[----:B----4-:R-:W-:Y:S01]  /*0430*/  UIMAD UR19, UR17, UR19, URZ ;  /* 0x00000013111372a4 */ /* 0x010fe2000f8e02ff */
[----:B-----5:R-:W-:Y:S01]  /*0440*/  IMAD.WIDE.U32 R10, R2, 0x8, R10 ;  /* 0x00000008020a7825 */ /* 0x020fe200078e000a */
[----:B------:R-:W-:Y:S02]  /*0450*/  UIMAD UR16, UR16, UR6, UR16 ;  /* 0x00000006101072a4 */ /* 0x000fe4000f8e0210 */
[----:B------:R-:W-:Y:S02]  /*0460*/  UIMAD UR25, UR5, UR18, URZ ;  /* 0x00000012051972a4 */ /* 0x000fe4000f8e02ff */
[----:B------:R-:W-:Y:S02]  /*0470*/  UIADD3 UR20, UPT, UPT, -UR4, URZ, URZ ;  /* 0x000000ff04147290 */ /* 0x000fe4000fffe1ff */
[----:B0-----:R-:W-:Y:S02]  /*0480*/  UIMAD UR17, UR17, UR7, URZ ;  /* 0x00000007111172a4 */ /* 0x001fe4000f8e02ff */
[----:B------:R-:W-:-:S02]  /*0490*/  UIMAD UR18, UR18, UR7, URZ ;  /* 0x00000007121272a4 */ /* 0x000fc4000f8e02ff */
[----:B------:R-:W-:Y:S02]  /*04a0*/  UIMAD.WIDE UR10, UR6, 0x8, UR10 ;  /* 0x00000008060a78a5 */ /* 0x000fe4000f8e020a */
[----:B---3--:R-:W-:Y:S02]  /*04b0*/  UIMAD.WIDE UR12, UR6, 0x8, UR12 ;  /* 0x00000008060c78a5 */ /* 0x008fe4000f8e020c */
[----:B------:R-:W-:Y:S01]  /*04c0*/  UIMAD UR26, UR16, UR19, URZ ;  /* 0x00000013101a72a4 */ /* 0x000fe2000f8e02ff */
[----:B------:R-:W-:-:S11]  /*04d0*/  UMOV UR4, URZ ;  /* 0x000000ff00047c82 */ /* 0x000fd60008000000 */
.L_x_494:
[----:B0-----:R-:W0:Y:S01]  /*04e0*/  LDCU UR6, c[0x0][0x390] ;  /* 0x00007200ff0677ac */ /* 0x001e220008000800 */
[----:B------:R-:W-:Y:S01]  /*04f0*/  UMOV UR5, URZ ;  /* 0x000000ff00057c82 */ /* 0x000fe20008000000 */
[----:B0-----:R-:W-:-:S09]  /*0500*/  UISETP.NE.AND UP0, UPT, UR6, 0x1, UPT ;  /* 0x000000010600788c */ /* 0x001fd2000bf05270 */
[----:B---3--:R-:W-:Y:S05]  /*0510*/  BRA.U !UP0, `(.L_x_488) ;  /* 0x0000000908ec7547 */ /* 0x008fea000b800000 */
[----:B------:R0:W5:Y:S01]  /*0520*/  LDG.E.64 R34, desc[UR22][R16.64] ;  /* 0x0000001610227981 */ /* 0x000162000c1e1b00 */
[----:B------:R-:W1:Y:S01]  /*0530*/  LDC.64 R6, c[0x0][0x388] ;  /* 0x0000e200ff067b82 */ /* 0x000e620000000a00 */
[----:B------:R-:W-:Y:S01]  /*0540*/  UIADD3 UR7, UPT, UPT, UR16, UR4, URZ ;  /* 0x0000000410077290 */ /* 0x000fe2000fffe0ff */
[----:B------:R-:W2:Y:S03]  /*0550*/  LDCU.64 UR14, c[0x0][0x3d8] ;  /* 0x00007b00ff0e77ac */ /* 0x000ea60008000a00 */
[----:B------:R-:W-:-:S03]  /*0560*/  UIMAD UR5, UR7, UR6, URZ ;  /* 0x00000006070572a4 */ /* 0x000fc6000f8e02ff */
[----:B------:R-:W3:Y:S01]  /*0570*/  LDC R8, c[0x0][0x384] ;  /* 0x0000e100ff087b82 */ /* 0x000ee20000000800 */
[----:B------:R-:W-:Y:S01]  /*0580*/  IMAD.U32 R9, RZ, RZ, UR7 ;  /* 0x00000007ff097e24 */ /* 0x000fe2000f8e00ff */
[----:B------:R-:W4:Y:S03]  /*0590*/  LDCU UR27, c[0x0][0x390] ;  /* 0x00007200ff1b77ac */ /* 0x000f260008000800 */
[----:B------:R-:W-:Y:S01]  /*05a0*/  IMAD R9, R9, UR17, R2 ;  /* 0x0000001109097c24 */ /* 0x000fe2000f8e0202 */
[----:B------:R-:W0:Y:S01]  /*05b0*/  LDCU UR34, c[0x0][0x394] ;  /* 0x00007280ff2277ac */ /* 0x000e220008000800 */
[----:B------:R-:W0:Y:S01]  /*05c0*/  LDCU UR35, c[0x0][0x384] ;  /* 0x00007080ff2377ac */ /* 0x000e220008000800 */
[----:B--2---:R-:W-:Y:S01]  /*05d0*/  UIADD3 UR14, UP0, UPT, UR14, 0x8, URZ ;  /* 0x000000080e0e7890 */ /* 0x004fe2000ff1e0ff */
[----:B-1----:R-:W-:Y:S01]  /*05e0*/  IMAD R5, R7, UR5, R7 ;  /* 0x0000000507057c24 */ /* 0x002fe2000f8e0207 */
[----:B------:R-:W1:Y:S04]  /*05f0*/  LDCU.64 UR28, c[0x0][0x398] ;  /* 0x00007300ff1c77ac */ /* 0x000e680008000a00 */
[----:B------:R-:W-:Y:S01]  /*0600*/  IADD3 R7, PT, PT, R5, R2, RZ ;  /* 0x0000000205077210 */ /* 0x000fe20007ffe0ff */
[-C--:B------:R-:W-:Y:S01]  /*0610*/  IMAD R5, R9, R6.reuse, UR21 ;  /* 0x0000001509057e24 */ /* 0x080fe2000f8e0206 */
[----:B------:R-:W2:Y:S03]  /*0620*/  LDCU.64 UR30, c[0x0][0x3b0] ;  /* 0x00007600ff1e77ac */ /* 0x000ea60008000a00 */
[----:B------:R-:W-:Y:S01]  /*0630*/  IMAD R6, R7, R6, UR21 ;  /* 0x0000001507067e24 */ /* 0x000fe2000f8e0206 */
[----:B------:R-:W0:Y:S01]  /*0640*/  LDCU.64 UR32, c[0x0][0x3a8] ;  /* 0x00007500ff2077ac */ /* 0x000e220008000a00 */
[----:B---3--:R-:W-:-:S02]  /*0650*/  IMAD R7, R5, R8, UR24 ;  /* 0x0000001805077e24 */ /* 0x008fc4000f8e0208 */
[----:B------:R-:W-:Y:S01]  /*0660*/  IMAD R8, R6, R8, UR24 ;  /* 0x0000001806087e24 */ /* 0x000fe2000f8e0208 */
[----:B------:R-:W-:Y:S01]  /*0670*/  UIADD3.X UR15, UPT, UPT, URZ, UR15, URZ, UP0, !UPT ;  /* 0x0000000fff0f7290 */ /* 0x000fe200087fe4ff */
[----:B------:R-:W-:Y:S01]  /*0680*/  UMOV UR6, URZ ;  /* 0x000000ff00067c82 */ /* 0x000fe20008000000 */
[----:B----4-:R-:W-:-:S10]  /*0690*/  UMOV UR7, UR20 ;  /* 0x0000001400077c82 */ /* 0x010fd40008000000 */
.L_x_491:
[----:B------:R-:W-:Y:S02]  /*06a0*/  IMAD.U32 R32, RZ, RZ, UR8 ;  /* 0x00000008ff207e24 */ /* 0x000fe4000f8e00ff */
[----:B------:R-:W-:Y:S01]  /*06b0*/  IMAD.U32 R33, RZ, RZ, UR9 ;  /* 0x00000009ff217e24 */ /* 0x000fe2000f8e00ff */
[----:B------:R-:W-:Y:S01]  /*06c0*/  MOV R20, UR10 ;  /* 0x0000000a00147c02 */ /* 0x000fe20008000f00 */
[----:B------:R-:W-:Y:S01]  /*06d0*/  IMAD.U32 R21, RZ, RZ, UR11 ;  /* 0x0000000bff157e24 */ /* 0x000fe2000f8e00ff */
[----:B---3--:R-:W3:Y:S03]  /*06e0*/  LDC.64 R22, c[0x0][0x420] ;  /* 0x00010800ff167b82 */ /* 0x008ee60000000a00 */
[----:B------:R-:W4:Y:S04]  /*06f0*/  LDG.E.64 R32, desc[UR22][R32.64] ;  /* 0x0000001620207981 */ /* 0x000f28000c1e1b00 */
[----:B------:R-:W1:Y:S01]  /*0700*/  LDG.E.64 R20, desc[UR22][R20.64] ;  /* 0x0000001614147981 */ /* 0x000e62000c1e1b00 */
[----:B---3--:R-:W-:-:S05]  /*0710*/  IMAD.WIDE R22, R7, 0x4, R22 ;  /* 0x0000000407167825 */ /* 0x008fca00078e0216 */
[----:B------:R3:W2:Y:S01]  /*0720*/  LDG.E R0, desc[UR22][R22.64] ;  /* 0x0000001616007981 */ /* 0x0006a2000c1e1900 */
[----:B------:R-:W-:Y:S01]  /*0730*/  IMAD.MOV.U32 R26, RZ, RZ, 0x1 ;  /* 0x00000001ff1a7424 */ /* 0x000fe200078e00ff */
[----:B------:R-:W-:Y:S01]  /*0740*/  ULOP3.LUT UR5, UR27, 0x7ffffffe, URZ, 0xc0, !UPT ;  /* 0x7ffffffe1b057892 */ /* 0x000fe2000f8ec0ff */
[----:B----4-:R-:W-:-:S06]  /*0750*/  DMUL R24, R32, R12 ;  /* 0x0000000c20187228 */ /* 0x010fcc0000000000 */
[----:B------:R-:W4:Y:S02]  /*0760*/  MUFU.RCP64H R27, R25 ;  /* 0x00000019001b7308 */ /* 0x000f240000001800 */
[----:B----4-:R-:W-:-:S08]  /*0770*/  DFMA R28, -R24, R26, 1 ;  /* 0x3ff00000181c742b */ /* 0x010fd0000000011a */
[----:B------:R-:W-:-:S08]  /*0780*/  DFMA R28, R28, R28, R28 ;  /* 0x0000001c1c1c722b */ /* 0x000fd0000000001c */
[----:B------:R-:W-:Y:S02]  /*0790*/  DFMA R28, R26, R28, R26 ;  /* 0x0000001c1a1c722b */ /* 0x000fe4000000001a */
[----:B-1----:R-:W-:-:S06]  /*07a0*/  DMUL R26, R20, UR28 ;  /* 0x0000001c141a7c28 */ /* 0x002fcc0008000000 */
[----:B------:R-:W-:-:S04]  /*07b0*/  DFMA R30, -R24, R28, 1 ;  /* 0x3ff00000181e742b */ /* 0x000fc8000000011c */
[----:B------:R-:W-:-:S04]  /*07c0*/  FSETP.GEU.AND P1, PT, |R27|, 6.5827683646048100446e-37, PT ;  /* 0x036000001b00780b */ /* 0x000fc80003f2e200 */
[----:B------:R-:W-:-:S08]  /*07d0*/  DFMA R30, R28, R30, R28 ;  /* 0x0000001e1c1e722b */ /* 0x000fd0000000001c */
[----:B------:R-:W-:-:S08]  /*07e0*/  DMUL R20, R26, R30 ;  /* 0x0000001e1a147228 */ /* 0x000fd00000000000 */
[----:B---3--:R-:W-:-:S08]  /*07f0*/  DFMA R22, -R24, R20, R26 ;  /* 0x000000141816722b */ /* 0x008fd0000000011a */
[----:B------:R-:W-:Y:S01]  /*0800*/  DFMA R22, R30, R22, R20 ;  /* 0x000000161e16722b */ /* 0x000fe20000000014 */
[----:B0-----:R-:W-:-:S09]  /*0810*/  MOV R20, UR35 ;  /* 0x0000002300147c02 */ /* 0x001fd20008000f00 */
[----:B------:R-:W-:-:S05]  /*0820*/  FFMA R9, RZ, R25, R23 ;  /* 0x00000019ff097223 */ /* 0x000fca0000000017 */
[----:B------:R-:W-:Y:S01]  /*0830*/  FSETP.GT.AND P0, PT, |R9|, 1.469367938527859385e-39, PT ;  /* 0x001000000900780b */ /* 0x000fe20003f04200 */
[----:B------:R-:W-:-:S04]  /*0840*/  IMAD R9, R5, R20, UR6 ;  /* 0x0000000605097e24 */ /* 0x000fc8000f8e0214 */
[----:B--2---:R-:W-:-:S08]  /*0850*/  IMAD.IADD R20, R0, 0x1, R9 ;  /* 0x0000000100147824 */ /* 0x004fd000078e0209 */
[----:B------:R-:W-:Y:S05]  /*0860*/  @P0 BRA P1, `(.L_x_489) ;  /* 0x0000000000100947 */ /* 0x000fea0000800000 */
[----:B------:R-:W-:-:S07]  /*0870*/  MOV R0, 0x890 ;  /* 0x0000089000007802 */ /* 0x000fce0000000f00 */
[----:B-----5:R-:W-:Y:S05]  /*0880*/  CALL.REL.NOINC `($__internal_5_$__cuda_sm20_div_rn_f64_full) ;  /* 0x0000001000547944 */ /* 0x020fea0003c00000 */
[----:B------:R-:W-:Y:S01]  /*0890*/  IMAD.MOV.U32 R22, RZ, RZ, R42 ;  /* 0x000000ffff167224 */ /* 0x000fe200078e002a */
[----:B------:R-:W-:-:S07]  /*08a0*/  MOV R23, R43 ;  /* 0x0000002b00177202 */ /* 0x000fce0000000f00 */
.L_x_489:
[----:B------:R-:W0:Y:S08]  /*08b0*/  LDC.64 R26, c[0x0][0x410] ;  /* 0x00010400ff1a7b82 */ /* 0x000e300000000a00 */
[----:B------:R-:W1:Y:S08]  /*08c0*/  LDC.64 R38, c[0x0][0x418] ;  /* 0x00010600ff267b82 */ /* 0x000e700000000a00 */
[----:B------:R-:W2:Y:S01]  /*08d0*/  LDC.64 R30, c[0x0][0x430] ;  /* 0x00010c00ff1e7b82 */ /* 0x000ea20000000a00 */
[----:B------:R-:W-:Y:S01]  /*08e0*/  IMAD.U32 R36, RZ, RZ, UR12 ;  /* 0x0000000cff247e24 */ /* 0x000fe2000f8e00ff */
[----:B------:R-:W-:Y:S01]  /*08f0*/  MOV R28, UR14 ;  /* 0x0000000e001c7c02 */ /* 0x000fe20008000f00 */
[----:B------:R-:W-:Y:S01]  /*0900*/  IMAD.U32 R37, RZ, RZ, UR13 ;  /* 0x0000000dff257e24 */ /* 0x000fe2000f8e00ff */
[----:B------:R-:W3:Y:S01]  /*0910*/  LDG.E.64 R24, desc[UR22][R10.64] ;  /* 0x000000160a187981 */ /* 0x000ee2000c1e1b00 */
[----:B0-----:R-:W-:-:S04]  /*0920*/  IMAD.WIDE R26, R7, 0x4, R26 ;  /* 0x00000004071a7825 */ /* 0x001fc800078e021a */
[----:B------:R-:W4:Y:S04]  /*0930*/  LDG.E.64 R36, desc[UR22][R36.64+0x8] ;  /* 0x0000081624247981 */ /* 0x000f28000c1e1b00 */
[----:B------:R-:W3:Y:S01]  /*0940*/  LDG.E R9, desc[UR22][R26.64] ;  /* 0x000000161a097981 */ /* 0x000ee2000c1e1900 */
[----:B-1----:R-:W-:-:S04]  /*0950*/  IMAD.WIDE R38, R7, 0x4, R38 ;  /* 0x0000000407267825 */ /* 0x002fc800078e0226 */
[----:B------:R-:W-:Y:S02]  /*0960*/  IMAD.U32 R29, RZ, RZ, UR15 ;  /* 0x0000000fff1d7e24 */ /* 0x000fe4000f8e00ff */
[----:B------:R-:W4:Y:S01]  /*0970*/  LDG.E R39, desc[UR22][R38.64] ;  /* 0x0000001626277981 */ /* 0x000f22000c1e1900 */
[----:B--2---:R-:W-:-:S03]  /*0980*/  IMAD.WIDE R30, R20, 0x8, R30 ;  /* 0x00000008141e7825 */ /* 0x004fc600078e021e */
[----:B------:R-:W2:Y:S01]  /*0990*/  LDG.E.64 R28, desc[UR22][R28.64+-0x8] ;  /* 0xfffff8161c1c7981 */ /* 0x000ea2000c1e1b00 */
[----:B------:R-:W0:Y:S03]  /*09a0*/  LDC.64 R20, c[0x0][0x3d0] ;  /* 0x0000f400ff147b82 */ /* 0x000e260000000a00 */
[----:B------:R-:W2:Y:S01]  /*09b0*/  LDG.E.64 R30, desc[UR22][R30.64] ;  /* 0x000000161e1e7981 */ /* 0x000ea2000c1e1b00 */
[----:B------:R-:W-:-:S04]  /*09c0*/  IMAD.U32 R0, RZ, RZ, UR34 ;  /* 0x00000022ff007e24 */ /* 0x000fc8000f8e00ff */
[----:B------:R-:W-:-:S04]  /*09d0*/  IMAD R41, R3, R0, UR4 ;  /* 0x0000000403297e24 */ /* 0x000fc8000f8e0200 */
[----:B0-----:R-:W-:-:S05]  /*09e0*/  IMAD.WIDE.U32 R20, R41, 0x8, R20 ;  /* 0x0000000829147825 */ /* 0x001fca00078e0014 */
[----:B------:R-:W2:Y:S01]  /*09f0*/  LDG.E.64 R26, desc[UR22][R20.64] ;  /* 0x00000016141a7981 */ /* 0x000ea2000c1e1b00 */
[----:B---3--:R-:W-:-:S05]  /*0a00*/  IADD3 R0, PT, PT, -R9, 0x1, RZ ;  /* 0x0000000109007810 */ /* 0x008fca0007ffe1ff */
[C---:B----4-:R-:W-:Y:S01]  /*0a10*/  IMAD R43, R39.reuse, R0, RZ ;  /* 0x00000000272b7224 */ /* 0x050fe200078e02ff */
[----:B--2---:R-:W-:Y:S02]  /*0a20*/  DADD R40, -R28, 1 ;  /* 0x3ff000001c287429 */ /* 0x004fe40000000100 */
[C-C-:B------:R-:W-:Y:S02]  /*0a30*/  DFMA R30, R32.reuse, R30, R32.reuse ;  /* 0x0000001e201e722b */ /* 0x140fe40000000020 */
[----:B------:R-:W-:Y:S01]  /*0a40*/  DFMA R32, R32, R36, R32 ;  /* 0x000000242020722b */ /* 0x000fe20000000020 */
[----:B------:R-:W0:Y:S01]  /*0a50*/  I2F.F64 R36, R43 ;  /* 0x0000002b00247312 */ /* 0x000e220000201c00 */
[----:B------:R-:W-:Y:S02]  /*0a60*/  IADD3 R42, PT, PT, -R39, 0x1, RZ ;  /* 0x00000001272a7810 */ /* 0x000fe40007ffe1ff */
[----:B------:R-:W-:-:S05]  /*0a70*/  DADD R40, R40, -UR30 ;  /* 0x8000001e28287e29 */ /* 0x000fca0008000000 */
[----:B------:R-:W1:Y:S01]  /*0a80*/  I2F.F64 R38, R42 ;  /* 0x0000002a00267312 */ /* 0x000e620000201c00 */
[----:B------:R-:W-:Y:S02]  /*0a90*/  DMUL R28, R28, UR32 ;  /* 0x000000201c1c7c28 */ /* 0x000fe40008000000 */
[----:B------:R-:W-:Y:S02]  /*0aa0*/  DMUL R40, R40, UR32 ;  /* 0x0000002028287c28 */ /* 0x000fe40008000000 */
[----:B0-----:R-:W-:-:S03]  /*0ab0*/  DMUL R32, R36, R32 ;  /* 0x0000002024207228 */ /* 0x001fc60000000000 */
[----:B------:R-:W0:Y:S01]  /*0ac0*/  I2F.F64 R36, R0 ;  /* 0x0000000000247312 */ /* 0x000e220000201c00 */
[----:B------:R-:W-:Y:S01]  /*0ad0*/  IMAD R9, R9, R42, RZ ;  /* 0x0000002a09097224 */ /* 0x000fe200078e02ff */
[----:B------:R-:W-:Y:S02]  /*0ae0*/  DMUL R28, R24, R28 ;  /* 0x0000001c181c7228 */ /* 0x000fe40000000000 */
[----:B------:R-:W-:Y:S02]  /*0af0*/  DMUL R40, R40, R24 ;  /* 0x0000001828287228 */ /* 0x000fe40000000000 */
[----:B-1----:R-:W-:Y:S02]  /*0b00*/  DFMA R30, R38, R30, R32 ;  /* 0x0000001e261e722b */ /* 0x002fe40000000020 */
[----:B------:R-:W1:Y:S01]  /*0b10*/  I2F.F64 R24, R9 ;  /* 0x0000000900187312 */ /* 0x000e620000201c00 */
[----:B------:R-:W-:-:S03]  /*0b20*/  DMUL R26, R26, R22 ;  /* 0x000000161a1a7228 */ /* 0x000fc60000000000 */
[----:B------:R-:W-:Y:S02]  /*0b30*/  DFMA R28, R40, R14, -R28 ;  /* 0x0000000e281c722b */ /* 0x000fe4000000081c */
[----:B0-----:R-:W-:Y:S01]  /*0b40*/  DMUL R30, R36, R30 ;  /* 0x0000001e241e7228 */ /* 0x001fe20000000000 */
[----:B------:R-:W-:Y:S02]  /*0b50*/  MOV R32, UR8 ;  /* 0x0000000800207c02 */ /* 0x000fe40008000f00 */
[----:B------:R-:W-:Y:S01]  /*0b60*/  DMUL R26, R26, R18 ;  /* 0x000000121a1a7228 */ /* 0x000fe20000000000 */
[----:B------:R-:W-:Y:S01]  /*0b70*/  IMAD.U32 R33, RZ, RZ, UR9 ;  /* 0x00000009ff217e24 */ /* 0x000fe2000f8e00ff */
[----:B------:R-:W-:Y:S01]  /*0b80*/  MOV R23, UR11 ;  /* 0x0000000b00177c02 */ /* 0x000fe20008000f00 */
[----:B------:R-:W-:Y:S01]  /*0b90*/  IMAD.U32 R22, RZ, RZ, UR10 ;  /* 0x0000000aff167e24 */ /* 0x000fe2000f8e00ff */
[----:B------:R-:W0:Y:S01]  /*0ba0*/  LDC.64 R40, c[0x0][0x420] ;  /* 0x00010800ff287b82 */ /* 0x000e220000000a00 */
[----:B-1----:R-:W-:-:S08]  /*0bb0*/  DFMA R24, R24, R28, R30 ;  /* 0x0000001c1818722b */ /* 0x002fd0000000001e */
[----:B-----5:R-:W-:-:S07]  /*0bc0*/  DFMA R34, R26, R24, R34 ;  /* 0x000000181a22722b */ /* 0x020fce0000000022 */
[----:B------:R1:W-:Y:S04]  /*0bd0*/  STG.E.64 desc[UR22][R16.64], R34 ;  /* 0x0000002210007986 */ /* 0x0003e8000c101b16 */
[----:B------:R-:W2:Y:S04]  /*0be0*/  LDG.E.64 R32, desc[UR22][R32.64] ;  /* 0x0000001620207981 */ /* 0x000ea8000c1e1b00 */
[----:B------:R-:W3:Y:S01]  /*0bf0*/  LDG.E.64 R22, desc[UR22][R22.64] ;  /* 0x0000001616167981 */ /* 0x000ee2000c1e1b00 */
[----:B0-----:R-:W-:-:S06]  /*0c00*/  IMAD.WIDE R40, R8, 0x4, R40 ;  /* 0x0000000408287825 */ /* 0x001fcc00078e0228 */
[----:B------:R-:W4:Y:S01]  /*0c10*/  LDG.E R40, desc[UR22][R40.64] ;  /* 0x0000001628287981 */ /* 0x000f22000c1e1900 */
[----:B------:R-:W-:Y:S02]  /*0c20*/  IMAD.MOV.U32 R26, RZ, RZ, 0x1 ;  /* 0x00000001ff1a7424 */ /* 0x000fe400078e00ff */
[----:B------:R-:W-:-:S04]  /*0c30*/  IMAD.U32 R9, RZ, RZ, UR35 ;  /* 0x00000023ff097e24 */ /* 0x000fc8000f8e00ff */
[----:B------:R-:W-:Y:S01]  /*0c40*/  IMAD R9, R6, R9, UR6 ;  /* 0x0000000606097e24 */ /* 0x000fe2000f8e0209 */
[----:B--2---:R-:W-:-:S06]  /*0c50*/  DMUL R24, R32, R12 ;  /* 0x0000000c20187228 */ /* 0x004fcc0000000000 */
[----:B------:R-:W0:Y:S02]  /*0c60*/  MUFU.RCP64H R27, R25 ;  /* 0x00000019001b7308 */ /* 0x000e240000001800 */
[----:B0-----:R-:W-:-:S08]  /*0c70*/  DFMA R28, -R24, R26, 1 ;  /* 0x3ff00000181c742b */ /* 0x001fd0000000011a */
[----:B------:R-:W-:-:S08]  /*0c80*/  DFMA R28, R28, R28, R28 ;  /* 0x0000001c1c1c722b */ /* 0x000fd0000000001c */
[----:B------:R-:W-:-:S08]  /*0c90*/  DFMA R28, R26, R28, R26 ;  /* 0x0000001c1a1c722b */ /* 0x000fd0000000001a */
[----:B------:R-:W-:Y:S02]  /*0ca0*/  DFMA R30, -R24, R28, 1 ;  /* 0x3ff00000181e742b */ /* 0x000fe4000000011c */
[----:B---3--:R-:W-:-:S06]  /*0cb0*/  DMUL R26, R22, UR28 ;  /* 0x0000001c161a7c28 */ /* 0x008fcc0008000000 */
[----:B------:R-:W-:-:S08]  /*0cc0*/  DFMA R30, R28, R30, R28 ;  /* 0x0000001e1c1e722b */ /* 0x000fd0000000001c */
[----:B------:R-:W-:-:S08]  /*0cd0*/  DMUL R22, R26, R30 ;  /* 0x0000001e1a167228 */ /* 0x000fd00000000000 */
[----:B------:R-:W-:-:S08]  /*0ce0*/  DFMA R28, -R24, R22, R26 ;  /* 0x00000016181c722b */ /* 0x000fd0000000011a */
[----:B------:R-:W-:Y:S01]  /*0cf0*/  DFMA R22, R30, R28, R22 ;  /* 0x0000001c1e16722b */ /* 0x000fe20000000016 */
[----:B------:R-:W-:-:S09]  /*0d00*/  FSETP.GEU.AND P1, PT, |R27|, 6.5827683646048100446e-37, PT ;  /* 0x036000001b00780b */ /* 0x000fd20003f2e200 */
[----:B------:R-:W-:-:S05]  /*0d10*/  FFMA R0, RZ, R25, R23 ;  /* 0x00000019ff007223 */ /* 0x000fca0000000017 */
[----:B------:R-:W-:Y:S02]  /*0d20*/  FSETP.GT.AND P0, PT, |R0|, 1.469367938527859385e-39, PT ;  /* 0x001000000000780b */ /* 0x000fe40003f04200 */
[----:B----4-:R-:W-:-:S11]  /*0d30*/  IADD3 R40, PT, PT, R40, R9, RZ ;  /* 0x0000000928287210 */ /* 0x010fd60007ffe0ff */
[----:B-1----:R-:W-:Y:S05]  /*0d40*/  @P0 BRA P1, `(.L_x_490) ;  /* 0x0000000000100947 */ /* 0x002fea0000800000 */
[----:B------:R-:W-:-:S07]  /*0d50*/  MOV R0, 0xd70 ;  /* 0x00000d7000007802 */ /* 0x000fce0000000f00 */
[----:B------:R-:W-:Y:S05]  /*0d60*/  CALL.REL.NOINC `($__internal_5_$__cuda_sm20_div_rn_f64_full) ;  /* 0x0000000c001c7944 */ /* 0x000fea0003c00000 */
[----:B------:R-:W-:Y:S02]  /*0d70*/  IMAD.MOV.U32 R22, RZ, RZ, R42 ;  /* 0x000000ffff167224 */ /* 0x000fe400078e002a */
[----:B------:R-:W-:-:S07]  /*0d80*/  IMAD.MOV.U32 R23, RZ, RZ, R43 ;  /* 0x000000ffff177224 */ /* 0x000fce00078e002b */
.L_x_490:
[----:B------:R-:W0:Y:S08]  /*0d90*/  LDC.64 R36, c[0x0][0x410] ;  /* 0x00010400ff247b82 */ /* 0x000e300000000a00 */
[----:B------:R-:W1:Y:S08]  /*0da0*/  LDC.64 R42, c[0x0][0x418] ;  /* 0x00010600ff2a7b82 */ /* 0x000e700000000a00 */
[----:B------:R-:W2:Y:S01]  /*0db0*/  LDC.64 R26, c[0x0][0x430] ;  /* 0x00010c00ff1a7b82 */ /* 0x000ea20000000a00 */
[----:B------:R-:W-:Y:S01]  /*0dc0*/  MOV R24, UR14 ;  /* 0x0000000e00187c02 */ /* 0x000fe20008000f00 */
[----:B------:R-:W-:Y:S01]  /*0dd0*/  IMAD.U32 R25, RZ, RZ, UR15 ;  /* 0x0000000fff197e24 */ /* 0x000fe2000f8e00ff */
[----:B------:R-:W-:Y:S01]  /*0de0*/  MOV R45, UR13 ;  /* 0x0000000d002d7c02 */ /* 0x000fe20008000f00 */
[----:B------:R-:W-:Y:S01]  /*0df0*/  IMAD.U32 R44, RZ, RZ, UR12 ;  /* 0x0000000cff2c7e24 */ /* 0x000fe2000f8e00ff */
[----:B------:R-:W3:Y:S01]  /*0e00*/  LDG.E.64 R20, desc[UR22][R20.64] ;  /* 0x0000001614147981 */ /* 0x000ee2000c1e1b00 */
[----:B0-----:R-:W-:-:S03]  /*0e10*/  IMAD.WIDE R36, R8, 0x4, R36 ;  /* 0x0000000408247825 */ /* 0x001fc600078e0224 */
[----:B------:R-:W4:Y:S04]  /*0e20*/  LDG.E.64 R24, desc[UR22][R24.64] ;  /* 0x0000001618187981 */ /* 0x000f28000c1e1b00 */
[----:B------:R-:W5:Y:S01]  /*0e30*/  LDG.E R0, desc[UR22][R36.64] ;  /* 0x0000001624007981 */ /* 0x000f62000c1e1900 */
[----:B-1----:R-:W-:-:S03]  /*0e40*/  IMAD.WIDE R42, R8, 0x4, R42 ;  /* 0x00000004082a7825 */ /* 0x002fc600078e022a */
[----:B------:R-:W3:Y:S04]  /*0e50*/  LDG.E.64 R30, desc[UR22][R44.64+0x8] ;  /* 0x000008162c1e7981 */ /* 0x000ee8000c1e1b00 */
[----:B------:R-:W3:Y:S01]  /*0e60*/  LDG.E R42, desc[UR22][R42.64] ;  /* 0x000000162a2a7981 */ /* 0x000ee2000c1e1900 */
[----:B--2---:R-:W-:-:S05]  /*0e70*/  IMAD.WIDE R26, R40, 0x8, R26 ;  /* 0x00000008281a7825 */ /* 0x004fca00078e021a */
[----:B------:R-:W2:Y:S04]  /*0e80*/  LDG.E.64 R28, desc[UR22][R26.64] ;  /* 0x000000161a1c7981 */ /* 0x000ea8000c1e1b00 */
[----:B------:R-:W2:Y:S01]  /*0e90*/  LDG.E.64 R26, desc[UR22][R10.64] ;  /* 0x000000160a1a7981 */ /* 0x000ea2000c1e1b00 */
[----:B------:R-:W-:Y:S02]  /*0ea0*/  UIADD3 UR14, UP0, UPT, UR14, 0x10, URZ ;  /* 0x000000100e0e7890 */ /* 0x000fe4000ff1e0ff */
[----:B------:R-:W-:Y:S02]  /*0eb0*/  UIADD3 UR7, UPT, UPT, UR7, 0x2, URZ ;  /* 0x0000000207077890 */ /* 0x000fe4000fffe0ff */
[----:B------:R-:W-:Y:S02]  /*0ec0*/  UIADD3.X UR15, UPT, UPT, URZ, UR15, URZ, UP0, !UPT ;  /* 0x0000000fff0f7290 */ /* 0x000fe400087fe4ff */
[----:B------:R-:W-:-:S02]  /*0ed0*/  UISETP.NE.AND UP0, UPT, UR7, URZ, UPT ;  /* 0x000000ff0700728c */ /* 0x000fc4000bf05270 */
[----:B------:R-:W-:Y:S01]  /*0ee0*/  ULEA UR6, UR25, UR6, 0x1 ;  /* 0x0000000619067291 */ /* 0x000fe2000f8e08ff */
[----:B-----5:R-:W-:Y:S01]  /*0ef0*/  IADD3 R9, PT, PT, -R0, 0x1, RZ ;  /* 0x0000000100097810 */ /* 0x020fe20007ffe1ff */
[----:B----4-:R-:W-:-:S04]  /*0f00*/  DADD R36, -R24, 1 ;  /* 0x3ff0000018247429 */ /* 0x010fc80000000100 */
[----:B---3--:R-:W-:-:S04]  /*0f10*/  IMAD R40, R42, R9, RZ ;  /* 0x000000092a287224 */ /* 0x008fc800078e02ff */
[----:B------:R-:W0:Y:S01]  /*0f20*/  I2F.F64 R38, R40 ;  /* 0x0000002800267312 */ /* 0x000e220000201c00 */
[----:B------:R-:W-:Y:S01]  /*0f30*/  IADD3 R41, PT, PT, -R42, 0x1, RZ ;  /* 0x000000012a297810 */ /* 0x000fe20007ffe1ff */
[C-C-:B------:R-:W-:Y:S02]  /*0f40*/  DFMA R30, R32.reuse, R30, R32.reuse ;  /* 0x0000001e201e722b */ /* 0x140fe40000000020 */
[----:B--2---:R-:W-:Y:S02]  /*0f50*/  DFMA R28, R32, R28, R32 ;  /* 0x0000001c201c722b */ /* 0x004fe40000000020 */
[----:B------:R-:W-:Y:S02]  /*0f60*/  DADD R36, R36, -UR30 ;  /* 0x8000001e24247e29 */ /* 0x000fe40008000000 */
[----:B------:R-:W1:Y:S01]  /*0f70*/  I2F.F64 R32, R41 ;  /* 0x0000002900207312 */ /* 0x000e620000201c00 */
[----:B------:R-:W-:-:S05]  /*0f80*/  DMUL R24, R24, UR32 ;  /* 0x0000002018187c28 */ /* 0x000fca0008000000 */
[----:B------:R-:W-:Y:S02]  /*0f90*/  DMUL R36, R36, UR32 ;  /* 0x0000002024247c28 */ /* 0x000fe40008000000 */
[----:B0-----:R-:W-:Y:S01]  /*0fa0*/  DMUL R30, R38, R30 ;  /* 0x0000001e261e7228 */ /* 0x001fe20000000000 */
[----:B------:R-:W0:Y:S01]  /*0fb0*/  I2F.F64 R38, R9 ;  /* 0x0000000900267312 */ /* 0x000e220000201c00 */
[----:B------:R-:W-:Y:S01]  /*0fc0*/  IMAD R0, R0, R41, RZ ;  /* 0x0000002900007224 */ /* 0x000fe200078e02ff */
[----:B------:R-:W-:-:S03]  /*0fd0*/  DMUL R24, R26, R24 ;  /* 0x000000181a187228 */ /* 0x000fc60000000000 */
[----:B------:R-:W-:Y:S02]  /*0fe0*/  DMUL R36, R36, R26 ;  /* 0x0000001a24247228 */ /* 0x000fe40000000000 */
[----:B-1----:R-:W-:Y:S01]  /*0ff0*/  DFMA R28, R32, R28, R30 ;  /* 0x0000001c201c722b */ /* 0x002fe2000000001e */
[----:B------:R-:W1:Y:S01]  /*1000*/  I2F.F64 R26, R0 ;  /* 0x00000000001a7312 */ /* 0x000e620000201c00 */
[----:B------:R-:W-:-:S04]  /*1010*/  DMUL R20, R20, R22 ;  /* 0x0000001614147228 */ /* 0x000fc80000000000 */
[----:B------:R-:W-:Y:S02]  /*1020*/  DFMA R24, R36, R14, -R24 ;  /* 0x0000000e2418722b */ /* 0x000fe40000000818 */
[----:B0-----:R-:W-:Y:S02]  /*1030*/  DMUL R28, R38, R28 ;  /* 0x0000001c261c7228 */ /* 0x001fe40000000000 */
[----:B------:R-:W-:-:S06]  /*1040*/  DMUL R20, R20, R18 ;  /* 0x0000001214147228 */ /* 0x000fcc0000000000 */
[----:B-1----:R-:W-:-:S08]  /*1050*/  DFMA R24, R26, R24, R28 ;  /* 0x000000181a18722b */ /* 0x002fd0000000001c */
[----:B------:R-:W-:-:S07]  /*1060*/  DFMA R34, R20, R24, R34 ;  /* 0x000000181422722b */ /* 0x000fce0000000022 */
[----:B------:R3:W-:Y:S01]  /*1070*/  STG.E.64 desc[UR22][R16.64], R34 ;  /* 0x0000002210007986 */ /* 0x0007e2000c101b16 */
[----:B------:R-:W-:Y:S02]  /*1080*/  IMAD.U32 R0, RZ, RZ, UR25 ;  /* 0x00000019ff007e24 */ /* 0x000fe4000f8e00ff */
[----:B------:R-:W-:-:S03]  /*1090*/  IMAD.U32 R9, RZ, RZ, UR25 ;  /* 0x00000019ff097e24 */ /* 0x000fc6000f8e00ff */
[----:B------:R-:W-:Y:S01]  /*10a0*/  LEA R7, R0, R7, 0x1 ;  /* 0x0000000700077211 */ /* 0x000fe200078e08ff */
[----:B------:R-:W-:Y:S01]  /*10b0*/  IMAD R8, R9, 0x2, R8 ;  /* 0x0000000209087824 */ /* 0x000fe200078e0208 */
[----:B------:R-:W-:Y:S06]  /*10c0*/  BRA.U UP0, `(.L_x_491) ;  /* 0xfffffff500747547 */ /* 0x000fec000b83ffff */
.L_x_488:
[----:B------:R-:W0:Y:S02]  /*10d0*/  LDCU UR6, c[0x0][0x390] ;  /* 0x00007200ff0677ac */ /* 0x000e240008000800 */
[----:B0-----:R-:W-:-:S04]  /*10e0*/  ULOP3.LUT UR6, UR6, 0x1, URZ, 0xc0, !UPT ;  /* 0x0000000106067892 */ /* 0x001fc8000f8ec0ff */
[----:B------:R-:W-:-:S09]  /*10f0*/  UISETP.NE.U32.AND UP0, UPT, UR6, 0x1, UPT ;  /* 0x000000010600788c */ /* 0x000fd2000bf05070 */
[----:B------:R-:W-:Y:S05]  /*1100*/  BRA.U UP0, `(.L_x_492) ;  /* 0x0000000500687547 */ /* 0x000fea000b800000 */
[----:B------:R-:W-:Y:S01]  /*1110*/  IMAD.U32 R20, RZ, RZ, UR8 ;  /* 0x00000008ff147e24 */ /* 0x000fe2000f8e00ff */
[----:B------:R-:W-:Y:S01]  /*1120*/  MOV R21, UR9 ;  /* 0x0000000900157c02 */ /* 0x000fe20008000f00 */
[----:B------:R-:W-:Y:S01]  /*1130*/  IMAD.U32 R22, RZ, RZ, UR10 ;  /* 0x0000000aff167e24 */ /* 0x000fe2000f8e00ff */
[----:B------:R-:W0:Y:S01]  /*1140*/  LDCU UR7, c[0x0][0x388] ;  /* 0x00007100ff0777ac */ /* 0x000e220008000800 */
[----:B------:R-:W-:Y:S01]  /*1150*/  IMAD.U32 R23, RZ, RZ, UR11 ;  /* 0x0000000bff177e24 */ /* 0x000fe2000f8e00ff */
[----:B------:R-:W1:Y:S01]  /*1160*/  LDC.64 R26, c[0x0][0x420] ;  /* 0x00010800ff1a7b82 */ /* 0x000e620000000a00 */
[----:B------:R-:W5:Y:S04]  /*1170*/  LDG.E.64 R6, desc[UR22][R16.64] ;  /* 0x0000001610067981 */ /* 0x000f68000c1e1b00 */
[----:B------:R-:W2:Y:S04]  /*1180*/  LDG.E.64 R20, desc[UR22][R20.64] ;  /* 0x0000001614147981 */ /* 0x000ea8000c1e1b00 */
[----:B------:R-:W4:Y:S01]  /*1190*/  LDG.E.64 R22, desc[UR22][R22.64] ;  /* 0x0000001616167981 */ /* 0x000f22000c1e1b00 */
[----:B------:R-:W-:-:S04]  /*11a0*/  UIMAD UR6, UR4, UR19, UR26 ;  /* 0x00000013040672a4 */ /* 0x000fc8000f8e021a */
[----:B0-----:R-:W-:-:S06]  /*11b0*/  UIMAD UR6, UR5, UR7, UR6 ;  /* 0x00000007050672a4 */ /* 0x001fcc000f8e0206 */
[----:B------:R-:W-:-:S05]  /*11c0*/  MOV R5, UR6 ;  /* 0x0000000600057c02 */ /* 0x000fca0008000f00 */
[----:B------:R-:W-:Y:S01]  /*11d0*/  IMAD R8, R5, UR18, R4 ;  /* 0x0000001205087c24 */ /* 0x000fe2000f8e0204 */
[----:B------:R-:W4:Y:S03]  /*11e0*/  LDCU.64 UR6, c[0x0][0x398] ;  /* 0x00007300ff0677ac */ /* 0x000f260008000a00 */
[----:B------:R-:W-:-:S04]  /*11f0*/  VIADD R5, R8, UR24 ;  /* 0x0000001808057c36 */ /* 0x000fc80008000000 */
[----:B-1----:R-:W-:-:S05]  /*1200*/  IMAD.WIDE R26, R5, 0x4, R26 ;  /* 0x00000004051a7825 */ /* 0x002fca00078e021a */
[----:B------:R4:W3:Y:S01]  /*1210*/  LDG.E R9, desc[UR22][R26.64] ;  /* 0x000000161a097981 */ /* 0x0008e2000c1e1900 */
[----:B------:R-:W-:Y:S01]  /*1220*/  IMAD.MOV.U32 R28, RZ, RZ, 0x1 ;  /* 0x00000001ff1c7424 */ /* 0x000fe200078e00ff */
[----:B--2---:R-:W-:-:S06]  /*1230*/  DMUL R24, R20, R12 ;  /* 0x0000000c14187228 */ /* 0x004fcc0000000000 */
[----:B------:R-:W0:Y:S02]  /*1240*/  MUFU.RCP64H R29, R25 ;  /* 0x00000019001d7308 */ /* 0x000e240000001800 */
[----:B0-----:R-:W-:-:S08]  /*1250*/  DFMA R30, -R24, R28, 1 ;  /* 0x3ff00000181e742b */ /* 0x001fd0000000011c */
[----:B------:R-:W-:-:S08]  /*1260*/  DFMA R30, R30, R30, R30 ;  /* 0x0000001e1e1e722b */ /* 0x000fd0000000001e */
[----:B------:R-:W-:-:S08]  /*1270*/  DFMA R30, R28, R30, R28 ;  /* 0x0000001e1c1e722b */ /* 0x000fd0000000001c */
[----:B------:R-:W-:Y:S02]  /*1280*/  DFMA R28, -R24, R30, 1 ;  /* 0x3ff00000181c742b */ /* 0x000fe4000000011e */
[----:B----4-:R-:W-:-:S06]  /*1290*/  DMUL R26, R22, UR6 ;  /* 0x00000006161a7c28 */ /* 0x010fcc0008000000 */
[----:B------:R-:W-:-:S08]  /*12a0*/  DFMA R28, R30, R28, R30 ;  /* 0x0000001c1e1c722b */ /* 0x000fd0000000001e */
[----:B------:R-:W-:-:S08]  /*12b0*/  DMUL R22, R26, R28 ;  /* 0x0000001c1a167228 */ /* 0x000fd00000000000 */
[----:B------:R-:W-:-:S08]  /*12c0*/  DFMA R30, -R24, R22, R26 ;  /* 0x00000016181e722b */ /* 0x000fd0000000011a */
[----:B------:R-:W-:Y:S01]  /*12d0*/  DFMA R22, R28, R30, R22 ;  /* 0x0000001e1c16722b */ /* 0x000fe20000000016 */
[----:B------:R-:W-:-:S09]  /*12e0*/  FSETP.GEU.AND P1, PT, |R27|, 6.5827683646048100446e-37, PT ;  /* 0x036000001b00780b */ /* 0x000fd20003f2e200 */
[----:B------:R-:W-:-:S05]  /*12f0*/  FFMA R0, RZ, R25, R23 ;  /* 0x00000019ff007223 */ /* 0x000fca0000000017 */
[----:B------:R-:W-:Y:S02]  /*1300*/  FSETP.GT.AND P0, PT, |R0|, 1.469367938527859385e-39, PT ;  /* 0x001000000000780b */ /* 0x000fe40003f04200 */
[----:B---3--:R-:W-:-:S11]  /*1310*/  IADD3 R8, PT, PT, R8, R9, RZ ;  /* 0x0000000908087210 */ /* 0x008fd60007ffe0ff */
[----:B------:R-:W-:Y:S05]  /*1320*/  @P0 BRA P1, `(.L_x_493) ;  /* 0x0000000000100947 */ /* 0x000fea0000800000 */
[----:B------:R-:W-:-:S07]  /*1330*/  MOV R0, 0x1350 ;  /* 0x0000135000007802 */ /* 0x000fce0000000f00 */
[----:B-----5:R-:W-:Y:S05]  /*1340*/  CALL.REL.NOINC `($__internal_5_$__cuda_sm20_div_rn_f64_full) ;  /* 0x0000000400a47944 */ /* 0x020fea0003c00000 */
[----:B------:R-:W-:Y:S02]  /*1350*/  IMAD.MOV.U32 R22, RZ, RZ, R42 ;  /* 0x000000ffff167224 */ /* 0x000fe400078e002a */
[----:B------:R-:W-:-:S07]  /*1360*/  IMAD.MOV.U32 R23, RZ, RZ, R43 ;  /* 0x000000ffff177224 */ /* 0x000fce00078e002b */
.L_x_493:
[----:B------:R-:W0:Y:S01]  /*1370*/  LDC.64 R28, c[0x0][0x410] ;  /* 0x00010400ff1c7b82 */ /* 0x000e220000000a00 */
[----:B------:R-:W1:Y:S07]  /*1380*/  LDCU.128 UR28, c[0x0][0x3d0] ;  /* 0x00007a00ff1c77ac */ /* 0x000e6e0008000c00 */
[----:B------:R-:W2:Y:S08]  /*1390*/  LDC.64 R34, c[0x0][0x418] ;  /* 0x00010600ff227b82 */ /* 0x000eb00000000a00 */
[----:B------:R-:W3:Y:S01]  /*13a0*/  LDC.64 R26, c[0x0][0x430] ;  /* 0x00010c00ff1a7b82 */ /* 0x000ee20000000a00 */
[----:B------:R-:W-:Y:S01]  /*13b0*/  IMAD.U32 R32, RZ, RZ, UR12 ;  /* 0x0000000cff207e24 */ /* 0x000fe2000f8e00ff */
[----:B------:R-:W-:Y:S01]  /*13c0*/  MOV R33, UR13 ;  /* 0x0000000d00217c02 */ /* 0x000fe20008000f00 */
[----:B-1----:R-:W-:Y:S01]  /*13d0*/  UIMAD.WIDE.U32 UR6, UR5, 0x8, UR30 ;  /* 0x00000008050678a5 */ /* 0x002fe2000f8e001e */
[----:B------:R-:W1:Y:S01]  /*13e0*/  LDCU.64 UR14, c[0x0][0x3a8] ;  /* 0x00007500ff0e77ac */ /* 0x000e620008000a00 */
[----:B0-----:R-:W-:-:S04]  /*13f0*/  IMAD.WIDE R28, R5, 0x4, R28 ;  /* 0x00000004051c7825 */ /* 0x001fc800078e021c */
[----:B------:R-:W-:Y:S01]  /*1400*/  MOV R24, UR6 ;  /* 0x0000000600187c02 */ /* 0x000fe20008000f00 */
[----:B------:R-:W4:Y:S01]  /*1410*/  LDG.E.64 R32, desc[UR22][R32.64+0x8] ;  /* 0x0000081620207981 */ /* 0x000f22000c1e1b00 */
[----:B------:R-:W-:-:S03]  /*1420*/  IMAD.U32 R25, RZ, RZ, UR7 ;  /* 0x00000007ff197e24 */ /* 0x000fc6000f8e00ff */
[----:B------:R0:W4:Y:S01]  /*1430*/  LDG.E R0, desc[UR22][R28.64] ;  /* 0x000000161c007981 */ /* 0x000122000c1e1900 */
[----:B------:R-:W1:Y:S01]  /*1440*/  LDCU UR6, c[0x0][0x394] ;  /* 0x00007280ff0677ac */ /* 0x000e620008000800 */
[----:B--2---:R-:W-:Y:S02]  /*1450*/  IMAD.WIDE R34, R5, 0x4, R34 ;  /* 0x0000000405227825 */ /* 0x004fe400078e0222 */
[----:B------:R-:W2:Y:S04]  /*1460*/  LDG.E.64 R24, desc[UR22][R24.64] ;  /* 0x0000001618187981 */ /* 0x000ea8000c1e1b00 */
[----:B------:R-:W2:Y:S01]  /*1470*/  LDG.E R34, desc[UR22][R34.64] ;  /* 0x0000001622227981 */ /* 0x000ea2000c1e1900 */
[----:B---3--:R-:W-:Y:S01]  /*1480*/  IMAD.WIDE R26, R8, 0x8, R26 ;  /* 0x00000008081a7825 */ /* 0x008fe200078e021a */
[----:B0-----:R-:W-:-:S05]  /*1490*/  MOV R28, UR28 ;  /* 0x0000001c001c7c02 */ /* 0x001fca0008000f00 */
[----:B------:R-:W3:Y:S01]  /*14a0*/  LDG.E.64 R26, desc[UR22][R26.64] ;  /* 0x000000161a1a7981 */ /* 0x000ee2000c1e1b00 */
[----:B-1----:R-:W-:Y:S01]  /*14b0*/  IMAD.U32 R8, RZ, RZ, UR6 ;  /* 0x00000006ff087e24 */ /* 0x002fe2000f8e00ff */
[----:B------:R-:W0:Y:S01]  /*14c0*/  LDCU.64 UR6, c[0x0][0x3b0] ;  /* 0x00007600ff0677ac */ /* 0x000e220008000a00 */
[----:B------:R-:W-:Y:S02]  /*14d0*/  IMAD.U32 R29, RZ, RZ, UR29 ;  /* 0x0000001dff1d7e24 */ /* 0x000fe4000f8e00ff */
[----:B------:R-:W-:Y:S02]  /*14e0*/  IMAD R5, R3, R8, UR4 ;  /* 0x0000000403057e24 */ /* 0x000fe4000f8e0208 */
[----:B------:R-:W3:Y:S02]  /*14f0*/  LDG.E.64 R8, desc[UR22][R10.64] ;  /* 0x000000160a087981 */ /* 0x000ee4000c1e1b00 */
[----:B------:R-:W-:-:S06]  /*1500*/  IMAD.WIDE.U32 R28, R5, 0x8, R28 ;  /* 0x00000008051c7825 */ /* 0x000fcc00078e001c */
[----:B------:R-:W3:Y:S01]  /*1510*/  LDG.E.64 R28, desc[UR22][R28.64] ;  /* 0x000000161c1c7981 */ /* 0x000ee2000c1e1b00 */
[----:B----4-:R-:W-:Y:S01]  /*1520*/  IADD3 R5, PT, PT, -R0, 0x1, RZ ;  /* 0x0000000100057810 */ /* 0x010fe20007ffe1ff */
[----:B--2---:R-:W-:-:S04]  /*1530*/  DADD R36, -R24, 1 ;  /* 0x3ff0000018247429 */ /* 0x004fc80000000100 */
[----:B------:R-:W-:-:S04]  /*1540*/  IMAD R38, R34, R5, RZ ;  /* 0x0000000522267224 */ /* 0x000fc800078e02ff */
[----:B------:R-:W1:Y:S01]  /*1550*/  I2F.F64 R30, R38 ;  /* 0x00000026001e7312 */ /* 0x000e620000201c00 */
[----:B------:R-:W-:Y:S01]  /*1560*/  IADD3 R39, PT, PT, -R34, 0x1, RZ ;  /* 0x0000000122277810 */ /* 0x000fe20007ffe1ff */
[----:B------:R-:W-:Y:S02]  /*1570*/  DFMA R32, R20, R32, R20 ;  /* 0x000000201420722b */ /* 0x000fe40000000014 */
[----:B0-----:R-:W-:-:S04]  /*1580*/  DADD R36, R36, -UR6 ;  /* 0x8000000624247e29 */ /* 0x001fc80008000000 */
[----:B------:R-:W0:Y:S01]  /*1590*/  I2F.F64 R34, R39 ;  /* 0x0000002700227312 */ /* 0x000e220000201c00 */
[----:B---3--:R-:W-:Y:S02]  /*15a0*/  DFMA R26, R20, R26, R20 ;  /* 0x0000001a141a722b */ /* 0x008fe40000000014 */
[----:B------:R-:W-:Y:S02]  /*15b0*/  DMUL R24, R24, UR14 ;  /* 0x0000000e18187c28 */ /* 0x000fe40008000000 */
[----:B------:R-:W-:Y:S02]  /*15c0*/  DMUL R36, R36, UR14 ;  /* 0x0000000e24247c28 */ /* 0x000fe40008000000 */
[----:B-1----:R-:W-:Y:S01]  /*15d0*/  DMUL R30, R30, R32 ;  /* 0x000000201e1e7228 */ /* 0x002fe20000000000 */
[----:B------:R-:W1:Y:S01]  /*15e0*/  I2F.F64 R20, R5 ;  /* 0x0000000500147312 */ /* 0x000e620000201c00 */
[----:B------:R-:W-:Y:S02]  /*15f0*/  IMAD R0, R0, R39, RZ ;  /* 0x0000002700007224 */ /* 0x000fe400078e02ff */
[----:B------:R-:W-:-:S02]  /*1600*/  DMUL R24, R8, R24 ;  /* 0x0000001808187228 */ /* 0x000fc40000000000 */
[----:B------:R-:W-:Y:S02]  /*1610*/  DMUL R36, R36, R8 ;  /* 0x0000000824247228 */ /* 0x000fe40000000000 */
[----:B0-----:R-:W-:Y:S01]  /*1620*/  DFMA R26, R34, R26, R30 ;  /* 0x0000001a221a722b */ /* 0x001fe2000000001e */
[----:B------:R-:W0:Y:S01]  /*1630*/  I2F.F64 R8, R0 ;  /* 0x0000000000087312 */ /* 0x000e220000201c00 */
[----:B------:R-:W-:-:S04]  /*1640*/  DMUL R28, R28, R22 ;  /* 0x000000161c1c7228 */ /* 0x000fc80000000000 */
[----:B------:R-:W-:Y:S02]  /*1650*/  DFMA R24, R36, R14, -R24 ;  /* 0x0000000e2418722b */ /* 0x000fe40000000818 */
[----:B-1----:R-:W-:Y:S02]  /*1660*/  DMUL R20, R20, R26 ;  /* 0x0000001a14147228 */ /* 0x002fe40000000000 */
[----:B------:R-:W-:-:S06]  /*1670*/  DMUL R28, R28, R18 ;  /* 0x000000121c1c7228 */ /* 0x000fcc0000000000 */
[----:B0-----:R-:W-:-:S08]  /*1680*/  DFMA R8, R8, R24, R20 ;  /* 0x000000180808722b */ /* 0x001fd00000000014 */
[----:B-----5:R-:W-:-:S07]  /*1690*/  DFMA R6, R28, R8, R6 ;  /* 0x000000081c06722b */ /* 0x020fce0000000006 */
[----:B------:R0:W-:Y:S04]  /*16a0*/  STG.E.64 desc[UR22][R16.64], R6 ;  /* 0x0000000610007986 */ /* 0x0001e8000c101b16 */
.L_x_492:
[----:B------:R-:W1:Y:S01]  /*16b0*/  LDCU UR7, c[0x0][0x394] ;  /* 0x00007280ff0777ac */ /* 0x000e620008000800 */
[----:B------:R-:W-:-:S04]  /*16c0*/  UIADD3 UR6, UPT, UPT, UR4, 0x1, URZ ;  /* 0x0000000104067890 */ /* 0x000fc8000fffe0ff */
[----:B-1----:R-:W-:-:S06]  /*16d0*/  UISETP.NE.AND UP0, UPT, UR6, UR7, UPT ;  /* 0x000000070600728c */ /* 0x002fcc000bf05270 */
[----:B------:R-:W-:-:S13]  /*16e0*/  PLOP3.LUT P0, PT, PT, PT, UP0, 0x80, 0x8 ;  /* 0x000000000008781c */ /* 0x000fda0003f0f008 */
[----:B------:R-:W-:Y:S05]  /*16f0*/  @!P0 EXIT ;  /* 0x000000000000894d */ /* 0x000fea0003800000 */
[----:B------:R-:W-:Y:S01]  /*1700*/  UMOV UR4, UR6 ;  /* 0x0000000600047c82 */ /* 0x000fe20008000000 */
[----:B------:R-:W-:Y:S05]  /*1710*/  BRA `(.L_x_494) ;  /* 0xffffffec00707947 */ /* 0x000fea000383ffff */
.L_x_486:
[----:B------:R-:W0:Y:S02]  /*1720*/  LDC.64 R2, c[0x0][0x428] ;  /* 0x00010a00ff027b82 */ /* 0x000e240000000a00 */
[----:B0-----:R-:W-:-:S05]  /*1730*/  IMAD.WIDE R2, R11, 0x8, R2 ;  /* 0x000000080b027825 */ /* 0x001fca00078e0202 */
[----:B------:R-:W-:Y:S01]  /*1740*/  STG.E.64 desc[UR22][R2.64], RZ ;  /* 0x000000ff02007986 */ /* 0x000fe2000c101b16 */
[----:B------:R-:W-:Y:S05]  /*1750*/  EXIT ;  /* 0x000000000000794d */ /* 0x000fea0003800000 */
        .weak           $__internal_4_$__cuda_sm20_dblrcp_rn_slowpath_v3
        .type           $__internal_4_$__cuda_sm20_dblrcp_rn_slowpath_v3,@function
        .size           $__internal_4_$__cuda_sm20_dblrcp_rn_slowpath_v3,($__internal_5_$__cuda_sm20_div_rn_f64_full - $__internal_4_$__cuda_sm20_dblrcp_rn_slowpath_v3)
$__internal_4_$__cuda_sm20_dblrcp_rn_slowpath_v3:
[----:B------:R-:W-:-:S14]  /*1760*/  DSETP.GTU.AND P1, PT, |R6|, +INF , PT ;  /* 0x7ff000000600742a */ /* 0x000fdc0003f2c200 */
[----:B------:R-:W-:Y:S05]  /*1770*/  @P1 BRA `(.L_x_495) ;  /* 0x00000000007c1947 */ /* 0x000fea0003800000 */
[----:B------:R-:W-:-:S04]  /*1780*/  LOP3.LUT R5, R7, 0x7fffffff, RZ, 0xc0, !PT ;  /* 0x7fffffff07057812 */ /* 0x000fc800078ec0ff */
[----:B------:R-:W-:-:S04]  /*1790*/  IADD3 R8, PT, PT, R5, -0x1, RZ ;  /* 0xffffffff05087810 */ /* 0x000fc80007ffe0ff */
[----:B------:R-:W-:-:S13]  /*17a0*/  ISETP.GE.U32.AND P1, PT, R8, 0x7fefffff, PT ;  /* 0x7fefffff0800780c */ /* 0x000fda0003f26070 */
[----:B------:R-:W-:Y:S01]  /*17b0*/  @P1 LOP3.LUT R9, R7, 0x7ff00000, RZ, 0x3c, !PT ;  /* 0x7ff0000007091812 */ /* 0x000fe200078e3cff */
[----:B------:R-:W-:Y:S01]  /*17c0*/  @P1 IMAD.MOV.U32 R8, RZ, RZ, RZ ;  /* 0x000000ffff081224 */ /* 0x000fe200078e00ff */
[----:B------:R-:W-:Y:S06]  /*17d0*/  @P1 BRA `(.L_x_496) ;  /* 0x00000000006c1947 */ /* 0x000fec0003800000 */
[----:B------:R-:W-:-:S13]  /*17e0*/  ISETP.GE.U32.AND P1, PT, R5, 0x1000001, PT ;  /* 0x010000010500780c */ /* 0x000fda0003f26070 */
[----:B------:R-:W-:Y:S05]  /*17f0*/  @!P1 BRA `(.L_x_497) ;  /* 0x0000000000349947 */ /* 0x000fea0003800000 */
[----:B------:R-:W-:Y:S01]  /*1800*/  IADD3 R9, PT, PT, R7, -0x3fe00000, RZ ;  /* 0xc020000007097810 */ /* 0x000fe20007ffe0ff */
[----:B------:R-:W-:-:S03]  /*1810*/  IMAD.MOV.U32 R8, RZ, RZ, R6 ;  /* 0x000000ffff087224 */ /* 0x000fc600078e0006 */
[----:B------:R-:W0:Y:S03]  /*1820*/  MUFU.RCP64H R11, R9 ;  /* 0x00000009000b7308 */ /* 0x000e260000001800 */
        /* <DEDUP_REMOVED lines=8> */
[----:B------:R-:W-:Y:S01]  /*18b0*/  DFMA R8, R10, R6, R10 ;  /* 0x000000060a08722b */ /* 0x000fe2000000000a */
[----:B------:R-:W-:Y:S10]  /*18c0*/  BRA `(.L_x_496) ;  /* 0x0000000000307947 */ /* 0x000ff40003800000 */
.L_x_497:
[----:B------:R-:W-:Y:S01]  /*18d0*/  DMUL R6, R6, 8.11296384146066816958e+31 ;  /* 0x4690000006067828 */ /* 0x000fe20000000000 */
[----:B------:R-:W-:-:S05]  /*18e0*/  MOV R8, R10 ;  /* 0x0000000a00087202 */ /* 0x000fca0000000f00 */
[----:B------:R-:W0:Y:S02]  /*18f0*/  MUFU.RCP64H R9, R7 ;  /* 0x0000000700097308 */ /* 0x000e240000001800 */
[----:B0-----:R-:W-:-:S08]  /*1900*/  DFMA R10, -R6, R8, 1 ;  /* 0x3ff00000060a742b */ /* 0x001fd00000000108 */
[----:B------:R-:W-:-:S08]  /*1910*/  DFMA R10, R10, R10, R10 ;  /* 0x0000000a0a0a722b */ /* 0x000fd0000000000a */
[----:B------:R-:W-:-:S08]  /*1920*/  DFMA R10, R8, R10, R8 ;  /* 0x0000000a080a722b */ /* 0x000fd00000000008 */
[----:B------:R-:W-:-:S08]  /*1930*/  DFMA R8, -R6, R10, 1 ;  /* 0x3ff000000608742b */ /* 0x000fd0000000010a */
[----:B------:R-:W-:-:S08]  /*1940*/  DFMA R8, R10, R8, R10 ;  /* 0x000000080a08722b */ /* 0x000fd0000000000a */
[----:B------:R-:W-:Y:S01]  /*1950*/  DMUL R8, R8, 8.11296384146066816958e+31 ;  /* 0x4690000008087828 */ /* 0x000fe20000000000 */
[----:B------:R-:W-:Y:S10]  /*1960*/  BRA `(.L_x_496) ;  /* 0x0000000000087947 */ /* 0x000ff40003800000 */
.L_x_495:
[----:B------:R-:W-:Y:S01]  /*1970*/  LOP3.LUT R9, R7, 0x80000, RZ, 0xfc, !PT ;  /* 0x0008000007097812 */ /* 0x000fe200078efcff */
[----:B------:R-:W-:-:S07]  /*1980*/  IMAD.MOV.U32 R8, RZ, RZ, R6 ;  /* 0x000000ffff087224 */ /* 0x000fce00078e0006 */
.L_x_496:
[----:B------:R-:W-:Y:S01]  /*1990*/  MOV R6, R0 ;  /* 0x0000000000067202 */ /* 0x000fe20000000f00 */
[----:B------:R-:W-:Y:S01]  /*19a0*/  IMAD.MOV.U32 R7, RZ, RZ, 0x0 ;  /* 0x00000000ff077424 */ /* 0x000fe200078e00ff */
[----:B------:R-:W-:Y:S01]  /*19b0*/  MOV R18, R8 ;  /* 0x0000000800127202 */ /* 0x000fe20000000f00 */
[----:B------:R-:W-:Y:S02]  /*19c0*/  IMAD.MOV.U32 R19, RZ, RZ, R9 ;  /* 0x000000ffff137224 */ /* 0x000fe400078e0009 */
[----:B------:R-:W-:Y:S05]  /*19d0*/  RET.REL.NODEC R6 `(_Z5PmortiiiiiidddddddPKdS0_S0_S0_S0_S0_S0_iPKiS2_S2_PdS3_) ;  /* 0xffffffe406887950 */ /* 0x000fea0003c3ffff */
        .weak           $__internal_5_$__cuda_sm20_div_rn_f64_full
        .type           $__internal_5_$__cuda_sm20_div_rn_f64_full,@function
        .size           $__internal_5_$__cuda_sm20_div_rn_f64_full,(.L_x_511 - $__internal_5_$__cuda_sm20_div_rn_f64_full)
$__internal_5_$__cuda_sm20_div_rn_f64_full:
[C---:B------:R-:W-:Y:S01]  /*19e0*/  FSETP.GEU.AND P0, PT, |R25|.reuse, 1.469367938527859385e-39, PT ;  /* 0x001000001900780b */ /* 0x040fe20003f0e200 */
[----:B------:R-:W-:Y:S01]  /*19f0*/  IMAD.MOV.U32 R28, RZ, RZ, 0x1 ;  /* 0x00000001ff1c7424 */ /* 0x000fe200078e00ff */
[C---:B------:R-:W-:Y:S02]  /*1a00*/  LOP3.LUT R22, R25.reuse, 0x800fffff, RZ, 0xc0, !PT ;  /* 0x800fffff19167812 */ /* 0x040fe400078ec0ff */
[----:B------:R-:W-:Y:S02]  /*1a10*/  LOP3.LUT R38, R25, 0x7ff00000, RZ, 0xc0, !PT ;  /* 0x7ff0000019267812 */ /* 0x000fe400078ec0ff */
[----:B------:R-:W-:Y:S02]  /*1a20*/  LOP3.LUT R23, R22, 0x3ff00000, RZ, 0xfc, !PT ;  /* 0x3ff0000016177812 */ /* 0x000fe400078efcff */
[----:B------:R-:W-:Y:S02]  /*1a30*/  MOV R22, R24 ;  /* 0x0000001800167202 */ /* 0x000fe40000000f00 */
[----:B------:R-:W-:-:S02]  /*1a40*/  LOP3.LUT R9, R27, 0x7ff00000, RZ, 0xc0, !PT ;  /* 0x7ff000001b097812 */ /* 0x000fc400078ec0ff */
[----:B------:R-:W-:Y:S01]  /*1a50*/  MOV R36, 0x1ca00000 ;  /* 0x1ca0000000247802 */ /* 0x000fe20000000f00 */
[----:B------:R-:W-:Y:S01]  /*1a60*/  @!P0 DMUL R22, R24, 8.98846567431157953865e+307 ;  /* 0x7fe0000018168828 */ /* 0x000fe20000000000 */
[----:B------:R-:W-:Y:S01]  /*1a70*/  ISETP.GE.U32.AND P1, PT, R9, R38, PT ;  /* 0x000000260900720c */ /* 0x000fe20003f26070 */
[----:B------:R-:W-:-:S04]  /*1a80*/  IMAD.MOV.U32 R37, RZ, RZ, R9 ;  /* 0x000000ffff257224 */ /* 0x000fc800078e0009 */
[----:B------:R-:W0:Y:S02]  /*1a90*/  MUFU.RCP64H R29, R23 ;  /* 0x00000017001d7308 */ /* 0x000e240000001800 */
[----:B0-----:R-:W-:-:S08]  /*1aa0*/  DFMA R42, R28, -R22, 1 ;  /* 0x3ff000001c2a742b */ /* 0x001fd00000000816 */
[----:B------:R-:W-:-:S08]  /*1ab0*/  DFMA R42, R42, R42, R42 ;  /* 0x0000002a2a2a722b */ /* 0x000fd0000000002a */
[----:B------:R-:W-:Y:S01]  /*1ac0*/  DFMA R42, R28, R42, R28 ;  /* 0x0000002a1c2a722b */ /* 0x000fe2000000001c */
[----:B------:R-:W-:Y:S02]  /*1ad0*/  SEL R29, R36, 0x63400000, !P1 ;  /* 0x63400000241d7807 */ /* 0x000fe40004800000 */
[----:B------:R-:W-:Y:S02]  /*1ae0*/  FSETP.GEU.AND P1, PT, |R27|, 1.469367938527859385e-39, PT ;  /* 0x001000001b00780b */ /* 0x000fe40003f2e200 */
[----:B------:R-:W-:-:S03]  /*1af0*/  LOP3.LUT R29, R29, 0x800fffff, R27, 0xf8, !PT ;  /* 0x800fffff1d1d7812 */ /* 0x000fc600078ef81b */
[----:B------:R-:W-:Y:S01]  /*1b00*/  DFMA R30, R42, -R22, 1 ;  /* 0x3ff000002a1e742b */ /* 0x000fe20000000816 */
[----:B------:R-:W-:-:S07]  /*1b10*/  MOV R28, R26 ;  /* 0x0000001a001c7202 */ /* 0x000fce0000000f00 */
[----:B------:R-:W-:Y:S01]  /*1b20*/  DFMA R30, R42, R30, R42 ;  /* 0x0000001e2a1e722b */ /* 0x000fe2000000002a */
[----:B------:R-:W-:Y:S10]  /*1b30*/  @P1 BRA `(.L_x_498) ;  /* 0x0000000000201947 */ /* 0x000ff40003800000 */
[----:B------:R-:W-:-:S04]  /*1b40*/  LOP3.LUT R42, R25, 0x7ff00000, RZ, 0xc0, !PT ;  /* 0x7ff00000192a7812 */ /* 0x000fc800078ec0ff */
[----:B------:R-:W-:Y:S01]  /*1b50*/  ISETP.GE.U32.AND P1, PT, R9, R42, PT ;  /* 0x0000002a0900720c */ /* 0x000fe20003f26070 */
[----:B------:R-:W-:-:S03]  /*1b60*/  IMAD.MOV.U32 R42, RZ, RZ, RZ ;  /* 0x000000ffff2a7224 */ /* 0x000fc600078e00ff */
[----:B------:R-:W-:-:S04]  /*1b70*/  SEL R37, R36, 0x63400000, !P1 ;  /* 0x6340000024257807 */ /* 0x000fc80004800000 */
[----:B------:R-:W-:-:S04]  /*1b80*/  LOP3.LUT R37, R37, 0x80000000, R27, 0xf8, !PT ;  /* 0x8000000025257812 */ /* 0x000fc800078ef81b */
[----:B------:R-:W-:-:S06]  /*1b90*/  LOP3.LUT R43, R37, 0x100000, RZ, 0xfc, !PT ;  /* 0x00100000252b7812 */ /* 0x000fcc00078efcff */
[----:B------:R-:W-:-:S10]  /*1ba0*/  DFMA R28, R28, 2, -R42 ;  /* 0x400000001c1c782b */ /* 0x000fd4000000082a */
[----:B------:R-:W-:-:S07]  /*1bb0*/  LOP3.LUT R37, R29, 0x7ff00000, RZ, 0xc0, !PT ;  /* 0x7ff000001d257812 */ /* 0x000fce00078ec0ff */
.L_x_498:
[----:B------:R-:W-:Y:S01]  /*1bc0*/  IADD3 R39, PT, PT, R37, -0x1, RZ ;  /* 0xffffffff25277810 */ /* 0x000fe20007ffe0ff */
[----:B------:R-:W-:Y:S01]  /*1bd0*/  DMUL R44, R30, R28 ;  /* 0x0000001c1e2c7228 */ /* 0x000fe20000000000 */
[----:B------:R-:W-:Y:S02]  /*1be0*/  @!P0 LOP3.LUT R38, R23, 0x7ff00000, RZ, 0xc0, !PT ;  /* 0x7ff0000017268812 */ /* 0x000fe400078ec0ff */
[----:B------:R-:W-:-:S03]  /*1bf0*/  ISETP.GT.U32.AND P0, PT, R39, 0x7feffffe, PT ;  /* 0x7feffffe2700780c */ /* 0x000fc60003f04070 */
[----:B------:R-:W-:Y:S02]  /*1c00*/  VIADD R39, R38, 0xffffffff ;  /* 0xffffffff26277836 */ /* 0x000fe40000000000 */
[----:B------:R-:W-:-:S03]  /*1c10*/  DFMA R42, R44, -R22, R28 ;  /* 0x800000162c2a722b */ /* 0x000fc6000000001c */
[----:B------:R-:W-:-:S05]  /*1c20*/  ISETP.GT.U32.OR P0, PT, R39, 0x7feffffe, P0 ;  /* 0x7feffffe2700780c */ /* 0x000fca0000704470 */
[----:B------:R-:W-:-:S08]  /*1c30*/  DFMA R30, R30, R42, R44 ;  /* 0x0000002a1e1e722b */ /* 0x000fd0000000002c */
[----:B------:R-:W-:Y:S05]  /*1c40*/  @P0 BRA `(.L_x_499) ;  /* 0x00000000006c0947 */ /* 0x000fea0003800000 */
[----:B------:R-:W-:-:S04]  /*1c50*/  LOP3.LUT R26, R25, 0x7ff00000, RZ, 0xc0, !PT ;  /* 0x7ff00000191a7812 */ /* 0x000fc800078ec0ff */
[CC--:B------:R-:W-:Y:S02]  /*1c60*/  VIADDMNMX R27, R9.reuse, -R26.reuse, 0xb9600000, !PT ;  /* 0xb9600000091b7446 */ /* 0x0c0fe4000780091a */
[----:B------:R-:W-:Y:S02]  /*1c70*/  ISETP.GE.U32.AND P0, PT, R9, R26, PT ;  /* 0x0000001a0900720c */ /* 0x000fe40003f06070 */
[----:B------:R-:W-:Y:S02]  /*1c80*/  VIMNMX R27, PT, PT, R27, 0x46a00000, PT ;  /* 0x46a000001b1b7848 */ /* 0x000fe40003fe0100 */
[----:B------:R-:W-:-:S04]  /*1c90*/  SEL R36, R36, 0x63400000, !P0 ;  /* 0x6340000024247807 */ /* 0x000fc80004000000 */
[----:B------:R-:W-:Y:S02]  /*1ca0*/  IADD3 R27, PT, PT, -R36, R27, RZ ;  /* 0x0000001b241b7210 */ /* 0x000fe40007ffe1ff */
[----:B------:R-:W-:-:S03]  /*1cb0*/  MOV R36, RZ ;  /* 0x000000ff00247202 */ /* 0x000fc60000000f00 */
[----:B------:R-:W-:-:S06]  /*1cc0*/  VIADD R37, R27, 0x7fe00000 ;  /* 0x7fe000001b257836 */ /* 0x000fcc0000000000 */
[----:B------:R-:W-:-:S10]  /*1cd0*/  DMUL R42, R30, R36 ;  /* 0x000000241e2a7228 */ /* 0x000fd40000000000 */
[----:B------:R-:W-:-:S13]  /*1ce0*/  FSETP.GTU.AND P0, PT, |R43|, 1.469367938527859385e-39, PT ;  /* 0x001000002b00780b */ /* 0x000fda0003f0c200 */
[----:B------:R-:W-:Y:S05]  /*1cf0*/  @P0 BRA `(.L_x_500) ;  /* 0x0000000000940947 */ /* 0x000fea0003800000 */
[----:B------:R-:W-:Y:S01]  /*1d00*/  DFMA R22, R30, -R22, R28 ;  /* 0x800000161e16722b */ /* 0x000fe2000000001c */
[----:B------:R-:W-:-:S09]  /*1d10*/  IMAD.MOV.U32 R36, RZ, RZ, RZ ;  /* 0x000000ffff247224 */ /* 0x000fd200078e00ff */
[C---:B------:R-:W-:Y:S02]  /*1d20*/  FSETP.NEU.AND P0, PT, R23.reuse, RZ, PT ;  /* 0x000000ff1700720b */ /* 0x040fe40003f0d000 */
[----:B------:R-:W-:-:S04]  /*1d30*/  LOP3.LUT R25, R23, 0x80000000, R25, 0x48, !PT ;  /* 0x8000000017197812 */ /* 0x000fc800078e4819 */
[----:B------:R-:W-:-:S07]  /*1d40*/  LOP3.LUT R37, R25, R37, RZ, 0xfc, !PT ;  /* 0x0000002519257212 */ /* 0x000fce00078efcff */
[----:B------:R-:W-:Y:S05]  /*1d50*/  @!P0 BRA `(.L_x_500) ;  /* 0x00000000007c8947 */ /* 0x000fea0003800000 */
[C---:B------:R-:W-:Y:S01]  /*1d60*/  IADD3 R23, PT, PT, -R27.reuse, RZ, RZ ;  /* 0x000000ff1b177210 */ /* 0x040fe20007ffe1ff */
[----:B------:R-:W-:Y:S01]  /*1d70*/  IMAD.MOV.U32 R22, RZ, RZ, RZ ;  /* 0x000000ffff167224 */ /* 0x000fe200078e00ff */
[----:B------:R-:W-:-:S05]  /*1d80*/  IADD3 R27, PT, PT, -R27, -0x43300000, RZ ;  /* 0xbcd000001b1b7810 */ /* 0x000fca0007ffe1ff */
[----:B------:R-:W-:Y:S02]  /*1d90*/  DFMA R22, R42, -R22, R30 ;  /* 0x800000162a16722b */ /* 0x000fe4000000001e */
[----:B------:R-:W-:-:S08]  /*1da0*/  DMUL.RP R30, R30, R36 ;  /* 0x000000241e1e7228 */ /* 0x000fd00000008000 */
[----:B------:R-:W-:Y:S02]  /*1db0*/  FSETP.NEU.AND P0, PT, |R23|, R27, PT ;  /* 0x0000001b1700720b */ /* 0x000fe40003f0d200 */
[----:B------:R-:W-:Y:S02]  /*1dc0*/  LOP3.LUT R25, R31, R25, RZ, 0x3c, !PT ;  /* 0x000000191f197212 */ /* 0x000fe400078e3cff */
[----:B------:R-:W-:Y:S02]  /*1dd0*/  FSEL R42, R30, R42, !P0 ;  /* 0x0000002a1e2a7208 */ /* 0x000fe40004000000 */
[----:B------:R-:W-:Y:S01]  /*1de0*/  FSEL R43, R25, R43, !P0 ;  /* 0x0000002b192b7208 */ /* 0x000fe20004000000 */
[----:B------:R-:W-:Y:S06]  /*1df0*/  BRA `(.L_x_500) ;  /* 0x0000000000547947 */ /* 0x000fec0003800000 */
.L_x_499:
        /* <DEDUP_REMOVED lines=12> */
[----:B------:R-:W-:Y:S01]  /*1ec0*/  @!P0 MOV R42, RZ ;  /* 0x000000ff002a8202 */ /* 0x000fe20000000f00 */
[----:B------:R-:W-:Y:S01]  /*1ed0*/  @P0 IMAD.MOV.U32 R42, RZ, RZ, RZ ;  /* 0x000000ffff2a0224 */ /* 0x000fe200078e00ff */
[----:B------:R-:W-:Y:S01]  /*1ee0*/  @P0 MOV R43, R9 ;  /* 0x00000009002b0202 */ /* 0x000fe20000000f00 */
[----:B------:R-:W-:Y:S06]  /*1ef0*/  BRA `(.L_x_500) ;  /* 0x0000000000147947 */ /* 0x000fec0003800000 */
.L_x_502:
[----:B------:R-:W-:Y:S01]  /*1f00*/  LOP3.LUT R43, R25, 0x80000, RZ, 0xfc, !PT ;  /* 0x00080000192b7812 */ /* 0x000fe200078efcff */
[----:B------:R-:W-:Y:S01]  /*1f10*/  IMAD.MOV.U32 R42, RZ, RZ, R24 ;  /* 0x000000ffff2a7224 */ /* 0x000fe200078e0018 */
[----:B------:R-:W-:Y:S06]  /*1f20*/  BRA `(.L_x_500) ;  /* 0x0000000000087947 */ /* 0x000fec0003800000 */
.L_x_501:
[----:B------:R-:W-:Y:S02]  /*1f30*/  LOP3.LUT R43, R27, 0x80000, RZ, 0xfc, !PT ;  /* 0x000800001b2b7812 */ /* 0x000fe400078efcff */
[----:B------:R-:W-:-:S07]  /*1f40*/  MOV R42, R26 ;  /* 0x0000001a002a7202 */ /* 0x000fce0000000f00 */
.L_x_500:
[----:B------:R-:W-:Y:S01]  /*1f50*/  IMAD.MOV.U32 R22, RZ, RZ, R0 ;  /* 0x000000ffff167224 */ /* 0x000fe200078e0000 */
[----:B------:R-:W-:-:S04]  /*1f60*/  MOV R23, 0x0 ;  /* 0x0000000000177802 */ /* 0x000fc80000000f00 */
[----:B------:R-:W-:Y:S05]  /*1f70*/  RET.REL.NODEC R22 `(_Z5PmortiiiiiidddddddPKdS0_S0_S0_S0_S0_S0_iPKiS2_S2_PdS3_) ;  /* 0xffffffe016207950 */ /* 0x000fea0003c3ffff */
.L_x_503:
        /* <DEDUP_REMOVED lines=16> */
.L_x_511:


//--------------------- .nv.shared.reserved.0     --------------------------
	.section	.nv.shared.reserved.0,"aw",@nobits
	.weak		__nv_reservedSMEM_offset_0_alias
	.size		__nv_reservedSMEM_offset_0_alias, 0, 64
	.other		__nv_reservedSMEM_offset_0_alias,@"STO_CUDA_RESERVED_SHARED STV_DEFAULT"
__nv_reservedSMEM_offset_0_alias:
	.zero		0
	.zero		64


//--------------------- .nv.constant0._Z16vfi_continuationiiiiiiiiiiddddddddddddddddddddPKdS0_S0_S0_S0_S0_S0_S0_S0_S0_S0_S0_S0_iidS0_S0_PdS1_PiS2_S2_S2_S2_S2_S2_S1_S1_ --------------------------
	.section	.nv.constant0._Z16vfi_continuationiiiiiiiiiiddddddddddddddddddddPKdS0_S0_S0_S0_S0_S0_S0_S0_S0_S0_S0_S0_iidS0_S0_PdS1_PiS2_S2_S2_S2_S2_S2_S1_S1_,"a",@progbits
	.sectionflags	@""
	.align	4
.nv.constant0._Z16vfi_continuationiiiiiiiiiiddddddddddddddddddddPKdS0_S0_S0_S0_S0_S0_S0_S0_S0_S0_S0_S0_iidS0_S0_PdS1_PiS2_S2_S2_S2_S2_S2_S1_S1_:
	.zero		1320


//--------------------- .nv.constant0._Z3vfiiiiiiiiiiiddddddddddddddddddddPKdS0_S0_S0_S0_S0_S0_S0_S0_S0_S0_S0_S0_iidPdS1_PiS2_S2_S2_S2_S2_S2_S1_S1_ --------------------------
	.section	.nv.constant0._Z3vfiiiiiiiiiiiddddddddddddddddddddPKdS0_S0_S0_S0_S0_S0_S0_S0_S0_S0_S0_S0_iidPdS1_PiS2_S2_S2_S2_S2_S2_S1_S1_,"a",@progbits
	.sectionflags	@""
	.align	4
.nv.constant0._Z3vfiiiiiiiiiiiddddddddddddddddddddPKdS0_S0_S0_S0_S0_S0_S0_S0_S0_S0_S0_S0_iidPdS1_PiS2_S2_S2_S2_S2_S2_S1_S1_:
	.zero		1304


//--------------------- .nv.constant0._Z5PmortiiiiiidddddddPKdS0_S0_S0_S0_S0_S0_iPKiS2_S2_PdS3_ --------------------------
	.section	.nv.constant0._Z5PmortiiiiiidddddddPKdS0_S0_S0_S0_S0_S0_iPKiS2_S2_PdS3_,"a",@progbits
	.sectionflags	@""
	.align	4
.nv.constant0._Z5PmortiiiiiidddddddPKdS0_S0_S0_S0_S0_S0_iPKiS2_S2_PdS3_:
	.zero		1080


//--------------------- SYMBOLS --------------------------

	.type		.nv.reservedSmem.offset0,@object
	.size		.nv.reservedSmem.offset0,0x4
